// auto-generated by cutlass_sweep.conv — config: {"arch": "sm_100", "cluster_m": 1, "cluster_n": 1, "conv_kind": "dgrad", "dtype": "tf32", "ndim": 3, "tile_k": 64, "tile_m": 128, "tile_n": 128}
#include "cutlass/cutlass.h"
#include "cute/tensor.hpp"
#include "cutlass/kernel_hardware_info.hpp"
#include "cutlass/conv/convolution.h"
#include "cutlass/conv/dispatch_policy.hpp"
#include "cutlass/conv/collective/collective_builder.hpp"
#include "cutlass/conv/kernel/conv_universal.hpp"
#include "cutlass/conv/device/conv_universal_adapter.hpp"
#include "cutlass/epilogue/collective/collective_builder.hpp"

using namespace cute;
using Elem = cutlass::tfloat32_t;
using Acc  = float;
using LayoutAB = cutlass::layout::TensorNDHWC;
using LayoutC  = cutlass::layout::TensorNDHWC;
constexpr auto ConvOp = cutlass::conv::Operator::kDgrad;
using TileShape    = Shape<_128, _128, Shape<_64>>;
using ClusterShape = Shape<_1, _1, _1>;

using CollectiveEpilogue = typename cutlass::epilogue::collective::CollectiveBuilder<
    cutlass::arch::Sm100, cutlass::arch::OpClassTensorOp,
    TileShape, ClusterShape,
    cutlass::epilogue::collective::EpilogueTileAuto,
    Acc, Acc,
    Elem, LayoutC, 128 / cutlass::sizeof_bits<Elem>::value,
    Elem, LayoutC, 128 / cutlass::sizeof_bits<Elem>::value,
    cutlass::epilogue::collective::EpilogueScheduleAuto
  >::CollectiveOp;

using CollectiveMainloop = typename cutlass::conv::collective::CollectiveBuilder<
    cutlass::arch::Sm100, cutlass::arch::OpClassTensorOp, ConvOp,
    Elem, LayoutAB, 128 / cutlass::sizeof_bits<Elem>::value,
    Elem, LayoutAB, 128 / cutlass::sizeof_bits<Elem>::value,
    Acc,
    TileShape, ClusterShape,
    cutlass::conv::collective::StageCountAutoCarveout<
        static_cast<int>(sizeof(typename CollectiveEpilogue::SharedStorage))>,
    cutlass::conv::collective::KernelScheduleAuto
  >::CollectiveOp;

using ProblemShape = cutlass::conv::ConvProblemShape<
    ConvOp, CollectiveMainloop::DispatchPolicy::NumSpatialDimensions>;
using ConvKernel = cutlass::conv::kernel::ConvUniversal<
    ProblemShape, CollectiveMainloop, CollectiveEpilogue>;
using Conv = cutlass::conv::device::ConvUniversalAdapter<ConvKernel>;

auto* _anchor = &cutlass::device_kernel<ConvKernel>;


// ===== COMPILED SASS (sm_100a) =====

	.target	sm_100a

	.elftype	@"ET_EXEC"


//--------------------- .note.nv.tkinfo           --------------------------
	.section	.note.nv.tkinfo,"",@"SHT_NOTE"
	.sectionflags	@"SHF_NOTE_NV_TKINFO"
	.tkinfo
        /*0018*/ 	.word	0x00000002
        /*0030*/ 	.string	""
        /*0030*/ 	.string	"ptxas"
        /*0030*/ 	.string	"Cuda compilation tools, release 13.0, V13.0.88"
        /*0030*/ 	.string	"Build cuda_13.0.r13.0/compiler.36424714_0"
        /*0030*/ 	.string	"-arch sm_100a -m 64 "



//--------------------- .note.nv.cuinfo           --------------------------
	.section	.note.nv.cuinfo,"",@"SHT_NOTE"
	.sectionflags	@"SHF_NOTE_NV_CUINFO"
        /*0018*/ 	.short	0x0002
        /*001a*/ 	.short	0x0064
        /*001c*/ 	.short	0x0082
	.zero		2


//--------------------- .nv.info                  --------------------------
	.section	.nv.info,"",@"SHT_CUDA_INFO"
	.align	4


	//----- nvinfo : EIATTR_REGCOUNT
	.align		4
        /*0000*/ 	.byte	0x04, 0x2f
        /*0002*/ 	.short	(.L_19 - .L_18)
	.align		4
.L_18:
        /*0004*/ 	.word	index@(_ZN7cutlass13device_kernelINS_4conv6kernel13ConvUniversalINS1_16ConvProblemShapeILNS1_8OperatorE1ELi3EEENS1_10collective14CollectiveConvINS1_47MainloopSm100TmaUmmaWarpSpecializedImplicitGemmILS5_1ELi3ELi3ELi1ELi2EN4cute5tupleIJNSA_1CILi1EEESD_SD_EEEEENSB_IJNSC_ILi128EEESG_NSB_IJNSC_ILi64EEEEEEEEENS_10tfloat32_tESK_NSA_8TiledMMAINSA_8MMA_AtomIJNSA_17SM100_MMA_TF32_SSISK_SK_fLi128ELi128ELNSA_4UMMA5MajorE0ELSP_1ELNSO_7ScaleInE0ELSQ_0EEEEEENSA_6LayoutISE_NSB_IJNSC_ILi0EEESU_SU_EEEEENSB_IJNSA_10UnderscoreESX_SX_EEEEENS7_6detail27Sm100ImplicitGemmTileTraitsINSA_20SM90_TMA_LOAD_IM2COLENSA_14ComposedLayoutINSA_7SwizzleILi3ELi4ELi3EEENSA_18smem_ptr_flag_bitsILi32EEENST_INSB_IJNSC_ILi8EEENSC_ILi32EEEEEENSB_IJS19_SD_EEEEEEEvEENS11_INSA_13SM90_TMA_LOADENS13_INS14_ILi2ELi5ELi2EEES17_NST_INSB_IJS19_NSC_ILi4EEEEEENSB_IJSD_S19_EEEEEEEvEEEENS_8epilogue10collective18CollectiveEpilogueINS1O_23Sm100TmaWarpSpecializedILi4ELi2ELi16ELb1ELb0EEEJSJ_NSB_IJNST_ISG_SD_EENST_INSC_ILi16EEESD_EEEEESK_NSB_IJNSB_IJllllEEESD_SU_EEESK_S1Y_NS1O_6fusion15FusionCallbacksIS1S_NS1Z_17LinearCombinationISK_fSK_fLNS_15FloatRoundStyleE2EEESJ_S1W_JEEENSA_5SM1004TMEM4LOAD26SM100_TMEM_LOAD_32dp32b16xES12_NS13_INS14_ILi2ELi4ELi3EEES17_NST_INSB_IJS18_S1U_EEENSB_IJS1U_SD_EEEEEEENSA_39AutoVectorizingCopyWithAssumedAlignmentILi128EEENSA_21SM90_TMA_STORE_IM2COLES2D_S2F_S2F_EEEvvEEEEvNT_6ParamsE)
        /*0008*/ 	.word	0x00000080


	//----- nvinfo : EIATTR_FRAME_SIZE
	.align		4
.L_19:
        /*000c*/ 	.byte	0x04, 0x11
        /*000e*/ 	.short	(.L_21 - .L_20)
	.align		4
.L_20:
        /*0010*/ 	.word	index@($__internal_2_$__cuda_sm10x_tcgen05_guardrail_trap_unallocated_columns_being_dealloced)
        /*0014*/ 	.word	0x00000008


	//----- nvinfo : EIATTR_FRAME_SIZE
	.align		4
.L_21:
        /*0018*/ 	.byte	0x04, 0x11
        /*001a*/ 	.short	(.L_23 - .L_22)
	.align		4
.L_22:
        /*001c*/ 	.word	index@($__internal_1_$__cuda_sm10x_tcgen05_guardrail_trap_phase_invalid_during_alloc)
        /*0020*/ 	.word	0x00000008


	//----- nvinfo : EIATTR_FRAME_SIZE
	.align		4
.L_23:
        /*0024*/ 	.byte	0x04, 0x11
        /*0026*/ 	.short	(.L_25 - .L_24)
	.align		4
.L_24:
        /*0028*/ 	.word	index@($__internal_0_$__cuda_sm10x_tcgen05_guardrail_trap_col_being_dealloced_not_returned_by_alloc)
        /*002c*/ 	.word	0x00000008


	//----- nvinfo : EIATTR_FRAME_SIZE
	.align		4
.L_25:
        /*0030*/ 	.byte	0x04, 0x11
        /*0032*/ 	.short	(.L_27 - .L_26)
	.align		4
.L_26:
        /*0034*/ 	.word	index@(_ZN7cutlass13device_kernelINS_4conv6kernel13ConvUniversalINS1_16ConvProblemShapeILNS1_8OperatorE1ELi3EEENS1_10collective14CollectiveConvINS1_47MainloopSm100TmaUmmaWarpSpecializedImplicitGemmILS5_1ELi3ELi3ELi1ELi2EN4cute5tupleIJNSA_1CILi1EEESD_SD_EEEEENSB_IJNSC_ILi128EEESG_NSB_IJNSC_ILi64EEEEEEEEENS_10tfloat32_tESK_NSA_8TiledMMAINSA_8MMA_AtomIJNSA_17SM100_MMA_TF32_SSISK_SK_fLi128ELi128ELNSA_4UMMA5MajorE0ELSP_1ELNSO_7ScaleInE0ELSQ_0EEEEEENSA_6LayoutISE_NSB_IJNSC_ILi0EEESU_SU_EEEEENSB_IJNSA_10UnderscoreESX_SX_EEEEENS7_6detail27Sm100ImplicitGemmTileTraitsINSA_20SM90_TMA_LOAD_IM2COLENSA_14ComposedLayoutINSA_7SwizzleILi3ELi4ELi3EEENSA_18smem_ptr_flag_bitsILi32EEENST_INSB_IJNSC_ILi8EEENSC_ILi32EEEEEENSB_IJS19_SD_EEEEEEEvEENS11_INSA_13SM90_TMA_LOADENS13_INS14_ILi2ELi5ELi2EEES17_NST_INSB_IJS19_NSC_ILi4EEEEEENSB_IJSD_S19_EEEEEEEvEEEENS_8epilogue10collective18CollectiveEpilogueINS1O_23Sm100TmaWarpSpecializedILi4ELi2ELi16ELb1ELb0EEEJSJ_NSB_IJNST_ISG_SD_EENST_INSC_ILi16EEESD_EEEEESK_NSB_IJNSB_IJllllEEESD_SU_EEESK_S1Y_NS1O_6fusion15FusionCallbacksIS1S_NS1Z_17LinearCombinationISK_fSK_fLNS_15FloatRoundStyleE2EEESJ_S1W_JEEENSA_5SM1004TMEM4LOAD26SM100_TMEM_LOAD_32dp32b16xES12_NS13_INS14_ILi2ELi4ELi3EEES17_NST_INSB_IJS18_S1U_EEENSB_IJS1U_SD_EEEEEEENSA_39AutoVectorizingCopyWithAssumedAlignmentILi128EEENSA_21SM90_TMA_STORE_IM2COLES2D_S2F_S2F_EEEvvEEEEvNT_6ParamsE)
        /*0038*/ 	.word	0x00000008


	//----- nvinfo : EIATTR_MIN_STACK_SIZE
	.align		4
.L_27:
        /*003c*/ 	.byte	0x04, 0x12
        /*003e*/ 	.short	(.L_29 - .L_28)
	.align		4
.L_28:
        /*0040*/ 	.word	index@(_ZN7cutlass13device_kernelINS_4conv6kernel13ConvUniversalINS1_16ConvProblemShapeILNS1_8OperatorE1ELi3EEENS1_10collective14CollectiveConvINS1_47MainloopSm100TmaUmmaWarpSpecializedImplicitGemmILS5_1ELi3ELi3ELi1ELi2EN4cute5tupleIJNSA_1CILi1EEESD_SD_EEEEENSB_IJNSC_ILi128EEESG_NSB_IJNSC_ILi64EEEEEEEEENS_10tfloat32_tESK_NSA_8TiledMMAINSA_8MMA_AtomIJNSA_17SM100_MMA_TF32_SSISK_SK_fLi128ELi128ELNSA_4UMMA5MajorE0ELSP_1ELNSO_7ScaleInE0ELSQ_0EEEEEENSA_6LayoutISE_NSB_IJNSC_ILi0EEESU_SU_EEEEENSB_IJNSA_10UnderscoreESX_SX_EEEEENS7_6detail27Sm100ImplicitGemmTileTraitsINSA_20SM90_TMA_LOAD_IM2COLENSA_14ComposedLayoutINSA_7SwizzleILi3ELi4ELi3EEENSA_18smem_ptr_flag_bitsILi32EEENST_INSB_IJNSC_ILi8EEENSC_ILi32EEEEEENSB_IJS19_SD_EEEEEEEvEENS11_INSA_13SM90_TMA_LOADENS13_INS14_ILi2ELi5ELi2EEES17_NST_INSB_IJS19_NSC_ILi4EEEEEENSB_IJSD_S19_EEEEEEEvEEEENS_8epilogue10collective18CollectiveEpilogueINS1O_23Sm100TmaWarpSpecializedILi4ELi2ELi16ELb1ELb0EEEJSJ_NSB_IJNST_ISG_SD_EENST_INSC_ILi16EEESD_EEEEESK_NSB_IJNSB_IJllllEEESD_SU_EEESK_S1Y_NS1O_6fusion15FusionCallbacksIS1S_NS1Z_17LinearCombinationISK_fSK_fLNS_15FloatRoundStyleE2EEESJ_S1W_JEEENSA_5SM1004TMEM4LOAD26SM100_TMEM_LOAD_32dp32b16xES12_NS13_INS14_ILi2ELi4ELi3EEES17_NST_INSB_IJS18_S1U_EEENSB_IJS1U_SD_EEEEEEENSA_39AutoVectorizingCopyWithAssumedAlignmentILi128EEENSA_21SM90_TMA_STORE_IM2COLES2D_S2F_S2F_EEEvvEEEEvNT_6ParamsE)
        /*0044*/ 	.word	0x00000008
.L_29:


//--------------------- .nv.compat                --------------------------
	.section	.nv.compat,"",@"SHT_CUDA_COMPAT_INFO"
	.align	4
        /*0000*/ 	.byte	0x02, 0x09, 0x01, 0x00, 0x02, 0x02, 0x02, 0x00, 0x02, 0x05, 0x05, 0x00, 0x03, 0x07, 0x01, 0x01
        /*0010*/ 	.byte	0x02, 0x03, 0x01, 0x00, 0x02, 0x06, 0x01, 0x00, 0x04, 0x0b, 0x08, 0x00, 0x09, 0x00, 0x00, 0x00
        /*0020*/ 	.byte	0x00, 0x00, 0x00, 0x00


//--------------------- .nv.info._ZN7cutlass13device_kernelINS_4conv6kernel13ConvUniversalINS1_16ConvProblemShapeILNS1_8OperatorE1ELi3EEENS1_10collective14CollectiveConvINS1_47MainloopSm100TmaUmmaWarpSpecializedImplicitGemmILS5_1ELi3ELi3ELi1ELi2EN4cute5tupleIJNSA_1CILi1EEESD_SD_EEEEENSB_IJNSC_ILi128EEESG_NSB_IJNSC_ILi64EEEEEEEEENS_10tfloat32_tESK_NSA_8TiledMMAINSA_8MMA_AtomIJNSA_17SM100_MMA_TF32_SSISK_SK_fLi128ELi128ELNSA_4UMMA5MajorE0ELSP_1ELNSO_7ScaleInE0ELSQ_0EEEEEENSA_6LayoutISE_NSB_IJNSC_ILi0EEESU_SU_EEEEENSB_IJNSA_10UnderscoreESX_SX_EEEEENS7_6detail27Sm100ImplicitGemmTileTraitsINSA_20SM90_TMA_LOAD_IM2COLENSA_14ComposedLayoutINSA_7SwizzleILi3ELi4ELi3EEENSA_18smem_ptr_flag_bitsILi32EEENST_INSB_IJNSC_ILi8EEENSC_ILi32EEEEEENSB_IJS19_SD_EEEEEEEvEENS11_INSA_13SM90_TMA_LOADENS13_INS14_ILi2ELi5ELi2EEES17_NST_INSB_IJS19_NSC_ILi4EEEEEENSB_IJSD_S19_EEEEEEEvEEEENS_8epilogue10collective18CollectiveEpilogueINS1O_23Sm100TmaWarpSpecializedILi4ELi2ELi16ELb1ELb0EEEJSJ_NSB_IJNST_ISG_SD_EENST_INSC_ILi16EEESD_EEEEESK_NSB_IJNSB_IJllllEEESD_SU_EEESK_S1Y_NS1O_6fusion15FusionCallbacksIS1S_NS1Z_17LinearCombinationISK_fSK_fLNS_15FloatRoundStyleE2EEESJ_S1W_JEEENSA_5SM1004TMEM4LOAD26SM100_TMEM_LOAD_32dp32b16xES12_NS13_INS14_ILi2ELi4ELi3EEES17_NST_INSB_IJS18_S1U_EEENSB_IJS1U_SD_EEEEEEENSA_39AutoVectorizingCopyWithAssumedAlignmentILi128EEENSA_21SM90_TMA_STORE_IM2COLES2D_S2F_S2F_EEEvvEEEEvNT_6ParamsE --------------------------
	.section	.nv.info._ZN7cutlass13device_kernelINS_4conv6kernel13ConvUniversalINS1_16ConvProblemShapeILNS1_8OperatorE1ELi3EEENS1_10collective14CollectiveConvINS1_47MainloopSm100TmaUmmaWarpSpecializedImplicitGemmILS5_1ELi3ELi3ELi1ELi2EN4cute5tupleIJNSA_1CILi1EEESD_SD_EEEEENSB_IJNSC_ILi128EEESG_NSB_IJNSC_ILi64EEEEEEEEENS_10tfloat32_tESK_NSA_8TiledMMAINSA_8MMA_AtomIJNSA_17SM100_MMA_TF32_SSISK_SK_fLi128ELi128ELNSA_4UMMA5MajorE0ELSP_1ELNSO_7ScaleInE0ELSQ_0EEEEEENSA_6LayoutISE_NSB_IJNSC_ILi0EEESU_SU_EEEEENSB_IJNSA_10UnderscoreESX_SX_EEEEENS7_6detail27Sm100ImplicitGemmTileTraitsINSA_20SM90_TMA_LOAD_IM2COLENSA_14ComposedLayoutINSA_7SwizzleILi3ELi4ELi3EEENSA_18smem_ptr_flag_bitsILi32EEENST_INSB_IJNSC_ILi8EEENSC_ILi32EEEEEENSB_IJS19_SD_EEEEEEEvEENS11_INSA_13SM90_TMA_LOADENS13_INS14_ILi2ELi5ELi2EEES17_NST_INSB_IJS19_NSC_ILi4EEEEEENSB_IJSD_S19_EEEEEEEvEEEENS_8epilogue10collective18CollectiveEpilogueINS1O_23Sm100TmaWarpSpecializedILi4ELi2ELi16ELb1ELb0EEEJSJ_NSB_IJNST_ISG_SD_EENST_INSC_ILi16EEESD_EEEEESK_NSB_IJNSB_IJllllEEESD_SU_EEESK_S1Y_NS1O_6fusion15FusionCallbacksIS1S_NS1Z_17LinearCombinationISK_fSK_fLNS_15FloatRoundStyleE2EEESJ_S1W_JEEENSA_5SM1004TMEM4LOAD26SM100_TMEM_LOAD_32dp32b16xES12_NS13_INS14_ILi2ELi4ELi3EEES17_NST_INSB_IJS18_S1U_EEENSB_IJS1U_SD_EEEEEEENSA_39AutoVectorizingCopyWithAssumedAlignmentILi128EEENSA_21SM90_TMA_STORE_IM2COLES2D_S2F_S2F_EEEvvEEEEvNT_6ParamsE,"",@"SHT_CUDA_INFO"
	.sectionflags	@""
	.align	4


	//----- nvinfo : EIATTR_CUDA_API_VERSION
	.align		4
        /*0000*/ 	.byte	0x04, 0x37
        /*0002*/ 	.short	(.L_31 - .L_30)
.L_30:
        /*0004*/ 	.word	0x00000082


	//----- nvinfo : EIATTR_KPARAM_INFO
	.align		4
.L_31:
        /*0008*/ 	.byte	0x04, 0x17
        /*000a*/ 	.short	(.L_33 - .L_32)
.L_32:
        /*000c*/ 	.word	0x00000000
        /*0010*/ 	.short	0x0000
        /*0012*/ 	.short	0x0000
        /*0014*/ 	.byte	0x00, 0xf0, 0x01, 0x24


	//----- nvinfo : EIATTR_AT_ENTRY_FRAGMENTS
	.align		4
.L_33:
        /*0018*/ 	.byte	0x04, 0x4f
        /*001a*/ 	.short	(.L_35 - .L_34)


	//   ....[0]....
.L_34:
        /*001c*/ 	.word	0x00000006


	//----- nvinfo : EIATTR_RESERVED_SMEM_USED
	.align		4
.L_35:
        /*0020*/ 	.byte	0x01, 0x41
	.zero		2


	//----- nvinfo : EIATTR_SPARSE_MMA_MASK
	.align		4
        /*0024*/ 	.byte	0x03, 0x50
        /*0026*/ 	.short	0x0000


	//----- nvinfo : EIATTR_TCGEN05_1CTA_USED
	.align		4
        /*0028*/ 	.byte	0x01, 0x51
	.zero		2


	//----- nvinfo : EIATTR_MAXREG_COUNT
	.align		4
        /*002c*/ 	.byte	0x03, 0x1b
        /*002e*/ 	.short	0x00ff


	//----- nvinfo : EIATTR_NUM_BARRIERS
	.align		4
        /*0030*/ 	.byte	0x02, 0x4c
        /*0032*/ 	.byte	0x07
	.zero		1


	//----- nvinfo : EIATTR_EXTERNS
	.align		4
        /*0034*/ 	.byte	0x04, 0x0f
        /*0036*/ 	.short	(.L_37 - .L_36)


	//   ....[0]....
	.align		4
.L_36:
        /*0038*/ 	.word	index@(__assertfail)


	//----- nvinfo : EIATTR_MERCURY_ISA_VERSION
	.align		4
.L_37:
        /*003c*/ 	.byte	0x03, 0x5f
        /*003e*/ 	.short	0x0101


	//----- nvinfo : EIATTR_INT_WARP_WIDE_INSTR_OFFSETS
	.align		4
        /*0040*/ 	.byte	0x04, 0x31
        /*0042*/ 	.short	(.L_39 - .L_38)


	//   ....[0]....
.L_38:
        /*0044*/ 	.word	0x0000a040


	//   ....[1]....
        /*0048*/ 	.word	0x0000a060


	//   ....[2]....
        /*004c*/ 	.word	0x0000a0a0


	//   ....[3]....
        /*0050*/ 	.word	0x0000ac00


	//   ....[4]....
        /*0054*/ 	.word	0x0000adb0


	//   ....[5]....
        /*0058*/ 	.word	0x0000ae30


	//   ....[6]....
        /*005c*/ 	.word	0x0000afb0


	//   ....[7]....
        /*0060*/ 	.word	0x0000b030


	//   ....[8]....
        /*0064*/ 	.word	0x0000b1b0


	//   ....[9]....
        /*0068*/ 	.word	0x0000b230


	//   ....[10]....
        /*006c*/ 	.word	0x0000b3c0


	//   ....[11]....
        /*0070*/ 	.word	0x0000b3e0


	//   ....[12]....
        /*0074*/ 	.word	0x0000b570


	//   ....[13]....
        /*0078*/ 	.word	0x0000b620


	//   ....[14]....
        /*007c*/ 	.word	0x0000b730


	//   ....[15]....
        /*0080*/ 	.word	0x0000b7e0


	//   ....[16]....
        /*0084*/ 	.word	0x0000b9b0


	//   ....[17]....
        /*0088*/ 	.word	0x0000bad0


	//----- nvinfo : EIATTR_COOP_GROUP_MASK_REGIDS
	.align		4
.L_39:
        /*008c*/ 	.byte	0x04, 0x29
        /*008e*/ 	.short	(.L_41 - .L_40)


	//   ....[0]....
.L_40:
        /*0090*/ 	.word	0xffffffff


	//   ....[1]....
        /*0094*/ 	.word	0xffffffff


	//   ....[2]....
        /*0098*/ 	.word	0xffffffff


	//   ....[3]....
        /*009c*/ 	.word	0xffffffff


	//   ....[4]....
        /*00a0*/ 	.word	0xffffffff


	//   ....[5]....
        /*00a4*/ 	.word	0xffffffff


	//   ....[6]....
        /*00a8*/ 	.word	0xffffffff


	//   ....[7]....
        /*00ac*/ 	.word	0xffffffff


	//   ....[8]....
        /*00b0*/ 	.word	0xffffffff


	//   ....[9]....
        /*00b4*/ 	.word	0xffffffff


	//   ....[10]....
        /*00b8*/ 	.word	0xffffffff


	//   ....[11]....
        /*00bc*/ 	.word	0xffffffff


	//----- nvinfo : EIATTR_COOP_GROUP_INSTR_OFFSETS
	.align		4
.L_41:
        /*00c0*/ 	.byte	0x04, 0x28
        /*00c2*/ 	.short	(.L_43 - .L_42)


	//   ....[0]....
.L_42:
        /*00c4*/ 	.word	0x000000a0


	//   ....[1]....
        /*00c8*/ 	.word	0x00000550


	//   ....[2]....
        /*00cc*/ 	.word	0x00000690


	//   ....[3]....
        /*00d0*/ 	.word	0x00000840


	//   ....[4]....
        /*00d4*/ 	.word	0x00000970


	//   ....[5]....
        /*00d8*/ 	.word	0x00000b70


	//   ....[6]....
        /*00dc*/ 	.word	0x00008300


	//   ....[7]....
        /*00e0*/ 	.word	0x00008d60


	//   ....[8]....
        /*00e4*/ 	.word	0x00008f70


	//   ....[9]....
        /*00e8*/ 	.word	0x00008fa0


	//   ....[10]....
        /*00ec*/ 	.word	0x00009f30


	//   ....[11]....
        /*00f0*/ 	.word	0x0000a170


	//----- nvinfo : EIATTR_VRC_CTA_INIT_COUNT
	.align		4
.L_43:
        /*00f4*/ 	.byte	0x02, 0x4a
        /*00f6*/ 	.byte	0x80
	.zero		1


	//----- nvinfo : EIATTR_SYSCALL_OFFSETS
	.align		4
        /*00f8*/ 	.byte	0x04, 0x46
        /*00fa*/ 	.short	(.L_45 - .L_44)


	//   ....[0]....
.L_44:
        /*00fc*/ 	.word	0x0000c520


	//   ....[1]....
        /*0100*/ 	.word	0x0000c5e0


	//   ....[2]....
        /*0104*/ 	.word	0x0000ce20


	//   ....[3]....
        /*0108*/ 	.word	0x0000d790


	//   ....[4]....
        /*010c*/ 	.word	0x0000e0f0


	//   ....[5]....
        /*0110*/ 	.word	0x0000eaa0


	//   ....[6]....
        /*0114*/ 	.word	0x0000f450


	//   ....[7]....
        /*0118*/ 	.word	0x0000fe00


	//   ....[8]....
        /*011c*/ 	.word	0x000107b0


	//   ....[9]....
        /*0120*/ 	.word	0x00011110


	//----- nvinfo : EIATTR_MBARRIER_INSTR_OFFSETS
	.align		4
.L_45:
        /*0124*/ 	.byte	0x04, 0x39
        /*0126*/ 	.short	(.L_47 - .L_46)


	//   ....[0]....
.L_46:
        /*0128*/ 	.word	0x00000620
        /*012c*/ 	.word	0x000000ff
        /*0130*/ 	.word	0x00000000
        /*0134*/ 	.short	0x0100
        /*0136*/ 	.byte	0x05
	.zero		1


	//   ....[1]....
        /*0138*/ 	.word	0x00000630
        /*013c*/ 	.word	0x000000ff
        /*0140*/ 	.word	0x00000018
        /*0144*/ 	.short	0x0100
        /*0146*/ 	.byte	0x05
	.zero		1


	//   ....[2]....
        /*0148*/ 	.word	0x00000640
        /*014c*/ 	.word	0x000000ff
        /*0150*/ 	.word	0x00000008
        /*0154*/ 	.short	0x0100
        /*0156*/ 	.byte	0x05
	.zero		1


	//   ....[3]....
        /*0158*/ 	.word	0x00000650
        /*015c*/ 	.word	0x000000ff
        /*0160*/ 	.word	0x00000020
        /*0164*/ 	.short	0x0100
        /*0166*/ 	.byte	0x05
	.zero		1


	//   ....[4]....
        /*0168*/ 	.word	0x00000660
        /*016c*/ 	.word	0x000000ff
        /*0170*/ 	.word	0x00000010
        /*0174*/ 	.short	0x0100
        /*0176*/ 	.byte	0x05
	.zero		1


	//   ....[5]....
        /*0178*/ 	.word	0x00000670
        /*017c*/ 	.word	0x000000ff
        /*0180*/ 	.word	0x00000028
        /*0184*/ 	.short	0x0100
        /*0186*/ 	.byte	0x05
	.zero		1


	//   ....[6]....
        /*0188*/ 	.word	0x000007b0
        /*018c*/ 	.word	0x000000ff
        /*0190*/ 	.word	0x00000030
        /*0194*/ 	.short	0x0100
        /*0196*/ 	.byte	0x05
	.zero		1


	//   ....[7]....
        /*0198*/ 	.word	0x000007c0
        /*019c*/ 	.word	0x000000ff
        /*01a0*/ 	.word	0x00000050
        /*01a4*/ 	.short	0x0100
        /*01a6*/ 	.byte	0x05
	.zero		1


	//   ....[8]....
        /*01a8*/ 	.word	0x000007d0
        /*01ac*/ 	.word	0x000000ff
        /*01b0*/ 	.word	0x00000038
        /*01b4*/ 	.short	0x0100
        /*01b6*/ 	.byte	0x05
	.zero		1


	//   ....[9]....
        /*01b8*/ 	.word	0x000007e0
        /*01bc*/ 	.word	0x000000ff
        /*01c0*/ 	.word	0x00000058
        /*01c4*/ 	.short	0x0100
        /*01c6*/ 	.byte	0x05
	.zero		1


	//   ....[10]....
        /*01c8*/ 	.word	0x000007f0
        /*01cc*/ 	.word	0x000000ff
        /*01d0*/ 	.word	0x00000040
        /*01d4*/ 	.short	0x0100
        /*01d6*/ 	.byte	0x05
	.zero		1


	//   ....[11]....
        /*01d8*/ 	.word	0x00000800
        /*01dc*/ 	.word	0x000000ff
        /*01e0*/ 	.word	0x00000060
        /*01e4*/ 	.short	0x0100
        /*01e6*/ 	.byte	0x05
	.zero		1


	//   ....[12]....
        /*01e8*/ 	.word	0x00000810
        /*01ec*/ 	.word	0x000000ff
        /*01f0*/ 	.word	0x00000048
        /*01f4*/ 	.short	0x0100
        /*01f6*/ 	.byte	0x05
	.zero		1


	//   ....[13]....
        /*01f8*/ 	.word	0x00000820
        /*01fc*/ 	.word	0x000000ff
        /*0200*/ 	.word	0x00000068
        /*0204*/ 	.short	0x0100
        /*0206*/ 	.byte	0x05
	.zero		1


	//   ....[14]....
        /*0208*/ 	.word	0x00000940
        /*020c*/ 	.word	0x000000ff
        /*0210*/ 	.word	0x00000070
        /*0214*/ 	.short	0x0100
        /*0216*/ 	.byte	0x05
	.zero		1


	//   ....[15]....
        /*0218*/ 	.word	0x00000950
        /*021c*/ 	.word	0x000000ff
        /*0220*/ 	.word	0x00000078
        /*0224*/ 	.short	0x0100
        /*0226*/ 	.byte	0x05
	.zero		1


	//   ....[16]....
        /*0228*/ 	.word	0x00000b40
        /*022c*/ 	.word	0x000000ff
        /*0230*/ 	.word	0x00000080
        /*0234*/ 	.short	0x0100
        /*0236*/ 	.byte	0x05
	.zero		1


	//   ....[17]....
        /*0238*/ 	.word	0x00000b50
        /*023c*/ 	.word	0x000000ff
        /*0240*/ 	.word	0x00000088
        /*0244*/ 	.short	0x0100
        /*0246*/ 	.byte	0x05
	.zero		1


	//   ....[18]....
        /*0248*/ 	.word	0x00000dd0
        /*024c*/ 	.word	0x000000ff
        /*0250*/ 	.word	0x00000090
        /*0254*/ 	.short	0x0100
        /*0256*/ 	.byte	0x05
	.zero		1


	//   ....[19]....
        /*0258*/ 	.word	0x00000de0
        /*025c*/ 	.word	0x000000ff
        /*0260*/ 	.word	0x000000a0
        /*0264*/ 	.short	0x0100
        /*0266*/ 	.byte	0x05
	.zero		1


	//   ....[20]....
        /*0268*/ 	.word	0x00000df0
        /*026c*/ 	.word	0x000000ff
        /*0270*/ 	.word	0x00000098
        /*0274*/ 	.short	0x0100
        /*0276*/ 	.byte	0x05
	.zero		1


	//   ....[21]....
        /*0278*/ 	.word	0x00000e00
        /*027c*/ 	.word	0x000000ff
        /*0280*/ 	.word	0x000000a8
        /*0284*/ 	.short	0x0100
        /*0286*/ 	.byte	0x05
	.zero		1


	//   ....[22]....
        /*0288*/ 	.word	0x00001560
        /*028c*/ 	.word	0x00000003
        /*0290*/ 	.word	0x00000018
        /*0294*/ 	.short	0x010a
        /*0296*/ 	.byte	0xff
	.zero		1


	//   ....[23]....
        /*0298*/ 	.word	0x00003310
        /*029c*/ 	.word	0x000000ff
        /*02a0*/ 	.word	0x00000018
        /*02a4*/ 	.short	0x010a
        /*02a6*/ 	.byte	0x04
	.zero		1


	//   ....[24]....
        /*02a8*/ 	.word	0x00003810
        /*02ac*/ 	.word	0x0000005e
        /*02b0*/ 	.word	0x00000018
        /*02b4*/ 	.short	0x010a
        /*02b6*/ 	.byte	0xff
	.zero		1


	//   ....[25]....
        /*02b8*/ 	.word	0x00004c40
        /*02bc*/ 	.word	0x00000004
        /*02c0*/ 	.word	0x00000078
        /*02c4*/ 	.short	0x0101
        /*02c6*/ 	.byte	0xff
	.zero		1


	//   ....[26]....
        /*02c8*/ 	.word	0x00004c50
        /*02cc*/ 	.word	0x00000003
        /*02d0*/ 	.word	0x00000018
        /*02d4*/ 	.short	0x010a
        /*02d6*/ 	.byte	0xff
	.zero		1


	//   ....[27]....
        /*02d8*/ 	.word	0x000069a0
        /*02dc*/ 	.word	0x000000ff
        /*02e0*/ 	.word	0x00000018
        /*02e4*/ 	.short	0x010a
        /*02e6*/ 	.byte	0x04
	.zero		1


	//   ....[28]....
        /*02e8*/ 	.word	0x00006f70
        /*02ec*/ 	.word	0x00000060
        /*02f0*/ 	.word	0x00000018
        /*02f4*/ 	.short	0x010a
        /*02f6*/ 	.byte	0xff
	.zero		1


	//   ....[29]....
        /*02f8*/ 	.word	0x00008310
        /*02fc*/ 	.word	0x00000004
        /*0300*/ 	.word	0x00000080
        /*0304*/ 	.short	0x010a
        /*0306*/ 	.byte	0xff
	.zero		1


	//   ....[30]....
        /*0308*/ 	.word	0x000083f0
        /*030c*/ 	.word	0x00000002
        /*0310*/ 	.word	0x00000000
        /*0314*/ 	.short	0x0101
        /*0316*/ 	.byte	0xff
	.zero		1


	//   ....[31]....
        /*0318*/ 	.word	0x000088e0
        /*031c*/ 	.word	0x00000003
        /*0320*/ 	.word	0x00000000
        /*0324*/ 	.short	0x010a
        /*0326*/ 	.byte	0xff
	.zero		1


	//   ....[32]....
        /*0328*/ 	.word	0x00008950
        /*032c*/ 	.word	0x00000002
        /*0330*/ 	.word	0x00000000
        /*0334*/ 	.short	0x010a
        /*0336*/ 	.byte	0xff
	.zero		1


	//   ....[33]....
        /*0338*/ 	.word	0x000089e0
        /*033c*/ 	.word	0x00000005
        /*0340*/ 	.word	0x00000000
        /*0344*/ 	.short	0x010a
        /*0346*/ 	.byte	0xff
	.zero		1


	//   ....[34]....
        /*0348*/ 	.word	0x00008b30
        /*034c*/ 	.word	0x000000ff
        /*0350*/ 	.word	0x00000088
        /*0354*/ 	.short	0x010a
        /*0356*/ 	.byte	0x06
	.zero		1


	//   ....[35]....
        /*0358*/ 	.word	0x00008bd0
        /*035c*/ 	.word	0x000000ff
        /*0360*/ 	.word	0x00000080
        /*0364*/ 	.short	0x010a
        /*0366*/ 	.byte	0x06
	.zero		1


	//   ....[36]....
        /*0368*/ 	.word	0x00008c70
        /*036c*/ 	.word	0x00000003
        /*0370*/ 	.word	0x00000000
        /*0374*/ 	.short	0x0101
        /*0376*/ 	.byte	0xff
	.zero		1


	//   ....[37]....
        /*0378*/ 	.word	0x00008cb0
        /*037c*/ 	.word	0x000000ff
        /*0380*/ 	.word	0x00000088
        /*0384*/ 	.short	0x0106
        /*0386*/ 	.byte	0x06
	.zero		1


	//   ....[38]....
        /*0388*/ 	.word	0x00008ce0
        /*038c*/ 	.word	0x00000000
        /*0390*/ 	.word	0x00000088
        /*0394*/ 	.short	0x010a
        /*0396*/ 	.byte	0xff
	.zero		1


	//   ....[39]....
        /*0398*/ 	.word	0x000092a0
        /*039c*/ 	.word	0x00000002
        /*03a0*/ 	.word	0x00000080
        /*03a4*/ 	.short	0x010a
        /*03a6*/ 	.byte	0xff
	.zero		1


	//   ....[40]....
        /*03a8*/ 	.word	0x00009360
        /*03ac*/ 	.word	0x00000011
        /*03b0*/ 	.word	0x00000000
        /*03b4*/ 	.short	0x0101
        /*03b6*/ 	.byte	0xff
	.zero		1


	//   ....[41]....
        /*03b8*/ 	.word	0x00009370
        /*03bc*/ 	.word	0x00000003
        /*03c0*/ 	.word	0x000000a0
        /*03c4*/ 	.short	0x010a
        /*03c6*/ 	.byte	0xff
	.zero		1


	//   ....[42]....
        /*03c8*/ 	.word	0x000093f0
        /*03cc*/ 	.word	0x00000005
        /*03d0*/ 	.word	0x00000000
        /*03d4*/ 	.short	0x010a
        /*03d6*/ 	.byte	0xff
	.zero		1


	//   ....[43]....
        /*03d8*/ 	.word	0x000094b0
        /*03dc*/ 	.word	0x00000011
        /*03e0*/ 	.word	0x00000000
        /*03e4*/ 	.short	0x010a
        /*03e6*/ 	.byte	0xff
	.zero		1


	//   ....[44]....
        /*03e8*/ 	.word	0x000095f0
        /*03ec*/ 	.word	0x00000005
        /*03f0*/ 	.word	0x00000000
        /*03f4*/ 	.short	0x010a
        /*03f6*/ 	.byte	0xff
	.zero		1


	//   ....[45]....
        /*03f8*/ 	.word	0x00009e90
        /*03fc*/ 	.word	0x00000002
        /*0400*/ 	.word	0x00000000
        /*0404*/ 	.short	0x010a
        /*0406*/ 	.byte	0xff
	.zero		1


	//   ....[46]....
        /*0408*/ 	.word	0x00009f10
        /*040c*/ 	.word	0x00000009
        /*0410*/ 	.word	0x00000000
        /*0414*/ 	.short	0x010a
        /*0416*/ 	.byte	0xff
	.zero		1


	//   ....[47]....
        /*0418*/ 	.word	0x0000a420
        /*041c*/ 	.word	0x00000012
        /*0420*/ 	.word	0x00000080
        /*0424*/ 	.short	0x010a
        /*0426*/ 	.byte	0xff
	.zero		1


	//   ....[48]....
        /*0428*/ 	.word	0x0000a4e0
        /*042c*/ 	.word	0x00000000
        /*0430*/ 	.word	0x00000000
        /*0434*/ 	.short	0x0101
        /*0436*/ 	.byte	0xff
	.zero		1


	//   ....[49]....
        /*0438*/ 	.word	0x0000a7f0
        /*043c*/ 	.word	0x00000012
        /*0440*/ 	.word	0x00000078
        /*0444*/ 	.short	0x010a
        /*0446*/ 	.byte	0xff
	.zero		1


	//   ....[50]....
        /*0448*/ 	.word	0x0000a9e0
        /*044c*/ 	.word	0x00000012
        /*0450*/ 	.word	0x00000050
        /*0454*/ 	.short	0x010a
        /*0456*/ 	.byte	0xff
	.zero		1


	//   ....[51]....
        /*0458*/ 	.word	0x0000ad40
        /*045c*/ 	.word	0x00000012
        /*0460*/ 	.word	0x00000030
        /*0464*/ 	.short	0x010b
        /*0466*/ 	.byte	0xff
	.zero		1


	//   ....[52]....
        /*0468*/ 	.word	0x0000ad50
        /*046c*/ 	.word	0x0000000b
        /*0470*/ 	.word	0x00000000
        /*0474*/ 	.short	0x0101
        /*0476*/ 	.byte	0xff
	.zero		1


	//   ....[53]....
        /*0478*/ 	.word	0x0000ad60
        /*047c*/ 	.word	0x00000012
        /*0480*/ 	.word	0x00000058
        /*0484*/ 	.short	0x010a
        /*0486*/ 	.byte	0xff
	.zero		1


	//   ....[54]....
        /*0488*/ 	.word	0x0000af40
        /*048c*/ 	.word	0x00000012
        /*0490*/ 	.word	0x00000038
        /*0494*/ 	.short	0x010b
        /*0496*/ 	.byte	0xff
	.zero		1


	//   ....[55]....
        /*0498*/ 	.word	0x0000af50
        /*049c*/ 	.word	0x0000000a
        /*04a0*/ 	.word	0x00000000
        /*04a4*/ 	.short	0x0101
        /*04a6*/ 	.byte	0xff
	.zero		1


	//   ....[56]....
        /*04a8*/ 	.word	0x0000af60
        /*04ac*/ 	.word	0x00000012
        /*04b0*/ 	.word	0x00000060
        /*04b4*/ 	.short	0x010a
        /*04b6*/ 	.byte	0xff
	.zero		1


	//   ....[57]....
        /*04b8*/ 	.word	0x0000b140
        /*04bc*/ 	.word	0x00000012
        /*04c0*/ 	.word	0x00000040
        /*04c4*/ 	.short	0x010b
        /*04c6*/ 	.byte	0xff
	.zero		1


	//   ....[58]....
        /*04c8*/ 	.word	0x0000b150
        /*04cc*/ 	.word	0x00000028
        /*04d0*/ 	.word	0x00000000
        /*04d4*/ 	.short	0x0101
        /*04d6*/ 	.byte	0xff
	.zero		1


	//   ....[59]....
        /*04d8*/ 	.word	0x0000b160
        /*04dc*/ 	.word	0x00000012
        /*04e0*/ 	.word	0x00000068
        /*04e4*/ 	.short	0x010a
        /*04e6*/ 	.byte	0xff
	.zero		1


	//   ....[60]....
        /*04e8*/ 	.word	0x0000b350
        /*04ec*/ 	.word	0x00000012
        /*04f0*/ 	.word	0x00000048
        /*04f4*/ 	.short	0x010b
        /*04f6*/ 	.byte	0xff
	.zero		1


	//   ....[61]....
        /*04f8*/ 	.word	0x0000b360
        /*04fc*/ 	.word	0x00000010
        /*0500*/ 	.word	0x00000000
        /*0504*/ 	.short	0x0101
        /*0506*/ 	.byte	0xff
	.zero		1


	//   ....[62]....
        /*0508*/ 	.word	0x0000b370
        /*050c*/ 	.word	0x00000012
        /*0510*/ 	.word	0x00000050
        /*0514*/ 	.short	0x010a
        /*0516*/ 	.byte	0xff
	.zero		1


	//   ....[63]....
        /*0518*/ 	.word	0x0000b500
        /*051c*/ 	.word	0x00000012
        /*0520*/ 	.word	0x00000030
        /*0524*/ 	.short	0x010b
        /*0526*/ 	.byte	0xff
	.zero		1


	//   ....[64]....
        /*0528*/ 	.word	0x0000b510
        /*052c*/ 	.word	0x0000000b
        /*0530*/ 	.word	0x00000000
        /*0534*/ 	.short	0x0101
        /*0536*/ 	.byte	0xff
	.zero		1


	//   ....[65]....
        /*0538*/ 	.word	0x0000b520
        /*053c*/ 	.word	0x00000012
        /*0540*/ 	.word	0x00000058
        /*0544*/ 	.short	0x010a
        /*0546*/ 	.byte	0xff
	.zero		1


	//   ....[66]....
        /*0548*/ 	.word	0x0000b6d0
        /*054c*/ 	.word	0x00000012
        /*0550*/ 	.word	0x00000038
        /*0554*/ 	.short	0x010b
        /*0556*/ 	.byte	0xff
	.zero		1


	//   ....[67]....
        /*0558*/ 	.word	0x0000b6e0
        /*055c*/ 	.word	0x0000000a
        /*0560*/ 	.word	0x00000000
        /*0564*/ 	.short	0x0101
        /*0566*/ 	.byte	0xff
	.zero		1


	//   ....[68]....
        /*0568*/ 	.word	0x0000b6f0
        /*056c*/ 	.word	0x00000012
        /*0570*/ 	.word	0x00000060
        /*0574*/ 	.short	0x010a
        /*0576*/ 	.byte	0xff
	.zero		1


	//   ....[69]....
        /*0578*/ 	.word	0x0000b890
        /*057c*/ 	.word	0x00000012
        /*0580*/ 	.word	0x00000040
        /*0584*/ 	.short	0x010b
        /*0586*/ 	.byte	0xff
	.zero		1


	//   ....[70]....
        /*0588*/ 	.word	0x0000b910
        /*058c*/ 	.word	0x00000028
        /*0590*/ 	.word	0x00000000
        /*0594*/ 	.short	0x0101
        /*0596*/ 	.byte	0xff
	.zero		1


	//   ....[71]....
        /*0598*/ 	.word	0x0000b940
        /*059c*/ 	.word	0x00000012
        /*05a0*/ 	.word	0x00000068
        /*05a4*/ 	.short	0x010a
        /*05a6*/ 	.byte	0xff
	.zero		1


	//   ....[72]....
        /*05a8*/ 	.word	0x0000bb20
        /*05ac*/ 	.word	0x00000012
        /*05b0*/ 	.word	0x00000048
        /*05b4*/ 	.short	0x010b
        /*05b6*/ 	.byte	0xff
	.zero		1


	//   ....[73]....
        /*05b8*/ 	.word	0x0000bb30
        /*05bc*/ 	.word	0x00000010
        /*05c0*/ 	.word	0x00000000
        /*05c4*/ 	.short	0x0101
        /*05c6*/ 	.byte	0xff
	.zero		1


	//   ....[74]....
        /*05c8*/ 	.word	0x0000bb60
        /*05cc*/ 	.word	0x00000012
        /*05d0*/ 	.word	0x00000050
        /*05d4*/ 	.short	0x010a
        /*05d6*/ 	.byte	0xff
	.zero		1


	//   ....[75]....
        /*05d8*/ 	.word	0x0000bb80
        /*05dc*/ 	.word	0x00000012
        /*05e0*/ 	.word	0x00000058
        /*05e4*/ 	.short	0x010a
        /*05e6*/ 	.byte	0xff
	.zero		1


	//   ....[76]....
        /*05e8*/ 	.word	0x0000bba0
        /*05ec*/ 	.word	0x00000012
        /*05f0*/ 	.word	0x00000060
        /*05f4*/ 	.short	0x010a
        /*05f6*/ 	.byte	0xff
	.zero		1


	//   ....[77]....
        /*05f8*/ 	.word	0x0000bbe0
        /*05fc*/ 	.word	0x00000012
        /*0600*/ 	.word	0x00000068
        /*0604*/ 	.short	0x010a
        /*0606*/ 	.byte	0xff
	.zero		1


	//   ....[78]....
        /*0608*/ 	.word	0x0000bf40
        /*060c*/ 	.word	0x0000005d
        /*0610*/ 	.word	0x00000080
        /*0614*/ 	.short	0x010a
        /*0616*/ 	.byte	0xff
	.zero		1


	//   ....[79]....
        /*0618*/ 	.word	0x0000c040
        /*061c*/ 	.word	0x00000002
        /*0620*/ 	.word	0x00000000
        /*0624*/ 	.short	0x0101
        /*0626*/ 	.byte	0xff
	.zero		1


	//   ....[80]....
        /*0628*/ 	.word	0x0000ca40
        /*062c*/ 	.word	0x0000005d
        /*0630*/ 	.word	0x00000030
        /*0634*/ 	.short	0x010a
        /*0636*/ 	.byte	0xff
	.zero		1


	//   ....[81]....
        /*0638*/ 	.word	0x0000cae0
        /*063c*/ 	.word	0x00000075
        /*0640*/ 	.word	0x00000090
        /*0644*/ 	.short	0x010a
        /*0646*/ 	.byte	0xff
	.zero		1


	//   ....[82]....
        /*0648*/ 	.word	0x0000cc40
        /*064c*/ 	.word	0x0000005d
        /*0650*/ 	.word	0x00000030
        /*0654*/ 	.short	0x010a
        /*0656*/ 	.byte	0xff
	.zero		1


	//   ....[83]....
        /*0658*/ 	.word	0x0000cd30
        /*065c*/ 	.word	0x00000075
        /*0660*/ 	.word	0x00000090
        /*0664*/ 	.short	0x010a
        /*0666*/ 	.byte	0xff
	.zero		1


	//   ....[84]....
        /*0668*/ 	.word	0x0000d4f0
        /*066c*/ 	.word	0x00000000
        /*0670*/ 	.word	0x00000000
        /*0674*/ 	.short	0x0101
        /*0676*/ 	.byte	0xff
	.zero		1


	//   ....[85]....
        /*0678*/ 	.word	0x0000d500
        /*067c*/ 	.word	0x00000079
        /*0680*/ 	.word	0x00000030
        /*0684*/ 	.short	0x010a
        /*0686*/ 	.byte	0xff
	.zero		1


	//   ....[86]....
        /*0688*/ 	.word	0x0000d5e0
        /*068c*/ 	.word	0x00000079
        /*0690*/ 	.word	0x00000030
        /*0694*/ 	.short	0x010a
        /*0696*/ 	.byte	0xff
	.zero		1


	//   ....[87]....
        /*0698*/ 	.word	0x0000de50
        /*069c*/ 	.word	0x0000007c
        /*06a0*/ 	.word	0x00000000
        /*06a4*/ 	.short	0x0101
        /*06a6*/ 	.byte	0xff
	.zero		1


	//   ....[88]....
        /*06a8*/ 	.word	0x0000de70
        /*06ac*/ 	.word	0x00000079
        /*06b0*/ 	.word	0x00000030
        /*06b4*/ 	.short	0x010a
        /*06b6*/ 	.byte	0xff
	.zero		1


	//   ....[89]....
        /*06b8*/ 	.word	0x0000df40
        /*06bc*/ 	.word	0x00000079
        /*06c0*/ 	.word	0x00000030
        /*06c4*/ 	.short	0x010a
        /*06c6*/ 	.byte	0xff
	.zero		1


	//   ....[90]....
        /*06c8*/ 	.word	0x0000e7c0
        /*06cc*/ 	.word	0x0000007c
        /*06d0*/ 	.word	0x00000000
        /*06d4*/ 	.short	0x0101
        /*06d6*/ 	.byte	0xff
	.zero		1


	//   ....[91]....
        /*06d8*/ 	.word	0x0000e7e0
        /*06dc*/ 	.word	0x0000007b
        /*06e0*/ 	.word	0x00000030
        /*06e4*/ 	.short	0x010a
        /*06e6*/ 	.byte	0xff
	.zero		1


	//   ....[92]....
        /*06e8*/ 	.word	0x0000e8b0
        /*06ec*/ 	.word	0x0000007b
        /*06f0*/ 	.word	0x00000030
        /*06f4*/ 	.short	0x010a
        /*06f6*/ 	.byte	0xff
	.zero		1


	//   ....[93]....
        /*06f8*/ 	.word	0x0000f160
        /*06fc*/ 	.word	0x0000007c
        /*0700*/ 	.word	0x00000000
        /*0704*/ 	.short	0x0101
        /*0706*/ 	.byte	0xff
	.zero		1


	//   ....[94]....
        /*0708*/ 	.word	0x0000f180
        /*070c*/ 	.word	0x0000007b
        /*0710*/ 	.word	0x00000030
        /*0714*/ 	.short	0x010a
        /*0716*/ 	.byte	0xff
	.zero		1


	//   ....[95]....
        /*0718*/ 	.word	0x0000f250
        /*071c*/ 	.word	0x0000007b
        /*0720*/ 	.word	0x00000030
        /*0724*/ 	.short	0x010a
        /*0726*/ 	.byte	0xff
	.zero		1


	//   ....[96]....
        /*0728*/ 	.word	0x0000fb10
        /*072c*/ 	.word	0x0000007c
        /*0730*/ 	.word	0x00000000
        /*0734*/ 	.short	0x0101
        /*0736*/ 	.byte	0xff
	.zero		1


	//   ....[97]....
        /*0738*/ 	.word	0x0000fb30
        /*073c*/ 	.word	0x0000007b
        /*0740*/ 	.word	0x00000030
        /*0744*/ 	.short	0x010a
        /*0746*/ 	.byte	0xff
	.zero		1


	//   ....[98]....
        /*0748*/ 	.word	0x0000fc00
        /*074c*/ 	.word	0x0000007b
        /*0750*/ 	.word	0x00000030
        /*0754*/ 	.short	0x010a
        /*0756*/ 	.byte	0xff
	.zero		1


	//   ....[99]....
        /*0758*/ 	.word	0x000104c0
        /*075c*/ 	.word	0x0000007c
        /*0760*/ 	.word	0x00000000
        /*0764*/ 	.short	0x0101
        /*0766*/ 	.byte	0xff
	.zero		1


	//   ....[100]....
        /*0768*/ 	.word	0x000104e0
        /*076c*/ 	.word	0x0000007b
        /*0770*/ 	.word	0x00000030
        /*0774*/ 	.short	0x010a
        /*0776*/ 	.byte	0xff
	.zero		1


	//   ....[101]....
        /*0778*/ 	.word	0x000105b0
        /*077c*/ 	.word	0x0000007b
        /*0780*/ 	.word	0x00000030
        /*0784*/ 	.short	0x010a
        /*0786*/ 	.byte	0xff
	.zero		1


	//   ....[102]....
        /*0788*/ 	.word	0x00010e70
        /*078c*/ 	.word	0x0000007c
        /*0790*/ 	.word	0x00000000
        /*0794*/ 	.short	0x0101
        /*0796*/ 	.byte	0xff
	.zero		1


	//   ....[103]....
        /*0798*/ 	.word	0x00010e90
        /*079c*/ 	.word	0x0000007b
        /*07a0*/ 	.word	0x00000030
        /*07a4*/ 	.short	0x010a
        /*07a6*/ 	.byte	0xff
	.zero		1


	//   ....[104]....
        /*07a8*/ 	.word	0x00010f60
        /*07ac*/ 	.word	0x0000007b
        /*07b0*/ 	.word	0x00000030
        /*07b4*/ 	.short	0x010a
        /*07b6*/ 	.byte	0xff
	.zero		1


	//   ....[105]....
        /*07b8*/ 	.word	0x00011240
        /*07bc*/ 	.word	0x00000030
        /*07c0*/ 	.word	0x00000000
        /*07c4*/ 	.short	0x0101
        /*07c6*/ 	.byte	0xff
	.zero		1


	//   ....[106]....
        /*07c8*/ 	.word	0x00011830
        /*07cc*/ 	.word	0x00000002
        /*07d0*/ 	.word	0x00000000
        /*07d4*/ 	.short	0x0101
        /*07d6*/ 	.byte	0xff
	.zero		1


	//   ....[107]....
        /*07d8*/ 	.word	0x00011a70
        /*07dc*/ 	.word	0x00000000
        /*07e0*/ 	.word	0x00000000
        /*07e4*/ 	.short	0x0101
        /*07e6*/ 	.byte	0xff
	.zero		1


	//   ....[108]....
        /*07e8*/ 	.word	0x00011ac0
        /*07ec*/ 	.word	0x00000000
        /*07f0*/ 	.word	0x00000018
        /*07f4*/ 	.short	0x010a
        /*07f6*/ 	.byte	0xff
	.zero		1


	//   ....[109]....
        /*07f8*/ 	.word	0x00011b40
        /*07fc*/ 	.word	0x00000000
        /*0800*/ 	.word	0x00000018
        /*0804*/ 	.short	0x010a
        /*0806*/ 	.byte	0xff
	.zero		1


	//   ....[110]....
        /*0808*/ 	.word	0x00011b90
        /*080c*/ 	.word	0x00000004
        /*0810*/ 	.word	0x00000080
        /*0814*/ 	.short	0x010a
        /*0816*/ 	.byte	0xff
	.zero		1


	//   ....[111]....
        /*0818*/ 	.word	0x00011be0
        /*081c*/ 	.word	0x00000003
        /*0820*/ 	.word	0x00000000
        /*0824*/ 	.short	0x010a
        /*0826*/ 	.byte	0xff
	.zero		1


	//   ....[112]....
        /*0828*/ 	.word	0x00011c30
        /*082c*/ 	.word	0x00000002
        /*0830*/ 	.word	0x00000000
        /*0834*/ 	.short	0x010a
        /*0836*/ 	.byte	0xff
	.zero		1


	//   ....[113]....
        /*0838*/ 	.word	0x00011c80
        /*083c*/ 	.word	0x00000000
        /*0840*/ 	.word	0x00000088
        /*0844*/ 	.short	0x010a
        /*0846*/ 	.byte	0xff
	.zero		1


	//   ....[114]....
        /*0848*/ 	.word	0x00011cd0
        /*084c*/ 	.word	0x00000000
        /*0850*/ 	.word	0x00000080
        /*0854*/ 	.short	0x010a
        /*0856*/ 	.byte	0xff
	.zero		1


	//   ....[115]....
        /*0858*/ 	.word	0x00011d20
        /*085c*/ 	.word	0x00000002
        /*0860*/ 	.word	0x00000080
        /*0864*/ 	.short	0x010a
        /*0866*/ 	.byte	0xff
	.zero		1


	//   ....[116]....
        /*0868*/ 	.word	0x00011d70
        /*086c*/ 	.word	0x00000003
        /*0870*/ 	.word	0x000000a0
        /*0874*/ 	.short	0x010a
        /*0876*/ 	.byte	0xff
	.zero		1


	//   ....[117]....
        /*0878*/ 	.word	0x00011dc0
        /*087c*/ 	.word	0x00000011
        /*0880*/ 	.word	0x00000000
        /*0884*/ 	.short	0x010a
        /*0886*/ 	.byte	0xff
	.zero		1


	//   ....[118]....
        /*0888*/ 	.word	0x00011e10
        /*088c*/ 	.word	0x00000002
        /*0890*/ 	.word	0x00000000
        /*0894*/ 	.short	0x010a
        /*0896*/ 	.byte	0xff
	.zero		1


	//   ....[119]....
        /*0898*/ 	.word	0x00011e60
        /*089c*/ 	.word	0x00000009
        /*08a0*/ 	.word	0x00000000
        /*08a4*/ 	.short	0x010a
        /*08a6*/ 	.byte	0xff
	.zero		1


	//   ....[120]....
        /*08a8*/ 	.word	0x00011eb0
        /*08ac*/ 	.word	0x00000012
        /*08b0*/ 	.word	0x00000080
        /*08b4*/ 	.short	0x010a
        /*08b6*/ 	.byte	0xff
	.zero		1


	//   ....[121]....
        /*08b8*/ 	.word	0x00011f00
        /*08bc*/ 	.word	0x00000012
        /*08c0*/ 	.word	0x00000078
        /*08c4*/ 	.short	0x010a
        /*08c6*/ 	.byte	0xff
	.zero		1


	//   ....[122]....
        /*08c8*/ 	.word	0x00011f50
        /*08cc*/ 	.word	0x00000012
        /*08d0*/ 	.word	0x00000050
        /*08d4*/ 	.short	0x010a
        /*08d6*/ 	.byte	0xff
	.zero		1


	//   ....[123]....
        /*08d8*/ 	.word	0x00011fa0
        /*08dc*/ 	.word	0x00000012
        /*08e0*/ 	.word	0x00000058
        /*08e4*/ 	.short	0x010a
        /*08e6*/ 	.byte	0xff
	.zero		1


	//   ....[124]....
        /*08e8*/ 	.word	0x00011ff0
        /*08ec*/ 	.word	0x00000012
        /*08f0*/ 	.word	0x00000060
        /*08f4*/ 	.short	0x010a
        /*08f6*/ 	.byte	0xff
	.zero		1


	//   ....[125]....
        /*08f8*/ 	.word	0x00012040
        /*08fc*/ 	.word	0x00000012
        /*0900*/ 	.word	0x00000068
        /*0904*/ 	.short	0x010a
        /*0906*/ 	.byte	0xff
	.zero		1


	//   ....[126]....
        /*0908*/ 	.word	0x00012090
        /*090c*/ 	.word	0x00000012
        /*0910*/ 	.word	0x00000050
        /*0914*/ 	.short	0x010a
        /*0916*/ 	.byte	0xff
	.zero		1


	//   ....[127]....
        /*0918*/ 	.word	0x000120e0
        /*091c*/ 	.word	0x00000012
        /*0920*/ 	.word	0x00000058
        /*0924*/ 	.short	0x010a
        /*0926*/ 	.byte	0xff
	.zero		1


	//   ....[128]....
        /*0928*/ 	.word	0x00012130
        /*092c*/ 	.word	0x00000012
        /*0930*/ 	.word	0x00000060
        /*0934*/ 	.short	0x010a
        /*0936*/ 	.byte	0xff
	.zero		1


	//   ....[129]....
        /*0938*/ 	.word	0x00012180
        /*093c*/ 	.word	0x00000012
        /*0940*/ 	.word	0x00000068
        /*0944*/ 	.short	0x010a
        /*0946*/ 	.byte	0xff
	.zero		1


	//   ....[130]....
        /*0948*/ 	.word	0x000121d0
        /*094c*/ 	.word	0x00000012
        /*0950*/ 	.word	0x00000050
        /*0954*/ 	.short	0x010a
        /*0956*/ 	.byte	0xff
	.zero		1


	//   ....[131]....
        /*0958*/ 	.word	0x00012220
        /*095c*/ 	.word	0x00000012
        /*0960*/ 	.word	0x00000058
        /*0964*/ 	.short	0x010a
        /*0966*/ 	.byte	0xff
	.zero		1


	//   ....[132]....
        /*0968*/ 	.word	0x00012270
        /*096c*/ 	.word	0x00000012
        /*0970*/ 	.word	0x00000060
        /*0974*/ 	.short	0x010a
        /*0976*/ 	.byte	0xff
	.zero		1


	//   ....[133]....
        /*0978*/ 	.word	0x000122c0
        /*097c*/ 	.word	0x0000005d
        /*0980*/ 	.word	0x00000080
        /*0984*/ 	.short	0x010a
        /*0986*/ 	.byte	0xff
	.zero		1


	//   ....[134]....
        /*0988*/ 	.word	0x00012310
        /*098c*/ 	.word	0x0000005d
        /*0990*/ 	.word	0x00000030
        /*0994*/ 	.short	0x010a
        /*0996*/ 	.byte	0xff
	.zero		1


	//   ....[135]....
        /*0998*/ 	.word	0x00012360
        /*099c*/ 	.word	0x00000075
        /*09a0*/ 	.word	0x00000090
        /*09a4*/ 	.short	0x010a
        /*09a6*/ 	.byte	0xff
	.zero		1


	//   ....[136]....
        /*09a8*/ 	.word	0x000123b0
        /*09ac*/ 	.word	0x00000079
        /*09b0*/ 	.word	0x00000030
        /*09b4*/ 	.short	0x010a
        /*09b6*/ 	.byte	0xff
	.zero		1


	//   ....[137]....
        /*09b8*/ 	.word	0x00012400
        /*09bc*/ 	.word	0x00000079
        /*09c0*/ 	.word	0x00000030
        /*09c4*/ 	.short	0x010a
        /*09c6*/ 	.byte	0xff
	.zero		1


	//   ....[138]....
        /*09c8*/ 	.word	0x00012450
        /*09cc*/ 	.word	0x0000007b
        /*09d0*/ 	.word	0x00000030
        /*09d4*/ 	.short	0x010a
        /*09d6*/ 	.byte	0xff
	.zero		1


	//   ....[139]....
        /*09d8*/ 	.word	0x000124a0
        /*09dc*/ 	.word	0x0000007b
        /*09e0*/ 	.word	0x00000030
        /*09e4*/ 	.short	0x010a
        /*09e6*/ 	.byte	0xff
	.zero		1


	//   ....[140]....
        /*09e8*/ 	.word	0x000124f0
        /*09ec*/ 	.word	0x0000007b
        /*09f0*/ 	.word	0x00000030
        /*09f4*/ 	.short	0x010a
        /*09f6*/ 	.byte	0xff
	.zero		1


	//   ....[141]....
        /*09f8*/ 	.word	0x00012540
        /*09fc*/ 	.word	0x0000007b
        /*0a00*/ 	.word	0x00000030
        /*0a04*/ 	.short	0x010a
        /*0a06*/ 	.byte	0xff
	.zero		1


	//   ....[142]....
        /*0a08*/ 	.word	0x00012590
        /*0a0c*/ 	.word	0x0000007b
        /*0a10*/ 	.word	0x00000030
        /*0a14*/ 	.short	0x010a
        /*0a16*/ 	.byte	0xff
	.zero		1


	//----- nvinfo : EIATTR_NUM_MBARRIERS
	.align		4
.L_47:
        /*0a18*/ 	.byte	0x03, 0x38
        /*0a1a*/ 	.short	0x0016


	//----- nvinfo : EIATTR_EXIT_INSTR_OFFSETS
	.align		4
        /*0a1c*/ 	.byte	0x04, 0x1c
        /*0a1e*/ 	.short	(.L_49 - .L_48)


	//   ....[0]....
.L_48:
        /*0a20*/ 	.word	0x00008a10


	//   ....[1]....
        /*0a24*/ 	.word	0x00008cc0


	//   ....[2]....
        /*0a28*/ 	.word	0x00008d10


	//   ....[3]....
        /*0a2c*/ 	.word	0x0000a180


	//   ....[4]....
        /*0a30*/ 	.word	0x0000bc10


	//   ....[5]....
        /*0a34*/ 	.word	0x0000bc40


	//   ....[6]....
        /*0a38*/ 	.word	0x00011960


	//   ....[7]....
        /*0a3c*/ 	.word	0x000119e0


	//   ....[8]....
        /*0a40*/ 	.word	0x00011a10


	//   ....[9]....
        /*0a44*/ 	.word	0x00011a80


	//----- nvinfo : EIATTR_MAX_THREADS
	.align		4
.L_49:
        /*0a48*/ 	.byte	0x04, 0x05
        /*0a4a*/ 	.short	(.L_51 - .L_50)
.L_50:
        /*0a4c*/ 	.word	0x00000100
        /*0a50*/ 	.word	0x00000001
        /*0a54*/ 	.word	0x00000001


	//----- nvinfo : EIATTR_CRS_STACK_SIZE
	.align		4
.L_51:
        /*0a58*/ 	.byte	0x04, 0x1e
        /*0a5a*/ 	.short	(.L_53 - .L_52)
.L_52:
        /*0a5c*/ 	.word	0x00000000


	//----- nvinfo : EIATTR_CBANK_PARAM_SIZE
	.align		4
.L_53:
        /*0a60*/ 	.byte	0x03, 0x19
        /*0a62*/ 	.short	0x0900


	//----- nvinfo : EIATTR_PARAM_CBANK
	.align		4
        /*0a64*/ 	.byte	0x04, 0x0a
        /*0a66*/ 	.short	(.L_55 - .L_54)
	.align		4
.L_54:
        /*0a68*/ 	.word	index@(.nv.constant0._ZN7cutlass13device_kernelINS_4conv6kernel13ConvUniversalINS1_16ConvProblemShapeILNS1_8OperatorE1ELi3EEENS1_10collective14CollectiveConvINS1_47MainloopSm100TmaUmmaWarpSpecializedImplicitGemmILS5_1ELi3ELi3ELi1ELi2EN4cute5tupleIJNSA_1CILi1EEESD_SD_EEEEENSB_IJNSC_ILi128EEESG_NSB_IJNSC_ILi64EEEEEEEEENS_10tfloat32_tESK_NSA_8TiledMMAINSA_8MMA_AtomIJNSA_17SM100_MMA_TF32_SSISK_SK_fLi128ELi128ELNSA_4UMMA5MajorE0ELSP_1ELNSO_7ScaleInE0ELSQ_0EEEEEENSA_6LayoutISE_NSB_IJNSC_ILi0EEESU_SU_EEEEENSB_IJNSA_10UnderscoreESX_SX_EEEEENS7_6detail27Sm100ImplicitGemmTileTraitsINSA_20SM90_TMA_LOAD_IM2COLENSA_14ComposedLayoutINSA_7SwizzleILi3ELi4ELi3EEENSA_18smem_ptr_flag_bitsILi32EEENST_INSB_IJNSC_ILi8EEENSC_ILi32EEEEEENSB_IJS19_SD_EEEEEEEvEENS11_INSA_13SM90_TMA_LOADENS13_INS14_ILi2ELi5ELi2EEES17_NST_INSB_IJS19_NSC_ILi4EEEEEENSB_IJSD_S19_EEEEEEEvEEEENS_8epilogue10collective18CollectiveEpilogueINS1O_23Sm100TmaWarpSpecializedILi4ELi2ELi16ELb1ELb0EEEJSJ_NSB_IJNST_ISG_SD_EENST_INSC_ILi16EEESD_EEEEESK_NSB_IJNSB_IJllllEEESD_SU_EEESK_S1Y_NS1O_6fusion15FusionCallbacksIS1S_NS1Z_17LinearCombinationISK_fSK_fLNS_15FloatRoundStyleE2EEESJ_S1W_JEEENSA_5SM1004TMEM4LOAD26SM100_TMEM_LOAD_32dp32b16xES12_NS13_INS14_ILi2ELi4ELi3EEES17_NST_INSB_IJS18_S1U_EEENSB_IJS1U_SD_EEEEEEENSA_39AutoVectorizingCopyWithAssumedAlignmentILi128EEENSA_21SM90_TMA_STORE_IM2COLES2D_S2F_S2F_EEEvvEEEEvNT_6ParamsE)
        /*0a6c*/ 	.short	0x0380
        /*0a6e*/ 	.short	0x0900


	//----- nvinfo : EIATTR_SW_WAR
	.align		4
.L_55:
        /*0a70*/ 	.byte	0x04, 0x36
        /*0a72*/ 	.short	(.L_57 - .L_56)
.L_56:
        /*0a74*/ 	.word	0x00000008
.L_57:


//--------------------- .nv.callgraph             --------------------------
	.section	.nv.callgraph,"",@"SHT_CUDA_CALLGRAPH"
	.align	4
	.sectionentsize	8
	.align		4
        /*0000*/ 	.word	0x00000000
	.align		4
        /*0004*/ 	.word	0xffffffff
	.align		4
        /*0008*/ 	.word	index@(_ZN7cutlass13device_kernelINS_4conv6kernel13ConvUniversalINS1_16ConvProblemShapeILNS1_8OperatorE1ELi3EEENS1_10collective14CollectiveConvINS1_47MainloopSm100TmaUmmaWarpSpecializedImplicitGemmILS5_1ELi3ELi3ELi1ELi2EN4cute5tupleIJNSA_1CILi1EEESD_SD_EEEEENSB_IJNSC_ILi128EEESG_NSB_IJNSC_ILi64EEEEEEEEENS_10tfloat32_tESK_NSA_8TiledMMAINSA_8MMA_AtomIJNSA_17SM100_MMA_TF32_SSISK_SK_fLi128ELi128ELNSA_4UMMA5MajorE0ELSP_1ELNSO_7ScaleInE0ELSQ_0EEEEEENSA_6LayoutISE_NSB_IJNSC_ILi0EEESU_SU_EEEEENSB_IJNSA_10UnderscoreESX_SX_EEEEENS7_6detail27Sm100ImplicitGemmTileTraitsINSA_20SM90_TMA_LOAD_IM2COLENSA_14ComposedLayoutINSA_7SwizzleILi3ELi4ELi3EEENSA_18smem_ptr_flag_bitsILi32EEENST_INSB_IJNSC_ILi8EEENSC_ILi32EEEEEENSB_IJS19_SD_EEEEEEEvEENS11_INSA_13SM90_TMA_LOADENS13_INS14_ILi2ELi5ELi2EEES17_NST_INSB_IJS19_NSC_ILi4EEEEEENSB_IJSD_S19_EEEEEEEvEEEENS_8epilogue10collective18CollectiveEpilogueINS1O_23Sm100TmaWarpSpecializedILi4ELi2ELi16ELb1ELb0EEEJSJ_NSB_IJNST_ISG_SD_EENST_INSC_ILi16EEESD_EEEEESK_NSB_IJNSB_IJllllEEESD_SU_EEESK_S1Y_NS1O_6fusion15FusionCallbacksIS1S_NS1Z_17LinearCombinationISK_fSK_fLNS_15FloatRoundStyleE2EEESJ_S1W_JEEENSA_5SM1004TMEM4LOAD26SM100_TMEM_LOAD_32dp32b16xES12_NS13_INS14_ILi2ELi4ELi3EEES17_NST_INSB_IJS18_S1U_EEENSB_IJS1U_SD_EEEEEEENSA_39AutoVectorizingCopyWithAssumedAlignmentILi128EEENSA_21SM90_TMA_STORE_IM2COLES2D_S2F_S2F_EEEvvEEEEvNT_6ParamsE)
	.align		4
        /*000c*/ 	.word	index@(__assertfail)
	.align		4
        /*0010*/ 	.word	0x00000000
	.align		4
        /*0014*/ 	.word	0xfffffffe
	.align		4
        /*0018*/ 	.word	0x00000000
	.align		4
        /*001c*/ 	.word	0xfffffffd
	.align		4
        /*0020*/ 	.word	0x00000000
	.align		4
        /*0024*/ 	.word	0xfffffffc


//--------------------- .nv.constant4             --------------------------
	.section	.nv.constant4,"a",@progbits
	.align	8
	.align		8
.nv.constant4:
        /*0000*/ 	.dword	__assertfail
	.align		8
        /*0008*/ 	.dword	__unnamed_1
	.align		8
        /*0010*/ 	.dword	__unnamed_2
	.align		8
        /*0018*/ 	.dword	_ZN39_INTERNAL_e7591b89_4_k_cu_3da70f27_30574cuda3std3__45__cpo5beginE
	.align		8
        /*0020*/ 	.dword	_ZN39_INTERNAL_e7591b89_4_k_cu_3da70f27_30574cuda3std3__45__cpo3endE
	.align		8
        /*0028*/ 	.dword	_ZN39_INTERNAL_e7591b89_4_k_cu_3da70f27_30574cuda3std3__45__cpo6cbeginE
	.align		8
        /*0030*/ 	.dword	_ZN39_INTERNAL_e7591b89_4_k_cu_3da70f27_30574cuda3std3__45__cpo4cendE
	.align		8
        /*0038*/ 	.dword	_ZN39_INTERNAL_e7591b89_4_k_cu_3da70f27_30574cuda3std3__441_GLOBAL__N__e7591b89_4_k_cu_3da70f27_30576ignoreE
	.align		8
        /*0040*/ 	.dword	_ZN39_INTERNAL_e7591b89_4_k_cu_3da70f27_30574cuda3std3__419piecewise_constructE
	.align		8
        /*0048*/ 	.dword	_ZN39_INTERNAL_e7591b89_4_k_cu_3da70f27_30574cuda3std3__48in_placeE
	.align		8
        /*0050*/ 	.dword	_ZN39_INTERNAL_e7591b89_4_k_cu_3da70f27_30574cuda3std6ranges3__45__cpo4swapE
	.align		8
        /*0058*/ 	.dword	_ZN39_INTERNAL_e7591b89_4_k_cu_3da70f27_30574cuda3std6ranges3__45__cpo9iter_moveE
	.align		8
        /*0060*/ 	.dword	_ZN39_INTERNAL_e7591b89_4_k_cu_3da70f27_30574cute7productE
	.align		8
        /*0068*/ 	.dword	_ZN39_INTERNAL_e7591b89_4_k_cu_3da70f27_30574cute1_E
	.align		8
        /*0070*/ 	.dword	$str$27
	.align		8
        /*0078*/ 	.dword	$str$28
	.align		8
        /*0080*/ 	.dword	$str$29
	.align		8
        /*0088*/ 	.dword	$str$30


//--------------------- .text._ZN7cutlass13device_kernelINS_4conv6kernel13ConvUniversalINS1_16ConvProblemShapeILNS1_8OperatorE1ELi3EEENS1_10collective14CollectiveConvINS1_47MainloopSm100TmaUmmaWarpSpecializedImplicitGemmILS5_1ELi3ELi3ELi1ELi2EN4cute5tupleIJNSA_1CILi1EEESD_SD_EEEEENSB_IJNSC_ILi128EEESG_NSB_IJNSC_ILi64EEEEEEEEENS_10tfloat32_tESK_NSA_8TiledMMAINSA_8MMA_AtomIJNSA_17SM100_MMA_TF32_SSISK_SK_fLi128ELi128ELNSA_4UMMA5MajorE0ELSP_1ELNSO_7ScaleInE0ELSQ_0EEEEEENSA_6LayoutISE_NSB_IJNSC_ILi0EEESU_SU_EEEEENSB_IJNSA_10UnderscoreESX_SX_EEEEENS7_6detail27Sm100ImplicitGemmTileTraitsINSA_20SM90_TMA_LOAD_IM2COLENSA_14ComposedLayoutINSA_7SwizzleILi3ELi4ELi3EEENSA_18smem_ptr_flag_bitsILi32EEENST_INSB_IJNSC_ILi8EEENSC_ILi32EEEEEENSB_IJS19_SD_EEEEEEEvEENS11_INSA_13SM90_TMA_LOADENS13_INS14_ILi2ELi5ELi2EEES17_NST_INSB_IJS19_NSC_ILi4EEEEEENSB_IJSD_S19_EEEEEEEvEEEENS_8epilogue10collective18CollectiveEpilogueINS1O_23Sm100TmaWarpSpecializedILi4ELi2ELi16ELb1ELb0EEEJSJ_NSB_IJNST_ISG_SD_EENST_INSC_ILi16EEESD_EEEEESK_NSB_IJNSB_IJllllEEESD_SU_EEESK_S1Y_NS1O_6fusion15FusionCallbacksIS1S_NS1Z_17LinearCombinationISK_fSK_fLNS_15FloatRoundStyleE2EEESJ_S1W_JEEENSA_5SM1004TMEM4LOAD26SM100_TMEM_LOAD_32dp32b16xES12_NS13_INS14_ILi2ELi4ELi3EEES17_NST_INSB_IJS18_S1U_EEENSB_IJS1U_SD_EEEEEEENSA_39AutoVectorizingCopyWithAssumedAlignmentILi128EEENSA_21SM90_TMA_STORE_IM2COLES2D_S2F_S2F_EEEvvEEEEvNT_6ParamsE --------------------------
	.section	.text._ZN7cutlass13device_kernelINS_4conv6kernel13ConvUniversalINS1_16ConvProblemShapeILNS1_8OperatorE1ELi3EEENS1_10collective14CollectiveConvINS1_47MainloopSm100TmaUmmaWarpSpecializedImplicitGemmILS5_1ELi3ELi3ELi1ELi2EN4cute5tupleIJNSA_1CILi1EEESD_SD_EEEEENSB_IJNSC_ILi128EEESG_NSB_IJNSC_ILi64EEEEEEEEENS_10tfloat32_tESK_NSA_8TiledMMAINSA_8MMA_AtomIJNSA_17SM100_MMA_TF32_SSISK_SK_fLi128ELi128ELNSA_4UMMA5MajorE0ELSP_1ELNSO_7ScaleInE0ELSQ_0EEEEEENSA_6LayoutISE_NSB_IJNSC_ILi0EEESU_SU_EEEEENSB_IJNSA_10UnderscoreESX_SX_EEEEENS7_6detail27Sm100ImplicitGemmTileTraitsINSA_20SM90_TMA_LOAD_IM2COLENSA_14ComposedLayoutINSA_7SwizzleILi3ELi4ELi3EEENSA_18smem_ptr_flag_bitsILi32EEENST_INSB_IJNSC_ILi8EEENSC_ILi32EEEEEENSB_IJS19_SD_EEEEEEEvEENS11_INSA_13SM90_TMA_LOADENS13_INS14_ILi2ELi5ELi2EEES17_NST_INSB_IJS19_NSC_ILi4EEEEEENSB_IJSD_S19_EEEEEEEvEEEENS_8epilogue10collective18CollectiveEpilogueINS1O_23Sm100TmaWarpSpecializedILi4ELi2ELi16ELb1ELb0EEEJSJ_NSB_IJNST_ISG_SD_EENST_INSC_ILi16EEESD_EEEEESK_NSB_IJNSB_IJllllEEESD_SU_EEESK_S1Y_NS1O_6fusion15FusionCallbacksIS1S_NS1Z_17LinearCombinationISK_fSK_fLNS_15FloatRoundStyleE2EEESJ_S1W_JEEENSA_5SM1004TMEM4LOAD26SM100_TMEM_LOAD_32dp32b16xES12_NS13_INS14_ILi2ELi4ELi3EEES17_NST_INSB_IJS18_S1U_EEENSB_IJS1U_SD_EEEEEEENSA_39AutoVectorizingCopyWithAssumedAlignmentILi128EEENSA_21SM90_TMA_STORE_IM2COLES2D_S2F_S2F_EEEvvEEEEvNT_6ParamsE,"ax",@progbits
	.align	128
.text._ZN7cutlass13device_kernelINS_4conv6kernel13ConvUniversalINS1_16ConvProblemShapeILNS1_8OperatorE1ELi3EEENS1_10collective14CollectiveConvINS1_47MainloopSm100TmaUmmaWarpSpecializedImplicitGemmILS5_1ELi3ELi3ELi1ELi2EN4cute5tupleIJNSA_1CILi1EEESD_SD_EEEEENSB_IJNSC_ILi128EEESG_NSB_IJNSC_ILi64EEEEEEEEENS_10tfloat32_tESK_NSA_8TiledMMAINSA_8MMA_AtomIJNSA_17SM100_MMA_TF32_SSISK_SK_fLi128ELi128ELNSA_4UMMA5MajorE0ELSP_1ELNSO_7ScaleInE0ELSQ_0EEEEEENSA_6LayoutISE_NSB_IJNSC_ILi0EEESU_SU_EEEEENSB_IJNSA_10UnderscoreESX_SX_EEEEENS7_6detail27Sm100ImplicitGemmTileTraitsINSA_20SM90_TMA_LOAD_IM2COLENSA_14ComposedLayoutINSA_7SwizzleILi3ELi4ELi3EEENSA_18smem_ptr_flag_bitsILi32EEENST_INSB_IJNSC_ILi8EEENSC_ILi32EEEEEENSB_IJS19_SD_EEEEEEEvEENS11_INSA_13SM90_TMA_LOADENS13_INS14_ILi2ELi5ELi2EEES17_NST_INSB_IJS19_NSC_ILi4EEEEEENSB_IJSD_S19_EEEEEEEvEEEENS_8epilogue10collective18CollectiveEpilogueINS1O_23Sm100TmaWarpSpecializedILi4ELi2ELi16ELb1ELb0EEEJSJ_NSB_IJNST_ISG_SD_EENST_INSC_ILi16EEESD_EEEEESK_NSB_IJNSB_IJllllEEESD_SU_EEESK_S1Y_NS1O_6fusion15FusionCallbacksIS1S_NS1Z_17LinearCombinationISK_fSK_fLNS_15FloatRoundStyleE2EEESJ_S1W_JEEENSA_5SM1004TMEM4LOAD26SM100_TMEM_LOAD_32dp32b16xES12_NS13_INS14_ILi2ELi4ELi3EEES17_NST_INSB_IJS18_S1U_EEENSB_IJS1U_SD_EEEEEEENSA_39AutoVectorizingCopyWithAssumedAlignmentILi128EEENSA_21SM90_TMA_STORE_IM2COLES2D_S2F_S2F_EEEvvEEEEvNT_6ParamsE:
        .type           _ZN7cutlass13device_kernelINS_4conv6kernel13ConvUniversalINS1_16ConvProblemShapeILNS1_8OperatorE1ELi3EEENS1_10collective14CollectiveConvINS1_47MainloopSm100TmaUmmaWarpSpecializedImplicitGemmILS5_1ELi3ELi3ELi1ELi2EN4cute5tupleIJNSA_1CILi1EEESD_SD_EEEEENSB_IJNSC_ILi128EEESG_NSB_IJNSC_ILi64EEEEEEEEENS_10tfloat32_tESK_NSA_8TiledMMAINSA_8MMA_AtomIJNSA_17SM100_MMA_TF32_SSISK_SK_fLi128ELi128ELNSA_4UMMA5MajorE0ELSP_1ELNSO_7ScaleInE0ELSQ_0EEEEEENSA_6LayoutISE_NSB_IJNSC_ILi0EEESU_SU_EEEEENSB_IJNSA_10UnderscoreESX_SX_EEEEENS7_6detail27Sm100ImplicitGemmTileTraitsINSA_20SM90_TMA_LOAD_IM2COLENSA_14ComposedLayoutINSA_7SwizzleILi3ELi4ELi3EEENSA_18smem_ptr_flag_bitsILi32EEENST_INSB_IJNSC_ILi8EEENSC_ILi32EEEEEENSB_IJS19_SD_EEEEEEEvEENS11_INSA_13SM90_TMA_LOADENS13_INS14_ILi2ELi5ELi2EEES17_NST_INSB_IJS19_NSC_ILi4EEEEEENSB_IJSD_S19_EEEEEEEvEEEENS_8epilogue10collective18CollectiveEpilogueINS1O_23Sm100TmaWarpSpecializedILi4ELi2ELi16ELb1ELb0EEEJSJ_NSB_IJNST_ISG_SD_EENST_INSC_ILi16EEESD_EEEEESK_NSB_IJNSB_IJllllEEESD_SU_EEESK_S1Y_NS1O_6fusion15FusionCallbacksIS1S_NS1Z_17LinearCombinationISK_fSK_fLNS_15FloatRoundStyleE2EEESJ_S1W_JEEENSA_5SM1004TMEM4LOAD26SM100_TMEM_LOAD_32dp32b16xES12_NS13_INS14_ILi2ELi4ELi3EEES17_NST_INSB_IJS18_S1U_EEENSB_IJS1U_SD_EEEEEEENSA_39AutoVectorizingCopyWithAssumedAlignmentILi128EEENSA_21SM90_TMA_STORE_IM2COLES2D_S2F_S2F_EEEvvEEEEvNT_6ParamsE,@function
        .size           _ZN7cutlass13device_kernelINS_4conv6kernel13ConvUniversalINS1_16ConvProblemShapeILNS1_8OperatorE1ELi3EEENS1_10collective14CollectiveConvINS1_47MainloopSm100TmaUmmaWarpSpecializedImplicitGemmILS5_1ELi3ELi3ELi1ELi2EN4cute5tupleIJNSA_1CILi1EEESD_SD_EEEEENSB_IJNSC_ILi128EEESG_NSB_IJNSC_ILi64EEEEEEEEENS_10tfloat32_tESK_NSA_8TiledMMAINSA_8MMA_AtomIJNSA_17SM100_MMA_TF32_SSISK_SK_fLi128ELi128ELNSA_4UMMA5MajorE0ELSP_1ELNSO_7ScaleInE0ELSQ_0EEEEEENSA_6LayoutISE_NSB_IJNSC_ILi0EEESU_SU_EEEEENSB_IJNSA_10UnderscoreESX_SX_EEEEENS7_6detail27Sm100ImplicitGemmTileTraitsINSA_20SM90_TMA_LOAD_IM2COLENSA_14ComposedLayoutINSA_7SwizzleILi3ELi4ELi3EEENSA_18smem_ptr_flag_bitsILi32EEENST_INSB_IJNSC_ILi8EEENSC_ILi32EEEEEENSB_IJS19_SD_EEEEEEEvEENS11_INSA_13SM90_TMA_LOADENS13_INS14_ILi2ELi5ELi2EEES17_NST_INSB_IJS19_NSC_ILi4EEEEEENSB_IJSD_S19_EEEEEEEvEEEENS_8epilogue10collective18CollectiveEpilogueINS1O_23Sm100TmaWarpSpecializedILi4ELi2ELi16ELb1ELb0EEEJSJ_NSB_IJNST_ISG_SD_EENST_INSC_ILi16EEESD_EEEEESK_NSB_IJNSB_IJllllEEESD_SU_EEESK_S1Y_NS1O_6fusion15FusionCallbacksIS1S_NS1Z_17LinearCombinationISK_fSK_fLNS_15FloatRoundStyleE2EEESJ_S1W_JEEENSA_5SM1004TMEM4LOAD26SM100_TMEM_LOAD_32dp32b16xES12_NS13_INS14_ILi2ELi4ELi3EEES17_NST_INSB_IJS18_S1U_EEENSB_IJS1U_SD_EEEEEEENSA_39AutoVectorizingCopyWithAssumedAlignmentILi128EEENSA_21SM90_TMA_STORE_IM2COLES2D_S2F_S2F_EEEvvEEEEvNT_6ParamsE,(.L_x_183 - _ZN7cutlass13device_kernelINS_4conv6kernel13ConvUniversalINS1_16ConvProblemShapeILNS1_8OperatorE1ELi3EEENS1_10collective14CollectiveConvINS1_47MainloopSm100TmaUmmaWarpSpecializedImplicitGemmILS5_1ELi3ELi3ELi1ELi2EN4cute5tupleIJNSA_1CILi1EEESD_SD_EEEEENSB_IJNSC_ILi128EEESG_NSB_IJNSC_ILi64EEEEEEEEENS_10tfloat32_tESK_NSA_8TiledMMAINSA_8MMA_AtomIJNSA_17SM100_MMA_TF32_SSISK_SK_fLi128ELi128ELNSA_4UMMA5MajorE0ELSP_1ELNSO_7ScaleInE0ELSQ_0EEEEEENSA_6LayoutISE_NSB_IJNSC_ILi0EEESU_SU_EEEEENSB_IJNSA_10UnderscoreESX_SX_EEEEENS7_6detail27Sm100ImplicitGemmTileTraitsINSA_20SM90_TMA_LOAD_IM2COLENSA_14ComposedLayoutINSA_7SwizzleILi3ELi4ELi3EEENSA_18smem_ptr_flag_bitsILi32EEENST_INSB_IJNSC_ILi8EEENSC_ILi32EEEEEENSB_IJS19_SD_EEEEEEEvEENS11_INSA_13SM90_TMA_LOADENS13_INS14_ILi2ELi5ELi2EEES17_NST_INSB_IJS19_NSC_ILi4EEEEEENSB_IJSD_S19_EEEEEEEvEEEENS_8epilogue10collective18CollectiveEpilogueINS1O_23Sm100TmaWarpSpecializedILi4ELi2ELi16ELb1ELb0EEEJSJ_NSB_IJNST_ISG_SD_EENST_INSC_ILi16EEESD_EEEEESK_NSB_IJNSB_IJllllEEESD_SU_EEESK_S1Y_NS1O_6fusion15FusionCallbacksIS1S_NS1Z_17LinearCombinationISK_fSK_fLNS_15FloatRoundStyleE2EEESJ_S1W_JEEENSA_5SM1004TMEM4LOAD26SM100_TMEM_LOAD_32dp32b16xES12_NS13_INS14_ILi2ELi4ELi3EEES17_NST_INSB_IJS18_S1U_EEENSB_IJS1U_SD_EEEEEEENSA_39AutoVectorizingCopyWithAssumedAlignmentILi128EEENSA_21SM90_TMA_STORE_IM2COLES2D_S2F_S2F_EEEvvEEEEvNT_6ParamsE)
        .other          _ZN7cutlass13device_kernelINS_4conv6kernel13ConvUniversalINS1_16ConvProblemShapeILNS1_8OperatorE1ELi3EEENS1_10collective14CollectiveConvINS1_47MainloopSm100TmaUmmaWarpSpecializedImplicitGemmILS5_1ELi3ELi3ELi1ELi2EN4cute5tupleIJNSA_1CILi1EEESD_SD_EEEEENSB_IJNSC_ILi128EEESG_NSB_IJNSC_ILi64EEEEEEEEENS_10tfloat32_tESK_NSA_8TiledMMAINSA_8MMA_AtomIJNSA_17SM100_MMA_TF32_SSISK_SK_fLi128ELi128ELNSA_4UMMA5MajorE0ELSP_1ELNSO_7ScaleInE0ELSQ_0EEEEEENSA_6LayoutISE_NSB_IJNSC_ILi0EEESU_SU_EEEEENSB_IJNSA_10UnderscoreESX_SX_EEEEENS7_6detail27Sm100ImplicitGemmTileTraitsINSA_20SM90_TMA_LOAD_IM2COLENSA_14ComposedLayoutINSA_7SwizzleILi3ELi4ELi3EEENSA_18smem_ptr_flag_bitsILi32EEENST_INSB_IJNSC_ILi8EEENSC_ILi32EEEEEENSB_IJS19_SD_EEEEEEEvEENS11_INSA_13SM90_TMA_LOADENS13_INS14_ILi2ELi5ELi2EEES17_NST_INSB_IJS19_NSC_ILi4EEEEEENSB_IJSD_S19_EEEEEEEvEEEENS_8epilogue10collective18CollectiveEpilogueINS1O_23Sm100TmaWarpSpecializedILi4ELi2ELi16ELb1ELb0EEEJSJ_NSB_IJNST_ISG_SD_EENST_INSC_ILi16EEESD_EEEEESK_NSB_IJNSB_IJllllEEESD_SU_EEESK_S1Y_NS1O_6fusion15FusionCallbacksIS1S_NS1Z_17LinearCombinationISK_fSK_fLNS_15FloatRoundStyleE2EEESJ_S1W_JEEENSA_5SM1004TMEM4LOAD26SM100_TMEM_LOAD_32dp32b16xES12_NS13_INS14_ILi2ELi4ELi3EEES17_NST_INSB_IJS18_S1U_EEENSB_IJS1U_SD_EEEEEEENSA_39AutoVectorizingCopyWithAssumedAlignmentILi128EEENSA_21SM90_TMA_STORE_IM2COLES2D_S2F_S2F_EEEvvEEEEvNT_6ParamsE,@"STO_CUDA_ENTRY STV_DEFAULT"
_ZN7cutlass13device_kernelINS_4conv6kernel13ConvUniversalINS1_16ConvProblemShapeILNS1_8OperatorE1ELi3EEENS1_10collective14CollectiveConvINS1_47MainloopSm100TmaUmmaWarpSpecializedImplicitGemmILS5_1ELi3ELi3ELi1ELi2EN4cute5tupleIJNSA_1CILi1EEESD_SD_EEEEENSB_IJNSC_ILi128EEESG_NSB_IJNSC_ILi64EEEEEEEEENS_10tfloat32_tESK_NSA_8TiledMMAINSA_8MMA_AtomIJNSA_17SM100_MMA_TF32_SSISK_SK_fLi128ELi128ELNSA_4UMMA5MajorE0ELSP_1ELNSO_7ScaleInE0ELSQ_0EEEEEENSA_6LayoutISE_NSB_IJNSC_ILi0EEESU_SU_EEEEENSB_IJNSA_10UnderscoreESX_SX_EEEEENS7_6detail27Sm100ImplicitGemmTileTraitsINSA_20SM90_TMA_LOAD_IM2COLENSA_14ComposedLayoutINSA_7SwizzleILi3ELi4ELi3EEENSA_18smem_ptr_flag_bitsILi32EEENST_INSB_IJNSC_ILi8EEENSC_ILi32EEEEEENSB_IJS19_SD_EEEEEEEvEENS11_INSA_13SM90_TMA_LOADENS13_INS14_ILi2ELi5ELi2EEES17_NST_INSB_IJS19_NSC_ILi4EEEEEENSB_IJSD_S19_EEEEEEEvEEEENS_8epilogue10collective18CollectiveEpilogueINS1O_23Sm100TmaWarpSpecializedILi4ELi2ELi16ELb1ELb0EEEJSJ_NSB_IJNST_ISG_SD_EENST_INSC_ILi16EEESD_EEEEESK_NSB_IJNSB_IJllllEEESD_SU_EEESK_S1Y_NS1O_6fusion15FusionCallbacksIS1S_NS1Z_17LinearCombinationISK_fSK_fLNS_15FloatRoundStyleE2EEESJ_S1W_JEEENSA_5SM1004TMEM4LOAD26SM100_TMEM_LOAD_32dp32b16xES12_NS13_INS14_ILi2ELi4ELi3EEES17_NST_INSB_IJS18_S1U_EEENSB_IJS1U_SD_EEEEEEENSA_39AutoVectorizingCopyWithAssumedAlignmentILi128EEENSA_21SM90_TMA_STORE_IM2COLES2D_S2F_S2F_EEEvvEEEEvNT_6ParamsE:
[----:B------:R-:W1:Y:S08]  /*0000*/  LDC R1, c[0x0][0x37c] ;  /* 0x0000df00ff017b82 */ /* 0x000e700000000800 */
[----:B------:R-:W2:Y:S01]  /*0010*/  LDC.64 R2, c[0x0][0x990] ;  /* 0x00026400ff027b82 */ /* 0x000ea20000000a00 */
[----:B------:R-:W3:Y:S01]  /*0020*/  S2R R100, SR_TID.X ;  /* 0x0000000000647919 */ /* 0x000ee20000002100 */
[----:B------:R-:W-:Y:S01]  /*0030*/  ELECT P5, URZ, PT ;  /* 0x0000000000ff782f */ /* 0x000fe200038a0000 */
[----:B-1----:R-:W-:Y:S01]  /*0040*/  VIADD R1, R1, 0xfffffff8 ;  /* 0xfffffff801017836 */ /* 0x002fe20000000000 */
[----:B------:R-:W-:-:S04]  /*0050*/  PRMT R87, RZ, 0x7610, R87 ;  /* 0x00007610ff577816 */ /* 0x000fc80000000057 */
[----:B------:R-:W1:Y:S01]  /*0060*/  LDC.64 R88, c[0x0][0x358] ;  /* 0x0000d600ff587b82 */ /* 0x000e620000000a00 */
[----:B--2---:R-:W-:-:S04]  /*0070*/  ISETP.NE.U32.AND P0, PT, R2, RZ, PT ;  /* 0x000000ff0200720c */ /* 0x004fc80003f05070 */
[----:B------:R-:W-:Y:S02]  /*0080*/  ISETP.NE.AND.EX P0, PT, R3, RZ, PT, P0 ;  /* 0x000000ff0300720c */ /* 0x000fe40003f05300 */
[----:B---3--:R-:W-:-:S05]  /*0090*/  SHF.R.U32.HI R102, RZ, 0x5, R100 ;  /* 0x00000005ff667819 */ /* 0x008fca0000011664 */
[----:B------:R2:W3:Y:S06]  /*00a0*/  SHFL.IDX PT, R0, R102, RZ, 0x1f ;  /* 0x00001fff66007589 */ /* 0x0004ec00000e0000 */
[----:B------:R-:W-:Y:S05]  /*00b0*/  @P0 BRA `(.L_x_0) ;  /* 0x0000000000300947 */ /* 0x000fea0003800000 */
[----:B------:R-:W4:Y:S02]  /*00c0*/  LDC.64 R4, c[0x0][0x988] ;  /* 0x00026200ff047b82 */ /* 0x000f240000000a00 */
[----:B----4-:R-:W-:-:S04]  /*00d0*/  ISETP.NE.U32.AND P0, PT, R4, RZ, PT ;  /* 0x000000ff0400720c */ /* 0x010fc80003f05070 */
[----:B------:R-:W-:-:S13]  /*00e0*/  ISETP.NE.AND.EX P0, PT, R5, RZ, PT, P0 ;  /* 0x000000ff0500720c */ /* 0x000fda0003f05300 */
[----:B------:R-:W-:Y:S05]  /*00f0*/  @!P0 BRA `(.L_x_1) ;  /* 0x0000000000188947 */ /* 0x000fea0003800000 */
[----:B------:R-:W4:Y:S01]  /*0100*/  LDC.64 R4, c[0x0][0x988] ;  /* 0x00026200ff047b82 */ /* 0x000f220000000a00 */
[----:B-1----:R-:W-:Y:S02]  /*0110*/  R2UR UR4, R88 ;  /* 0x00000000580472ca */ /* 0x002fe400000e0000 */
[----:B------:R-:W-:-:S13]  /*0120*/  R2UR UR5, R89 ;  /* 0x00000000590572ca */ /* 0x000fda00000e0000 */
[----:B----4-:R4:W5:Y:S01]  /*0130*/  LDG.E R35, desc[UR4][R4.64] ;  /* 0x0000000404237981 */ /* 0x010962000c1e1900 */
[----:B------:R-:W-:Y:S01]  /*0140*/  IMAD.MOV.U32 R87, RZ, RZ, 0x1 ;  /* 0x00000001ff577424 */ /* 0x000fe200078e00ff */
[----:B------:R-:W-:Y:S05]  /*0150*/  BRA `(.L_x_0) ;  /* 0x0000000000087947 */ /* 0x000fea0003800000 */
.L_x_1:
[----:B------:R-:W4:Y:S01]  /*0160*/  LDC R35, c[0x0][0x980] ;  /* 0x00026000ff237b82 */ /* 0x000f220000000800 */
[----:B------:R-:W-:-:S03]  /*0170*/  HFMA2 R87, -RZ, RZ, 0, 5.9604644775390625e-08 ;  /* 0x00000001ff577431 */ /* 0x000fc600000001ff */
.L_x_0:
[----:B----4-:R-:W4:Y:S02]  /*0180*/  LDC.64 R4, c[0x0][0x9b0] ;  /* 0x00026c00ff047b82 */ /* 0x010f240000000a00 */
[----:B----4-:R-:W-:-:S04]  /*0190*/  ISETP.NE.U32.AND P0, PT, R4, RZ, PT ;  /* 0x000000ff0400720c */ /* 0x010fc80003f05070 */
[----:B------:R-:W-:-:S13]  /*01a0*/  ISETP.NE.AND.EX P0, PT, R5, RZ, PT, P0 ;  /* 0x000000ff0500720c */ /* 0x000fda0003f05300 */
        /* <DEDUP_REMOVED lines=9> */
[----:B------:R-:W-:Y:S05]  /*0240*/  BRA `(.L_x_2) ;  /* 0x0000000000047947 */ /* 0x000fea0003800000 */
.L_x_3:
[----:B------:R-:W4:Y:S02]  /*0250*/  LDC R33, c[0x0][0x9a0] ;  /* 0x00026800ff217b82 */ /* 0x000f240000000800 */
.L_x_2:
[----:B----4-:R-:W4:Y:S01]  /*0260*/  LDC.64 R4, c[0x0][0x988] ;  /* 0x00026200ff047b82 */ /* 0x010f220000000a00 */
[----:B---3--:R-:W-:Y:S01]  /*0270*/  ISETP.NE.OR P1, PT, R0, 0x1, !P5 ;  /* 0x000000010000780c */ /* 0x008fe20006f25670 */
[----:B------:R-:W-:Y:S01]  /*0280*/  BSSY.RECONVERGENT B0, `(.L_x_4) ;  /* 0x0000015000007945 */ /* 0x000fe20003800200 */
[----:B------:R-:W-:Y:S02]  /*0290*/  ISETP.EQ.U32.AND P2, PT, R2, RZ, PT ;  /* 0x000000ff0200720c */ /* 0x000fe40003f42070 */
[----:B------:R-:W-:Y:S02]  /*02a0*/  ISETP.NE.OR P4, PT, R0, 0x3, !P5 ;  /* 0x000000030000780c */ /* 0x000fe40006f85670 */
[----:B------:R-:W-:Y:S02]  /*02b0*/  PLOP3.LUT P0, PT, PT, PT, PT, 0x80, 0x8 ;  /* 0x000000000008781c */ /* 0x000fe40003f0f070 */
[----:B----4-:R-:W-:-:S04]  /*02c0*/  ISETP.NE.U32.AND P3, PT, R4, RZ, PT ;  /* 0x000000ff0400720c */ /* 0x010fc80003f65070 */
[----:B------:R-:W-:-:S04]  /*02d0*/  ISETP.NE.AND.EX P3, PT, R5, RZ, PT, P3 ;  /* 0x000000ff0500720c */ /* 0x000fc80003f65330 */
[----:B------:R-:W-:-:S04]  /*02e0*/  ISETP.EQ.OR.EX P6, PT, R3, RZ, !P3, P2 ;  /* 0x000000ff0300720c */ /* 0x000fc80005fc2720 */
[----:B------:R-:W-:Y:S01]  /*02f0*/  P2R R103, PR, RZ, 0x40 ;  /* 0x00000040ff677803 */ /* 0x000fe20000000000 */
[----:B------:R-:W-:Y:S08]  /*0300*/  @P1 BRA `(.L_x_5) ;  /* 0x0000000000301947 */ /* 0x000ff00003800000 */
[----:B------:R-:W3:Y:S02]  /*0310*/  LDC.64 R8, c[0x0][0x348] ;  /* 0x0000d200ff087b82 */ /* 0x000ee40000000a00 */
[C---:B---3--:R-:W-:Y:S02]  /*0320*/  IADD3 R7, P2, PT, R8.reuse, 0x80, RZ ;  /* 0x0000008008077810 */ /* 0x048fe40007f5e0ff */
[----:B------:R-:W-:Y:S02]  /*0330*/  IADD3 R5, P1, PT, R8, 0x200, RZ ;  /* 0x0000020008057810 */ /* 0x000fe40007f3e0ff */
[----:B------:R-:W-:Y:S01]  /*0340*/  R2UR UR6, R7 ;  /* 0x00000000070672ca */ /* 0x000fe200000e0000 */
[--C-:B------:R-:W-:Y:S01]  /*0350*/  IMAD.X R6, RZ, RZ, R9.reuse, P2 ;  /* 0x000000ffff067224 */ /* 0x100fe200010e0609 */
[----:B------:R-:W-:Y:S01]  /*0360*/  R2UR UR4, R5 ;  /* 0x00000000050472ca */ /* 0x000fe200000e0000 */
[----:B------:R-:W-:-:S03]  /*0370*/  IMAD.X R4, RZ, RZ, R9, P1 ;  /* 0x000000ffff047224 */ /* 0x000fc600008e0609 */
[----:B------:R-:W-:Y:S02]  /*0380*/  R2UR UR7, R6 ;  /* 0x00000000060772ca */ /* 0x000fe400000e0000 */
[----:B------:R-:W-:-:S11]  /*0390*/  R2UR UR5, R4 ;  /* 0x00000000040572ca */ /* 0x000fd600000e0000 */
[----:B------:R3:W-:Y:S02]  /*03a0*/  UTMACCTL.PF [UR6] ;  /* 0x00000000060079b9 */ /* 0x0007e40008040000 */
[----:B------:R3:W-:Y:S02]  /*03b0*/  UTMACCTL.PF [UR4] ;  /* 0x00000000040079b9 */ /* 0x0007e40008040000 */
[----:B---3--:R-:W-:Y:S01]  /*03c0*/  NOP ;  /* 0x0000000000007918 */ /* 0x008fe20000000000 */
.L_x_5:
[----:B------:R-:W-:Y:S05]  /*03d0*/  BSYNC.RECONVERGENT B0 ;  /* 0x0000000000007941 */ /* 0x000fea0003800200 */
.L_x_4:
[----:B------:R-:W-:Y:S04]  /*03e0*/  BSSY.RECONVERGENT B0, `(.L_x_6) ;  /* 0x000000e000007945 */ /* 0x000fe80003800200 */
[----:B------:R-:W-:Y:S05]  /*03f0*/  @P4 BRA `(.L_x_7) ;  /* 0x0000000000304947 */ /* 0x000fea0003800000 */
        /* <DEDUP_REMOVED lines=12> */
.L_x_7:
[----:B------:R-:W-:Y:S05]  /*04c0*/  BSYNC.RECONVERGENT B0 ;  /* 0x0000000000007941 */ /* 0x000fea0003800200 */
.L_x_6:
[----:B------:R-:W-:Y:S05]  /*04d0*/  @!P6 BRA `(.L_x_8) ;  /* 0x00000000001ce947 */ /* 0x000fea0003800000 */
[----:B------:R-:W-:Y:S02]  /*04e0*/  ISETP.NE.U32.AND P1, PT, R2, RZ, PT ;  /* 0x000000ff0200720c */ /* 0x000fe40003f25070 */
[----:B-----5:R-:W-:Y:S02]  /*04f0*/  FSETP.NEU.AND P0, PT, R35, RZ, PT ;  /* 0x000000ff2300720b */ /* 0x020fe40003f0d000 */
[----:B------:R-:W-:Y:S02]  /*0500*/  ISETP.NE.AND.EX P1, PT, R3, RZ, PT, P1 ;  /* 0x000000ff0300720c */ /* 0x000fe40003f25310 */
[----:B------:R-:W-:-:S11]  /*0510*/  SEL R2, RZ, 0xffffffff, P3 ;  /* 0xffffffffff027807 */ /* 0x000fd60001800000 */
[----:B------:R-:W-:-:S04]  /*0520*/  @!P1 SEL R2, RZ, 0xffffffff, P0 ;  /* 0xffffffffff029807 */ /* 0x000fc80000000000 */
[----:B------:R-:W-:-:S04]  /*0530*/  LOP3.LUT R2, R2, 0x1, RZ, 0xc0, !PT ;  /* 0x0000000102027812 */ /* 0x000fc800078ec0ff */
[----:B------:R-:W-:-:S13]  /*0540*/  ISETP.NE.U32.AND P0, PT, R2, 0x1, PT ;  /* 0x000000010200780c */ /* 0x000fda0003f05070 */
.L_x_8:
[----:B------:R-:W3:Y:S02]  /*0550*/  SHFL.IDX PT, R2, R102, RZ, 0x1f ;  /* 0x00001fff66027589 */ /* 0x000ee400000e0000 */
[----:B---3--:R-:W-:-:S13]  /*0560*/  ISETP.NE.AND P1, PT, R2, RZ, PT ;  /* 0x000000ff0200720c */ /* 0x008fda0003f25270 */
[----:B------:R-:W-:Y:S05]  /*0570*/  @P1 BRA `(.L_x_9) ;  /* 0x0000000000441947 */ /* 0x000fea0003800000 */
[----:B------:R-:W-:Y:S01]  /*0580*/  ELECT P1, URZ, PT ;  /* 0x0000000000ff782f */ /* 0x000fe20003820000 */
[----:B------:R-:W-:Y:S02]  /*0590*/  UMOV UR4, 0x1 ;  /* 0x0000000100047882 */ /* 0x000fe40000000000 */
[----:B------:R-:W-:-:S04]  /*05a0*/  UIADD3 UR6, UPT, UPT, -UR4, 0x100000, URZ ;  /* 0x0010000004067890 */ /* 0x000fc8000fffe1ff */
[----:B------:R-:W-:Y:S02]  /*05b0*/  USHF.L.U32 UR7, UR6, 0xb, URZ ;  /* 0x0000000b06077899 */ /* 0x000fe400080006ff */
[----:B------:R-:W-:-:S04]  /*05c0*/  USHF.L.U32 UR6, UR6, 0x1, URZ ;  /* 0x0000000106067899 */ /* 0x000fc800080006ff */
[----:B------:R-:W3:Y:S01]  /*05d0*/  @P1 S2R R2, SR_CgaCtaId ;  /* 0x0000000000021919 */ /* 0x000ee20000008800 */
[----:B------:R-:W-:-:S04]  /*05e0*/  @P1 MOV R3, 0x400 ;  /* 0x0000040000031802 */ /* 0x000fc80000000f00 */
[----:B---3--:R-:W-:-:S04]  /*05f0*/  @P1 LEA R2, R2, R3, 0x18 ;  /* 0x0000000302021211 */ /* 0x008fc800078ec0ff */
[----:B------:R-:W-:Y:S01]  /*0600*/  @P1 R2UR UR5, R2 ;  /* 0x00000000020512ca */ /* 0x000fe200000e0000 */
[----:B------:R-:W3:-:S12]  /*0610*/  FENCE.VIEW.ASYNC.S ;  /* 0x00000000000073c6 */ /* 0x000ed80000000000 */
[----:B---3--:R3:W4:Y:S01]  /*0620*/  SYNCS.EXCH.64 URZ, [UR5], UR6 ;  /* 0x0000000605ff75b2 */ /* 0x0087220008000100 */
[----:B------:R3:W1:Y:S01]  /*0630*/  SYNCS.EXCH.64 URZ, [UR5+0x18], UR6 ;  /* 0x0000180605ff75b2 */ /* 0x0006620008000100 */
[----:B------:R3:W1:Y:S01]  /*0640*/  SYNCS.EXCH.64 URZ, [UR5+0x8], UR6 ;  /* 0x0000080605ff75b2 */ /* 0x0006620008000100 */
[----:B------:R3:W1:Y:S01]  /*0650*/  SYNCS.EXCH.64 URZ, [UR5+0x20], UR6 ;  /* 0x0000200605ff75b2 */ /* 0x0006620008000100 */
[----:B------:R3:W1:Y:S01]  /*0660*/  SYNCS.EXCH.64 URZ, [UR5+0x10], UR6 ;  /* 0x0000100605ff75b2 */ /* 0x0006620008000100 */
[----:B------:R3:W1:Y:S01]  /*0670*/  SYNCS.EXCH.64 URZ, [UR5+0x28], UR6 ;  /* 0x0000280605ff75b2 */ /* 0x0006620008000100 */
[----:B------:R-:W-:Y:S01]  /*0680*/  NOP ;  /* 0x0000000000007918 */ /* 0x000fe20000000000 */
.L_x_9:
[----:B------:R-:W2:Y:S01]  /*0690*/  SHFL.IDX PT, R2, R102, RZ, 0x1f ;  /* 0x00001fff66027589 */ /* 0x000ea200000e0000 */
[----:B------:R-:W-:Y:S01]  /*06a0*/  NOP ;  /* 0x0000000000007918 */ /* 0x000fe20000000000 */
[----:B--2---:R-:W-:-:S13]  /*06b0*/  ISETP.NE.AND P1, PT, R2, 0x1, PT ;  /* 0x000000010200780c */ /* 0x004fda0003f25270 */
[----:B------:R-:W-:Y:S05]  /*06c0*/  @P1 BRA `(.L_x_10) ;  /* 0x00000000005c1947 */ /* 0x000fea0003800000 */
[----:B------:R-:W-:Y:S01]  /*06d0*/  ELECT P1, URZ, PT ;  /* 0x0000000000ff782f */ /* 0x000fe20003820000 */
[----:B---3--:R-:W-:Y:S01]  /*06e0*/  UMOV UR6, 0x20 ;  /* 0x0000002000067882 */ /* 0x008fe20000000000 */
[----:B------:R-:W-:Y:S01]  /*06f0*/  UMOV UR4, 0x80 ;  /* 0x0000008000047882 */ /* 0x000fe20000000000 */
[----:B------:R-:W-:-:S04]  /*0700*/  UIADD3 UR6, UPT, UPT, -UR6, 0x100000, URZ ;  /* 0x0010000006067890 */ /* 0x000fc8000fffe1ff */
[----:B------:R-:W-:Y:S02]  /*0710*/  USHF.L.U32 UR7, UR6, 0xb, URZ ;  /* 0x0000000b06077899 */ /* 0x000fe400080006ff */
[----:B------:R-:W-:Y:S02]  /*0720*/  USHF.L.U32 UR6, UR6, 0x1, URZ ;  /* 0x0000000106067899 */ /* 0x000fe400080006ff */
[----:B------:R-:W-:-:S04]  /*0730*/  UIADD3 UR8, UPT, UPT, -UR4, 0x100000, URZ ;  /* 0x0010000004087890 */ /* 0x000fc8000fffe1ff */
[----:B------:R-:W-:Y:S02]  /*0740*/  USHF.L.U32 UR9, UR8, 0xb, URZ ;  /* 0x0000000b08097899 */ /* 0x000fe400080006ff */
[----:B------:R-:W-:Y:S01]  /*0750*/  USHF.L.U32 UR8, UR8, 0x1, URZ ;  /* 0x0000000108087899 */ /* 0x000fe200080006ff */
[----:B------:R-:W2:Y:S01]  /*0760*/  @P1 S2R R2, SR_CgaCtaId ;  /* 0x0000000000021919 */ /* 0x000ea20000008800 */
[----:B------:R-:W-:-:S04]  /*0770*/  @P1 MOV R3, 0x400 ;  /* 0x0000040000031802 */ /* 0x000fc80000000f00 */
[----:B--2---:R-:W-:-:S04]  /*0780*/  @P1 LEA R2, R2, R3, 0x18 ;  /* 0x0000000302021211 */ /* 0x004fc800078ec0ff */
[----:B------:R-:W-:Y:S01]  /*0790*/  @P1 R2UR UR5, R2 ;  /* 0x00000000020512ca */ /* 0x000fe200000e0000 */
[----:B------:R-:W2:-:S12]  /*07a0*/  FENCE.VIEW.ASYNC.S ;  /* 0x00000000000073c6 */ /* 0x000e980000000000 */
[----:B--2---:R2:W3:Y:S01]  /*07b0*/  SYNCS.EXCH.64 URZ, [UR5+0x30], UR6 ;  /* 0x0000300605ff75b2 */ /* 0x0044e20008000100 */
[----:B------:R2:W1:Y:S01]  /*07c0*/  SYNCS.EXCH.64 URZ, [UR5+0x50], UR8 ;  /* 0x0000500805ff75b2 */ /* 0x0004620008000100 */
[----:B------:R2:W1:Y:S01]  /*07d0*/  SYNCS.EXCH.64 URZ, [UR5+0x38], UR6 ;  /* 0x0000380605ff75b2 */ /* 0x0004620008000100 */
[----:B------:R2:W1:Y:S01]  /*07e0*/  SYNCS.EXCH.64 URZ, [UR5+0x58], UR8 ;  /* 0x0000580805ff75b2 */ /* 0x0004620008000100 */
[----:B------:R2:W1:Y:S01]  /*07f0*/  SYNCS.EXCH.64 URZ, [UR5+0x40], UR6 ;  /* 0x0000400605ff75b2 */ /* 0x0004620008000100 */
[----:B------:R2:W1:Y:S01]  /*0800*/  SYNCS.EXCH.64 URZ, [UR5+0x60], UR8 ;  /* 0x0000600805ff75b2 */ /* 0x0004620008000100 */
[----:B------:R2:W1:Y:S01]  /*0810*/  SYNCS.EXCH.64 URZ, [UR5+0x48], UR6 ;  /* 0x0000480605ff75b2 */ /* 0x0004620008000100 */
[----:B------:R2:W1:Y:S01]  /*0820*/  SYNCS.EXCH.64 URZ, [UR5+0x68], UR8 ;  /* 0x0000680805ff75b2 */ /* 0x0004620008000100 */
[----:B------:R-:W-:Y:S01]  /*0830*/  NOP ;  /* 0x0000000000007918 */ /* 0x000fe20000000000 */
.L_x_10:
[----:B------:R-:W4:Y:S01]  /*0840*/  SHFL.IDX PT, R2, R102, RZ, 0x1f ;  /* 0x00001fff66027589 */ /* 0x000f2200000e0000 */
[----:B------:R-:W-:Y:S01]  /*0850*/  NOP ;  /* 0x0000000000007918 */ /* 0x000fe20000000000 */
[----:B------:R-:W1:Y:S01]  /*0860*/  S2R R41, SR_CTAID.X ;  /* 0x0000000000297919 */ /* 0x000e620000002500 */
[----:B------:R-:W1:Y:S01]  /*0870*/  S2R R16, SR_CTAID.Y ;  /* 0x0000000000107919 */ /* 0x000e620000002600 */
[----:B----4-:R-:W-:-:S13]  /*0880*/  ISETP.NE.AND P1, PT, R2, 0x3, PT ;  /* 0x000000030200780c */ /* 0x010fda0003f25270 */
[----:B-1----:R-:W-:Y:S05]  /*0890*/  @P1 BRA `(.L_x_11) ;  /* 0x0000000000341947 */ /* 0x002fea0003800000 */
[----:B------:R-:W-:Y:S01]  /*08a0*/  ELECT P1, URZ, PT ;  /* 0x0000000000ff782f */ /* 0x000fe20003820000 */
[----:B------:R-:W-:Y:S02]  /*08b0*/  UMOV UR4, 0x20 ;  /* 0x0000002000047882 */ /* 0x000fe40000000000 */
[----:B--23--:R-:W-:-:S04]  /*08c0*/  UIADD3 UR6, UPT, UPT, -UR4, 0x100000, URZ ;  /* 0x0010000004067890 */ /* 0x00cfc8000fffe1ff */
[----:B------:R-:W-:Y:S02]  /*08d0*/  USHF.L.U32 UR7, UR6, 0xb, URZ ;  /* 0x0000000b06077899 */ /* 0x000fe400080006ff */
[----:B------:R-:W-:-:S04]  /*08e0*/  USHF.L.U32 UR6, UR6, 0x1, URZ ;  /* 0x0000000106067899 */ /* 0x000fc800080006ff */
[----:B------:R-:W1:Y:S01]  /*08f0*/  @P1 S2R R2, SR_CgaCtaId ;  /* 0x0000000000021919 */ /* 0x000e620000008800 */
[----:B------:R-:W-:-:S04]  /*0900*/  @P1 MOV R3, 0x400 ;  /* 0x0000040000031802 */ /* 0x000fc80000000f00 */
[----:B-1----:R-:W-:-:S04]  /*0910*/  @P1 LEA R2, R2, R3, 0x18 ;  /* 0x0000000302021211 */ /* 0x002fc800078ec0ff */
[----:B------:R-:W-:Y:S01]  /*0920*/  @P1 R2UR UR5, R2 ;  /* 0x00000000020512ca */ /* 0x000fe200000e0000 */
[----:B------:R-:W1:-:S12]  /*0930*/  FENCE.VIEW.ASYNC.S ;  /* 0x00000000000073c6 */ /* 0x000e580000000000 */
[----:B-1----:R1:W4:Y:S01]  /*0940*/  SYNCS.EXCH.64 URZ, [UR5+0x70], UR6 ;  /* 0x0000700605ff75b2 */ /* 0x0023220008000100 */
[----:B------:R1:W2:Y:S01]  /*0950*/  SYNCS.EXCH.64 URZ, [UR5+0x78], UR6 ;  /* 0x0000780605ff75b2 */ /* 0x0002a20008000100 */
[----:B------:R-:W-:Y:S01]  /*0960*/  NOP ;  /* 0x0000000000007918 */ /* 0x000fe20000000000 */
.L_x_11:
[----:B------:R-:W3:Y:S01]  /*0970*/  SHFL.IDX PT, R2, R102, RZ, 0x1f ;  /* 0x00001fff66027589 */ /* 0x000ee200000e0000 */
[----:B------:R-:W-:-:S05]  /*0980*/  CS2R.32 R3, SR_CgaSize ;  /* 0x0000000000037805 */ /* 0x000fca0000008a00 */
[----:B------:R-:W-:-:S06]  /*0990*/  IMAD R3, R3, -0xa0, RZ ;  /* 0xffffff6003037824 */ /* 0x000fcc00078e02ff */
[----:B------:R-:W1:Y:S01]  /*09a0*/  LDC R3, c[0x0][R3+0x2b0] ;  /* 0x0000ac0003037b82 */ /* 0x000e620000000800 */
[----:B------:R-:W-:Y:S01]  /*09b0*/  I2FP.F32.U32 R8, R41 ;  /* 0x0000002900087245 */ /* 0x000fe20000201000 */
[----:B------:R-:W-:Y:S01]  /*09c0*/  NOP ;  /* 0x0000000000007918 */ /* 0x000fe20000000000 */
[----:B------:R-:W-:Y:S02]  /*09d0*/  I2FP.F32.U32 R7, R16 ;  /* 0x0000001000077245 */ /* 0x000fe40000201000 */
[----:B------:R-:W-:-:S05]  /*09e0*/  CS2R.32 R4, SR_CgaSize ;  /* 0x0000000000047805 */ /* 0x000fca0000008a00 */
[----:B------:R-:W-:-:S06]  /*09f0*/  IMAD R4, R4, -0xa0, RZ ;  /* 0xffffff6004047824 */ /* 0x000fcc00078e02ff */
[----:B------:R-:W2:Y:S01]  /*0a00*/  LDC R4, c[0x0][R4+0x2b4] ;  /* 0x0000ad0004047b82 */ /* 0x000ea20000000800 */
[----:B---3--:R-:W-:Y:S01]  /*0a10*/  ISETP.NE.AND P1, PT, R2, 0x4, PT ;  /* 0x000000040200780c */ /* 0x008fe20003f25270 */
[----:B-1----:R-:W-:-:S12]  /*0a20*/  FMUL R8, R3, R8 ;  /* 0x0000000803087220 */ /* 0x002fd80000400000 */
[----:B------:R-:W-:Y:S05]  /*0a30*/  @P1 BRA `(.L_x_12) ;  /* 0x00000000004c1947 */ /* 0x000fea0003800000 */
[----:B------:R-:W-:Y:S01]  /*0a40*/  ELECT P1, URZ, PT ;  /* 0x0000000000ff782f */ /* 0x000fe20003820000 */
[----:B--2---:R-:W-:Y:S02]  /*0a50*/  UMOV UR6, 0x1 ;  /* 0x0000000100067882 */ /* 0x004fe40000000000 */
[----:B------:R-:W-:-:S04]  /*0a60*/  UIADD3 UR6, UPT, UPT, -UR6, 0x100000, URZ ;  /* 0x0010000006067890 */ /* 0x000fc8000fffe1ff */
[----:B------:R-:W-:Y:S02]  /*0a70*/  USHF.L.U32 UR7, UR6, 0xb, URZ ;  /* 0x0000000b06077899 */ /* 0x000fe400080006ff */
[----:B------:R-:W-:-:S04]  /*0a80*/  USHF.L.U32 UR6, UR6, 0x1, URZ ;  /* 0x0000000106067899 */ /* 0x000fc800080006ff */
[----:B------:R-:W1:Y:S01]  /*0a90*/  @P1 S2R R2, SR_CgaCtaId ;  /* 0x0000000000021919 */ /* 0x000e620000008800 */
[----:B------:R-:W-:-:S05]  /*0aa0*/  @P1 IMAD.MOV.U32 R3, RZ, RZ, 0x100 ;  /* 0x00000100ff031424 */ /* 0x000fca00078e00ff */
[----:B------:R-:W-:-:S04]  /*0ab0*/  @P1 SEL R3, R3, 0xe0, P0 ;  /* 0x000000e003031807 */ /* 0x000fc80000000000 */
[----:B------:R-:W-:Y:S02]  /*0ac0*/  @P1 R2UR UR4, R3 ;  /* 0x00000000030412ca */ /* 0x000fe400000e0000 */
[----:B------:R-:W-:-:S11]  /*0ad0*/  @P1 MOV R3, 0x400 ;  /* 0x0000040000031802 */ /* 0x000fd60000000f00 */
[----:B------:R-:W-:-:S04]  /*0ae0*/  UIADD3 UR8, UPT, UPT, -UR4, 0x100000, URZ ;  /* 0x0010000004087890 */ /* 0x000fc8000fffe1ff */
[----:B------:R-:W-:Y:S02]  /*0af0*/  USHF.L.U32 UR9, UR8, 0xb, URZ ;  /* 0x0000000b08097899 */ /* 0x000fe400080006ff */
[----:B------:R-:W-:Y:S01]  /*0b00*/  USHF.L.U32 UR8, UR8, 0x1, URZ ;  /* 0x0000000108087899 */ /* 0x000fe200080006ff */
[----:B-1----:R-:W-:-:S04]  /*0b10*/  @P1 LEA R2, R2, R3, 0x18 ;  /* 0x0000000302021211 */ /* 0x002fc800078ec0ff */
[----:B------:R-:W-:Y:S01]  /*0b20*/  @P1 R2UR UR5, R2 ;  /* 0x00000000020512ca */ /* 0x000fe200000e0000 */
[----:B------:R-:W1:-:S12]  /*0b30*/  FENCE.VIEW.ASYNC.S ;  /* 0x00000000000073c6 */ /* 0x000e580000000000 */
[----:B-1----:R1:W3:Y:S01]  /*0b40*/  SYNCS.EXCH.64 URZ, [UR5+0x80], UR6 ;  /* 0x0000800605ff75b2 */ /* 0x0022e20008000100 */
[----:B------:R1:W2:Y:S01]  /*0b50*/  SYNCS.EXCH.64 URZ, [UR5+0x88], UR8 ;  /* 0x0000880805ff75b2 */ /* 0x0002a20008000100 */
[----:B------:R-:W-:Y:S01]  /*0b60*/  NOP ;  /* 0x0000000000007918 */ /* 0x000fe20000000000 */
.L_x_12:
[----:B------:R-:W4:Y:S01]  /*0b70*/  SHFL.IDX PT, R6, R102, RZ, 0x1f ;  /* 0x00001fff66067589 */ /* 0x000f2200000e0000 */
[----:B------:R-:W1:Y:S01]  /*0b80*/  LDC R2, c[0x0][0xc30] ;  /* 0x00030c00ff027b82 */ /* 0x000e620000000800 */
[----:B--2---:R-:W-:Y:S01]  /*0b90*/  FMUL R7, R4, R7 ;  /* 0x0000000704077220 */ /* 0x004fe20000400000 */
[----:B------:R-:W2:Y:S01]  /*0ba0*/  F2I.U32.TRUNC.NTZ R5, R8 ;  /* 0x0000000800057305 */ /* 0x000ea2000020f000 */
[----:B------:R-:W1:Y:S01]  /*0bb0*/  S2R R19, SR_CTAID.Z ;  /* 0x0000000000137919 */ /* 0x000e620000002700 */
[----:B------:R-:W-:Y:S01]  /*0bc0*/  NOP ;  /* 0x0000000000007918 */ /* 0x000fe20000000000 */
[----:B------:R-:W1:Y:S03]  /*0bd0*/  S2R R85, SR_CgaCtaId ;  /* 0x0000000000557919 */ /* 0x000e660000008800 */
[----:B------:R-:W3:Y:S02]  /*0be0*/  LDC R9, c[0x0][0xc24] ;  /* 0x00030900ff097b82 */ /* 0x000ee40000000800 */
[----:B------:R-:W4:Y:S01]  /*0bf0*/  F2I.U32.TRUNC.NTZ R4, R7 ;  /* 0x0000000700047305 */ /* 0x000f22000020f000 */
[----:B------:R-:W-:-:S05]  /*0c00*/  CS2R.32 R86, SR_CgaSize ;  /* 0x0000000000567805 */ /* 0x000fca0000008a00 */
[----:B------:R-:W-:-:S06]  /*0c10*/  IMAD R86, R86, -0xa0, RZ ;  /* 0xffffff6056567824 */ /* 0x000fcc00078e02ff */
[----:B------:R-:W3:Y:S01]  /*0c20*/  LDC R86, c[0x0][R86+0x2a0] ;  /* 0x0000a80056567b82 */ /* 0x000ee20000000800 */
[----:B--2---:R-:W-:Y:S02]  /*0c30*/  IADD3 R5, PT, PT, -R5, RZ, RZ ;  /* 0x000000ff05057210 */ /* 0x004fe40007ffe1ff */
[----:B----4-:R-:W-:Y:S02]  /*0c40*/  ISETP.NE.AND P4, PT, R6, 0x5, PT ;  /* 0x000000050600780c */ /* 0x010fe40003f85270 */
[----:B------:R-:W-:-:S05]  /*0c50*/  CS2R.32 R3, SR_CgaSize ;  /* 0x0000000000037805 */ /* 0x000fca0000008a00 */
[----:B------:R-:W-:-:S06]  /*0c60*/  IMAD R3, R3, -0xa0, RZ ;  /* 0xffffff6003037824 */ /* 0x000fcc00078e02ff */
[----:B------:R-:W2:Y:S01]  /*0c70*/  LDC R3, c[0x0][R3+0x2a4] ;  /* 0x0000a90003037b82 */ /* 0x000ea20000000800 */
[----:B------:R-:W-:Y:S02]  /*0c80*/  IADD3 R4, PT, PT, -R4, RZ, RZ ;  /* 0x000000ff04047210 */ /* 0x000fe40007ffe1ff */
[----:B-1----:R-:W-:-:S05]  /*0c90*/  ISETP.NE.AND P1, PT, R2, 0x1, PT ;  /* 0x000000010200780c */ /* 0x002fca0003f25270 */
[----:B------:R-:W1:Y:S01]  /*0ca0*/  LDC R26, c[0x0][0xc24] ;  /* 0x00030900ff1a7b82 */ /* 0x000e620000000800 */
[----:B---3--:R-:W-:Y:S01]  /*0cb0*/  ISETP.GE.AND P2, PT, R9, 0x1, PT ;  /* 0x000000010900780c */ /* 0x008fe20003f46270 */
[----:B------:R-:W-:Y:S02]  /*0cc0*/  IMAD R86, R86, R5, R41 ;  /* 0x0000000556567224 */ /* 0x000fe400078e0229 */
[----:B--2---:R-:W-:Y:S01]  /*0cd0*/  IMAD R84, R3, R4, R16 ;  /* 0x0000000403547224 */ /* 0x004fe200078e0210 */
[----:B------:R-:W-:Y:S09]  /*0ce0*/  @P4 BRA `(.L_x_13) ;  /* 0x00000000004c4947 */ /* 0x000ff20003800000 */
[----:B------:R-:W-:Y:S01]  /*0cf0*/  ELECT P4, URZ, PT ;  /* 0x0000000000ff782f */ /* 0x000fe20003880000 */
[----:B------:R-:W-:Y:S01]  /*0d00*/  UMOV UR6, 0x1 ;  /* 0x0000000100067882 */ /* 0x000fe20000000000 */
        /* <DEDUP_REMOVED lines=13> */
[----:B------:R2:W4:Y:S01]  /*0de0*/  SYNCS.EXCH.64 URZ, [UR5+0xa0], UR8 ;  /* 0x0000a00805ff75b2 */ /* 0x0005220008000100 */
[----:B------:R2:W1:Y:S01]  /*0df0*/  SYNCS.EXCH.64 URZ, [UR5+0x98], UR6 ;  /* 0x0000980605ff75b2 */ /* 0x0004620008000100 */
[----:B------:R2:W1:Y:S01]  /*0e00*/  SYNCS.EXCH.64 URZ, [UR5+0xa8], UR8 ;  /* 0x0000a80805ff75b2 */ /* 0x0004620008000100 */
[----:B------:R-:W-:Y:S01]  /*0e10*/  NOP ;  /* 0x0000000000007918 */ /* 0x000fe20000000000 */
.L_x_13:
[----:B------:R-:W-:Y:S01]  /*0e20*/  NOP ;  /* 0x0000000000007918 */ /* 0x000fe20000000000 */
[----:B-1-34-:R-:W-:Y:S06]  /*0e30*/  BAR.SYNC.DEFER_BLOCKING 0x0 ;  /* 0x0000000000007b1d */ /* 0x01afec0000010000 */
[----:B------:R-:W-:Y:S05]  /*0e40*/  @!P2 BRA `(.L_x_14) ;  /* 0x0000000000b8a947 */ /* 0x000fea0003800000 */
[----:B------:R-:W1:Y:S08]  /*0e50*/  LDC R10, c[0x0][0xc0c] ;  /* 0x00030300ff0a7b82 */ /* 0x000e700000000800 */
[----:B------:R-:W3:Y:S08]  /*0e60*/  LDC.64 R6, c[0x0][0xc10] ;  /* 0x00030400ff067b82 */ /* 0x000ef00000000a00 */
[----:B------:R-:W4:Y:S08]  /*0e70*/  LDC.64 R4, c[0x0][0xc18] ;  /* 0x00030600ff047b82 */ /* 0x000f300000000a00 */
[----:B------:R-:W2:Y:S01]  /*0e80*/  LDC R11, c[0x0][0x370] ;  /* 0x0000dc00ff0b7b82 */ /* 0x000ea20000000800 */
[----:B-1----:R-:W-:-:S07]  /*0e90*/  ISETP.NE.AND P2, PT, R10, 0x1, PT ;  /* 0x000000010a00780c */ /* 0x002fce0003f45270 */
[----:B------:R-:W1:Y:S01]  /*0ea0*/  LDC R12, c[0x0][0x374] ;  /* 0x0000dd00ff0c7b82 */ /* 0x000e620000000800 */
[----:B---3--:R-:W-:-:S05]  /*0eb0*/  IMAD.HI.U32 R14, R41, R6, RZ ;  /* 0x00000006290e7227 */ /* 0x008fca00078e00ff */
[----:B------:R-:W-:Y:S02]  /*0ec0*/  SHF.R.U32.HI R14, RZ, R7, R14 ;  /* 0x00000007ff0e7219 */ /* 0x000fe4000001160e */
[----:B------:R-:W3:Y:S01]  /*0ed0*/  LDC R8, c[0x0][0xc20] ;  /* 0x00030800ff087b82 */ /* 0x000ee20000000800 */
[----:B----4-:R-:W-:Y:S02]  /*0ee0*/  ISETP.NE.AND P4, PT, R4, 0x1, PT ;  /* 0x000000010400780c */ /* 0x010fe40003f85270 */
[----:B------:R-:W-:-:S05]  /*0ef0*/  SEL R13, R41, R14, !P2 ;  /* 0x0000000e290d7207 */ /* 0x000fca0005000000 */
[----:B------:R-:W4:Y:S01]  /*0f00*/  LDC.64 R2, c[0x0][0xc28] ;  /* 0x00030a00ff027b82 */ /* 0x000f220000000a00 */
[----:B--2---:R-:W-:-:S05]  /*0f10*/  IMAD.HI.U32 R6, R11, R6, RZ ;  /* 0x000000060b067227 */ /* 0x004fca00078e00ff */
[----:B------:R-:W-:Y:S01]  /*0f20*/  @P2 SHF.R.U32.HI R11, RZ, R7, R6 ;  /* 0x00000007ff0b2219 */ /* 0x000fe20000011606 */
[----:B-1----:R-:W-:Y:S01]  /*0f30*/  IMAD.HI.U32 R7, R12, R5, RZ ;  /* 0x000000050c077227 */ /* 0x002fe200078e00ff */
[----:B------:R-:W-:-:S03]  /*0f40*/  ISETP.NE.AND P2, PT, R9, 0x1, PT ;  /* 0x000000010900780c */ /* 0x000fc60003f45270 */
[----:B------:R-:W-:Y:S01]  /*0f50*/  IMAD.HI.U32 R5, R16, R5, RZ ;  /* 0x0000000510057227 */ /* 0x000fe200078e00ff */
[----:B---3--:R-:W-:-:S04]  /*0f60*/  @P4 SHF.R.U32.HI R12, RZ, R8, R7 ;  /* 0x00000008ff0c4219 */ /* 0x008fc80000011607 */
[----:B------:R-:W-:-:S04]  /*0f70*/  SHF.R.U32.HI R5, RZ, R8, R5 ;  /* 0x00000008ff057219 */ /* 0x000fc80000011605 */
[----:B------:R-:W-:Y:S01]  /*0f80*/  SEL R7, R16, R5, !P4 ;  /* 0x0000000510077207 */ /* 0x000fe20006000000 */
[----:B----4-:R-:W-:-:S04]  /*0f90*/  IMAD.HI.U32 R6, R12, R2, RZ ;  /* 0x000000020c067227 */ /* 0x010fc800078e00ff */
[----:B------:R-:W-:Y:S01]  /*0fa0*/  IMAD.HI.U32 R14, R11, R2, RZ ;  /* 0x000000020b0e7227 */ /* 0x000fe200078e00ff */
[----:B------:R-:W-:-:S04]  /*0fb0*/  @P2 SHF.R.U32.HI R12, RZ, R3, R6 ;  /* 0x00000003ff0c2219 */ /* 0x000fc80000011606 */
[----:B------:R-:W-:Y:S01]  /*0fc0*/  @P2 SHF.R.U32.HI R11, RZ, R3, R14 ;  /* 0x00000003ff0b2219 */ /* 0x000fe2000001160e */
[----:B------:R-:W-:-:S04]  /*0fd0*/  IMAD R12, R12, R9, RZ ;  /* 0x000000090c0c7224 */ /* 0x000fc800078e02ff */
[----:B------:R-:W-:Y:S01]  /*0fe0*/  IMAD R6, R11, R9, RZ ;  /* 0x000000090b067224 */ /* 0x000fe200078e02ff */
[----:B------:R-:W-:-:S04]  /*0ff0*/  ISETP.GE.AND P4, PT, R7, R12, PT ;  /* 0x0000000c0700720c */ /* 0x000fc80003f86270 */
[----:B------:R-:W-:Y:S01]  /*1000*/  ISETP.GE.OR P4, PT, R13, R6, P4 ;  /* 0x000000060d00720c */ /* 0x000fe20002786670 */
[----:B------:R-:W-:-:S05]  /*1010*/  IMAD.HI.U32 R6, R7, R2, RZ ;  /* 0x0000000207067227 */ /* 0x000fca00078e00ff */
[----:B------:R-:W-:-:S04]  /*1020*/  SHF.R.U32.HI R6, RZ, R3, R6 ;  /* 0x00000003ff067219 */ /* 0x000fc80000011606 */
[----:B------:R-:W-:-:S03]  /*1030*/  SEL R5, R7, R6, !P2 ;  /* 0x0000000607057207 */ /* 0x000fc60005000000 */
[----:B------:R-:W-:Y:S01]  /*1040*/  @!P4 IMAD.HI.U32 R6, R13, R2, RZ ;  /* 0x000000020d06c227 */ /* 0x000fe200078e00ff */
[----:B------:R-:W-:-:S04]  /*1050*/  IADD3 R2, PT, PT, -R5, RZ, RZ ;  /* 0x000000ff05027210 */ /* 0x000fc80007ffe1ff */
[----:B------:R-:W-:Y:S01]  /*1060*/  @!P4 SHF.R.U32.HI R6, RZ, R3, R6 ;  /* 0x00000003ff06c219 */ /* 0x000fe20000011606 */
[----:B------:R-:W-:Y:S01]  /*1070*/  IMAD R2, R9, R2, R7 ;  /* 0x0000000209027224 */ /* 0x000fe200078e0207 */
[----:B------:R-:W-:Y:S02]  /*1080*/  IADD3 R3, PT, PT, -R7, RZ, RZ ;  /* 0x000000ff07037210 */ /* 0x000fe40007ffe1ff */
[----:B------:R-:W-:-:S03]  /*1090*/  @!P4 SEL R6, R13, R6, !P2 ;  /* 0x000000060d06c207 */ /* 0x000fc60005000000 */
[----:B------:R-:W-:Y:S02]  /*10a0*/  IMAD R3, R4, R3, R16 ;  /* 0x0000000304037224 */ /* 0x000fe400078e0210 */
[--C-:B------:R-:W-:Y:S02]  /*10b0*/  @!P4 IMAD.IADD R8, R5, 0x1, -R6.reuse ;  /* 0x000000010508c824 */ /* 0x100fe400078e0a06 */
[----:B------:R-:W-:Y:S01]  /*10c0*/  @!P4 IMAD R6, R2, R11, R6 ;  /* 0x0000000b0206c224 */ /* 0x000fe200078e0206 */
[----:B------:R-:W-:Y:S01]  /*10d0*/  IADD3 R2, PT, PT, -R13, RZ, RZ ;  /* 0x000000ff0d027210 */ /* 0x000fe20007ffe1ff */
[----:B------:R-:W-:Y:S02]  /*10e0*/  @!P4 IMAD R7, R8, R9, R13 ;  /* 0x000000090807c224 */ /* 0x000fe400078e020d */
[----:B------:R-:W-:Y:S02]  /*10f0*/  @!P4 IMAD.MOV.U32 R13, RZ, RZ, R6 ;  /* 0x000000ffff0dc224 */ /* 0x000fe400078e0006 */
[----:B------:R-:W-:-:S02]  /*1100*/  IMAD R2, R10, R2, R41 ;  /* 0x000000020a027224 */ /* 0x000fc400078e0229 */
[----:B------:R-:W-:Y:S02]  /*1110*/  IMAD R16, R7, R4, R3 ;  /* 0x0000000407107224 */ /* 0x000fe400078e0203 */
[----:B------:R-:W-:Y:S02]  /*1120*/  IMAD R41, R13, R10, R2 ;  /* 0x0000000a0d297224 */ /* 0x000fe400078e0202 */
.L_x_14:
[----:B------:R-:W-:Y:S05]  /*1130*/  @P1 BRA `(.L_x_15) ;  /* 0x0000000000401947 */ /* 0x000fea0003800000 */
[----:B------:R-:W1:Y:S08]  /*1140*/  LDC.64 R4, c[0x0][0xc10] ;  /* 0x00030400ff047b82 */ /* 0x000e700000000a00 */
[----:B------:R-:W3:Y:S08]  /*1150*/  LDC.64 R2, c[0x0][0xc18] ;  /* 0x00030600ff027b82 */ /* 0x000ef00000000a00 */
[----:B------:R-:W4:Y:S08]  /*1160*/  LDC R6, c[0x0][0xc20] ;  /* 0x00030800ff067b82 */ /* 0x000f300000000800 */
[----:B------:R-:W2:Y:S01]  /*1170*/  LDC R8, c[0x0][0xc0c] ;  /* 0x00030300ff087b82 */ /* 0x000ea20000000800 */
[----:B-1----:R-:W-:-:S05]  /*1180*/  IMAD.HI.U32 R4, R41, R4, RZ ;  /* 0x0000000429047227 */ /* 0x002fca00078e00ff */
[----:B------:R-:W-:Y:S01]  /*1190*/  SHF.R.U32.HI R4, RZ, R5, R4 ;  /* 0x00000005ff047219 */ /* 0x000fe20000011604 */
[----:B---3--:R-:W-:Y:S01]  /*11a0*/  IMAD.HI.U32 R3, R16, R3, RZ ;  /* 0x0000000310037227 */ /* 0x008fe200078e00ff */
[----:B------:R-:W-:-:S04]  /*11b0*/  ISETP.NE.AND P1, PT, R2, 0x1, PT ;  /* 0x000000010200780c */ /* 0x000fc80003f25270 */
[----:B----4-:R-:W-:-:S04]  /*11c0*/  SHF.R.U32.HI R3, RZ, R6, R3 ;  /* 0x00000006ff037219 */ /* 0x010fc80000011603 */
[----:B------:R-:W-:Y:S02]  /*11d0*/  SEL R3, R16, R3, !P1 ;  /* 0x0000000310037207 */ /* 0x000fe40004800000 */
[----:B--2---:R-:W-:-:S04]  /*11e0*/  ISETP.NE.AND P2, PT, R8, 0x1, PT ;  /* 0x000000010800780c */ /* 0x004fc80003f45270 */
[----:B------:R-:W-:-:S05]  /*11f0*/  SEL R4, R41, R4, !P2 ;  /* 0x0000000429047207 */ /* 0x000fca0005000000 */
[----:B------:R-:W-:Y:S02]  /*1200*/  IMAD.IADD R5, R3, 0x1, -R4 ;  /* 0x0000000103057824 */ /* 0x000fe400078e0a04 */
[----:B------:R-:W-:Y:S02]  /*1210*/  IMAD.IADD R3, R4, 0x1, -R3 ;  /* 0x0000000104037824 */ /* 0x000fe400078e0a03 */
[----:B------:R-:W-:Y:S02]  /*1220*/  IMAD R41, R5, R8, R41 ;  /* 0x0000000805297224 */ /* 0x000fe400078e0229 */
[----:B------:R-:W-:-:S07]  /*1230*/  IMAD R16, R3, R2, R16 ;  /* 0x0000000203107224 */ /* 0x000fce00078e0210 */
.L_x_15:
[----:B------:R-:W-:Y:S01]  /*1240*/  BAR.SYNC.DEFER_BLOCKING 0x0 ;  /* 0x0000000000007b1d */ /* 0x000fe20000010000 */
[C---:B------:R-:W-:Y:S02]  /*1250*/  ISETP.NE.AND P4, PT, R0.reuse, 0x2, PT ;  /* 0x000000020000780c */ /* 0x040fe40003f85270 */
[C---:B------:R-:W-:Y:S02]  /*1260*/  ISETP.NE.AND P2, PT, R0.reuse, 0x2, PT ;  /* 0x000000020000780c */ /* 0x040fe40003f45270 */
[----:B------:R-:W-:Y:S02]  /*1270*/  ISETP.NE.OR P1, PT, R0, 0x2, !P5 ;  /* 0x000000020000780c */ /* 0x000fe40006f25670 */
[----:B------:R-:W-:Y:S02]  /*1280*/  LOP3.LUT R2, R100, 0x1f, RZ, 0xc0, !PT ;  /* 0x0000001f64027812 */ /* 0x000fe400078ec0ff */
[----:B------:R-:W-:-:S05]  /*1290*/  SEL R47, RZ, 0x1, P2 ;  /* 0x00000001ff2f7807 */ /* 0x000fca0001000000 */
[----:B------:R-:W-:Y:S05]  /*12a0*/  @P4 BRA `(.L_x_16) ;  /* 0x0000007400e04947 */ /* 0x000fea0003800000 */
[----:B------:R-:W1:Y:S01]  /*12b0*/  LDC R6, c[0x0][0x388] ;  /* 0x0000e200ff067b82 */ /* 0x000e620000000800 */
[----:B------:R-:W-:Y:S01]  /*12c0*/  HFMA2 R18, -RZ, RZ, 0, 5.9604644775390625e-08 ;  /* 0x00000001ff127431 */ /* 0x000fe200000001ff */
[----:B------:R-:W-:Y:S01]  /*12d0*/  ISETP.EQ.OR P2, PT, R2, RZ, P1 ;  /* 0x000000ff0200720c */ /* 0x000fe20000f42670 */
[----:B------:R-:W-:Y:S01]  /*12e0*/  IMAD.MOV.U32 R17, RZ, RZ, RZ ;  /* 0x000000ffff117224 */ /* 0x000fe200078e00ff */
[----:B------:R-:W-:Y:S01]  /*12f0*/  PLOP3.LUT P3, PT, P0, PT, PT, 0x8, 0x80 ;  /* 0x000000000080781c */ /* 0x000fe2000076e170 */
[----:B------:R-:W-:Y:S01]  /*1300*/  IMAD.MOV.U32 R25, RZ, RZ, RZ ;  /* 0x000000ffff197224 */ /* 0x000fe200078e00ff */
[----:B------:R-:W-:Y:S01]  /*1310*/  MOV R14, RZ ;  /* 0x000000ff000e7202 */ /* 0x000fe20000000f00 */
[----:B------:R-:W-:Y:S01]  /*1320*/  IMAD.MOV.U32 R27, RZ, RZ, RZ ;  /* 0x000000ffff1b7224 */ /* 0x000fe200078e00ff */
[----:B------:R-:W3:Y:S08]  /*1330*/  LDC R0, c[0x0][0x38c] ;  /* 0x0000e300ff007b82 */ /* 0x000ef00000000800 */
[----:B------:R-:W4:Y:S01]  /*1340*/  LDC.64 R4, c[0x0][0x390] ;  /* 0x0000e400ff047b82 */ /* 0x000f220000000a00 */
[----:B-1----:R-:W-:-:S07]  /*1350*/  VIADD R6, R6, 0x3f ;  /* 0x0000003f06067836 */ /* 0x002fce0000000000 */
[----:B------:R-:W1:Y:S01]  /*1360*/  LDC R11, c[0x0][0x370] ;  /* 0x0000dc00ff0b7b82 */ /* 0x000e620000000800 */
[----:B------:R-:W-:-:S04]  /*1370*/  SHF.R.S32.HI R3, RZ, 0x1f, R6 ;  /* 0x0000001fff037819 */ /* 0x000fc80000011406 */
[----:B------:R-:W-:-:S03]  /*1380*/  LEA.HI R3, R3, R6, RZ, 0x6 ;  /* 0x0000000603037211 */ /* 0x000fc600078f30ff */
[----:B------:R-:W1:Y:S01]  /*1390*/  LDC.64 R22, c[0x0][0x348] ;  /* 0x0000d200ff167b82 */ /* 0x000e620000000a00 */
[----:B------:R-:W-:-:S05]  /*13a0*/  SHF.R.S32.HI R3, RZ, 0x6, R3 ;  /* 0x00000006ff037819 */ /* 0x000fca0000011403 */
[----:B---3--:R-:W-:Y:S02]  /*13b0*/  IMAD R3, R3, R0, RZ ;  /* 0x0000000003037224 */ /* 0x008fe400078e02ff */
[----:B------:R-:W3:Y:S02]  /*13c0*/  LDC R12, c[0x0][0x374] ;  /* 0x0000dd00ff0c7b82 */ /* 0x000ee40000000800 */
[----:B----4-:R-:W-:-:S04]  /*13d0*/  IMAD R4, R3, R4, RZ ;  /* 0x0000000403047224 */ /* 0x010fc800078e02ff */
[----:B------:R-:W-:-:S05]  /*13e0*/  IMAD R20, R4, R5, RZ ;  /* 0x0000000504147224 */ /* 0x000fca00078e02ff */
[C---:B------:R-:W-:Y:S02]  /*13f0*/  ISETP.NE.AND P4, PT, R20.reuse, RZ, PT ;  /* 0x000000ff1400720c */ /* 0x040fe40003f85270 */
[----:B------:R-:W-:-:S05]  /*1400*/  VIMNMX.U32 R19, PT, PT, R20, 0x3, PT ;  /* 0x0000000314137848 */ /* 0x000fca0003fe0000 */
[----:B------:R-:W-:-:S06]  /*1410*/  VIADD R10, R19, 0xffffffff ;  /* 0xffffffff130a7836 */ /* 0x000fcc0000000000 */
[----:B------:R-:W-:Y:S01]  /*1420*/  @!P4 IADD3 R10, PT, PT, R19, RZ, RZ ;  /* 0x000000ff130ac210 */ /* 0x000fe20007ffe0ff */
[----:B------:R-:W-:-:S03]  /*1430*/  IMAD.IADD R19, R20, 0x1, -R19 ;  /* 0x0000000114137824 */ /* 0x000fc600078e0a13 */
[----:B------:R-:W-:-:S07]  /*1440*/  IADD3 R10, PT, PT, R10, 0x1, RZ ;  /* 0x000000010a0a7810 */ /* 0x000fce0007ffe0ff */
.L_x_32:
[----:B----4-:R-:W4:Y:S01]  /*1450*/  S2R R4, SR_CgaCtaId ;  /* 0x0000000000047919 */ /* 0x010f220000008800 */
[----:B------:R-:W-:Y:S01]  /*1460*/  R2UR UR4, R16 ;  /* 0x00000000100472ca */ /* 0x000fe200000e0000 */
[----:B--2---:R-:W-:Y:S01]  /*1470*/  UMOV UR6, URZ ;  /* 0x000000ff00067c82 */ /* 0x004fe20008000000 */
[----:B------:R-:W-:Y:S01]  /*1480*/  MOV R3, 0x400 ;  /* 0x0000040000037802 */ /* 0x000fe20000000f00 */
[----:B------:R-:W-:Y:S01]  /*1490*/  UMOV UR5, URZ ;  /* 0x000000ff00057c82 */ /* 0x000fe20008000000 */
[----:B------:R-:W-:Y:S01]  /*14a0*/  ISETP.NE.AND P0, PT, R20, RZ, PT ;  /* 0x000000ff1400720c */ /* 0x000fe20003f05270 */
[----:B------:R-:W-:Y:S01]  /*14b0*/  IMAD.U32 R78, RZ, RZ, UR6 ;  /* 0x00000006ff4e7e24 */ /* 0x000fe2000f8e00ff */
[----:B------:R-:W-:Y:S01]  /*14c0*/  SHF.L.U32 R0, R18, 0x1f, RZ ;  /* 0x0000001f12007819 */ /* 0x000fe200000006ff */
[----:B------:R-:W-:Y:S01]  /*14d0*/  IMAD.SHL.U32 R41, R41, 0x80, RZ ;  /* 0x0000008029297824 */ /* 0x000fe200078e00ff */
[----:B------:R-:W-:Y:S01]  /*14e0*/  MOV R77, UR5 ;  /* 0x00000005004d7c02 */ /* 0x000fe20008000f00 */
[----:B------:R-:W-:-:S04]  /*14f0*/  IMAD.MOV.U32 R16, RZ, RZ, RZ ;  /* 0x000000ffff107224 */ /* 0x000fc800078e00ff */
[----:B------:R-:W-:-:S06]  /*1500*/  USHF.L.U32 UR4, UR4, 0x7, URZ ;  /* 0x0000000704047899 */ /* 0x000fcc00080006ff */
[----:B------:R-:W-:Y:S01]  /*1510*/  MOV R21, UR4 ;  /* 0x0000000400157c02 */ /* 0x000fe20008000f00 */
[----:B------:R-:W-:Y:S02]  /*1520*/  UMOV UR4, URZ ;  /* 0x000000ff00047c82 */ /* 0x000fe40008000000 */
[----:B------:R-:W-:Y:S01]  /*1530*/  IMAD.U32 R76, RZ, RZ, UR4 ;  /* 0x00000004ff4c7e24 */ /* 0x000fe2000f8e00ff */
[----:B----4-:R-:W-:-:S05]  /*1540*/  LEA R4, R4, R3, 0x18 ;  /* 0x0000000304047211 */ /* 0x010fca00078ec0ff */
[----:B------:R-:W-:-:S04]  /*1550*/  IMAD R3, R25, 0x8, R4 ;  /* 0x0000000819037824 */ /* 0x000fc800078e0204 */
[----:B------:R2:W4:Y:S01]  /*1560*/  SYNCS.PHASECHK.TRANS64.TRYWAIT P4, [R3+URZ+0x18], R0 ;  /* 0x00001800030075a7 */ /* 0x00052200080811ff */
[----:B-1----:R-:W-:Y:S05]  /*1570*/  @!P0 BRA `(.L_x_17) ;  /* 0x0000003400a48947 */ /* 0x002fea0003800000 */
[----:B--2---:R-:W2:Y:S01]  /*1580*/  LDC.64 R2, c[0x0][0x480] ;  /* 0x00012000ff027b82 */ /* 0x004ea20000000a00 */
[C---:B------:R-:W-:Y:S01]  /*1590*/  VIADD R39, R41.reuse, 0x18 ;  /* 0x0000001829277836 */ /* 0x040fe20000000000 */
[C---:B------:R-:W-:Y:S01]  /*15a0*/  IADD3 R36, PT, PT, R41.reuse, 0x30, RZ ;  /* 0x0000003029247810 */ /* 0x040fe20007ffe0ff */
[C---:B------:R-:W-:Y:S01]  /*15b0*/  VIADD R6, R41.reuse, 0x50 ;  /* 0x0000005029067836 */ /* 0x040fe20000000000 */
[C---:B------:R-:W-:Y:S01]  /*15c0*/  IADD3 R9, PT, PT, R41.reuse, 0x60, RZ ;  /* 0x0000006029097810 */ /* 0x040fe20007ffe0ff */
[----:B------:R-:W-:Y:S01]  /*15d0*/  VIADD R42, R41, 0x8 ;  /* 0x00000008292a7836 */ /* 0x000fe20000000000 */
[----:B------:R-:W-:Y:S01]  /*15e0*/  R2UR UR53, R21 ;  /* 0x00000000153572ca */ /* 0x000fe200000e0000 */
[C---:B------:R-:W-:Y:S01]  /*15f0*/  VIADD R40, R41.reuse, 0x10 ;  /* 0x0000001029287836 */ /* 0x040fe20000000000 */
[----:B------:R-:W1:Y:S01]  /*1600*/  LDC.64 R30, c[0x0][0x488] ;  /* 0x00012200ff1e7b82 */ /* 0x000e620000000a00 */
[C---:B------:R-:W-:Y:S02]  /*1610*/  VIADD R38, R41.reuse, 0x20 ;  /* 0x0000002029267836 */ /* 0x040fe40000000000 */
[----:B------:R-:W-:-:S02]  /*1620*/  VIADD R37, R41, 0x28 ;  /* 0x0000002829257836 */ /* 0x000fc40000000000 */
[C---:B-----5:R-:W-:Y:S02]  /*1630*/  VIADD R35, R41.reuse, 0x38 ;  /* 0x0000003829237836 */ /* 0x060fe40000000000 */
[C---:B------:R-:W-:Y:S02]  /*1640*/  VIADD R34, R41.reuse, 0x40 ;  /* 0x0000004029227836 */ /* 0x040fe40000000000 */
[C---:B------:R-:W-:Y:S02]  /*1650*/  VIADD R32, R41.reuse, 0x48 ;  /* 0x0000004829207836 */ /* 0x040fe40000000000 */
[C---:B------:R-:W-:Y:S02]  /*1660*/  VIADD R28, R41.reuse, 0x58 ;  /* 0x00000058291c7836 */ /* 0x040fe40000000000 */
[C---:B------:R-:W-:Y:S02]  /*1670*/  VIADD R8, R41.reuse, 0x68 ;  /* 0x0000006829087836 */ /* 0x040fe40000000000 */
[C---:B------:R-:W-:Y:S01]  /*1680*/  VIADD R5, R41.reuse, 0x70 ;  /* 0x0000007029057836 */ /* 0x040fe20000000000 */
[----:B--2---:R-:W-:Y:S01]  /*1690*/  ISETP.NE.AND P0, PT, R2, 0x1, PT ;  /* 0x000000010200780c */ /* 0x004fe20003f05270 */
[----:B------:R-:W-:-:S02]  /*16a0*/  VIADD R0, R41, 0x78 ;  /* 0x0000007829007836 */ /* 0x000fc40000000000 */
[----:B------:R-:W-:-:S04]  /*16b0*/  IMAD.HI.U32 R67, R39, R3, RZ ;  /* 0x0000000327437227 */ /* 0x000fc800078e00ff */
[----:B------:R-:W-:Y:S01]  /*16c0*/  IMAD.HI.U32 R61, R6, R3, RZ ;  /* 0x00000003063d7227 */ /* 0x000fe200078e00ff */
[----:B-1----:R-:W-:-:S03]  /*16d0*/  SHF.R.U32.HI R44, RZ, R30, R67 ;  /* 0x0000001eff2c7219 */ /* 0x002fc60000011643 */
[----:B------:R-:W-:-:S04]  /*16e0*/  IMAD.HI.U32 R55, R41, R3, RZ ;  /* 0x0000000329377227 */ /* 0x000fc800078e00ff */
[-C--:B------:R-:W-:Y:S01]  /*16f0*/  IMAD.HI.U32 R57, R42, R3.reuse, RZ ;  /* 0x000000032a397227 */ /* 0x080fe200078e00ff */
[----:B------:R-:W-:Y:S02]  /*1700*/  SHF.R.U32.HI R58, RZ, R30, R55 ;  /* 0x0000001eff3a7219 */ /* 0x000fe40000011637 */
[----:B------:R-:W-:Y:S01]  /*1710*/  SEL R55, R39, R44, !P0 ;  /* 0x0000002c27377207 */ /* 0x000fe20004000000 */
[-C--:B------:R-:W-:Y:S01]  /*1720*/  IMAD.HI.U32 R51, R40, R3.reuse, RZ ;  /* 0x0000000328337227 */ /* 0x080fe200078e00ff */
[----:B------:R-:W-:Y:S02]  /*1730*/  SHF.R.U32.HI R57, RZ, R30, R57 ;  /* 0x0000001eff397219 */ /* 0x000fe40000011639 */
[----:B------:R-:W-:Y:S01]  /*1740*/  SEL R58, R41, R58, !P0 ;  /* 0x0000003a293a7207 */ /* 0x000fe20004000000 */
[----:B------:R-:W-:Y:S01]  /*1750*/  IMAD.HI.U32 R33, R38, R3, RZ ;  /* 0x0000000326217227 */ /* 0x000fe200078e00ff */
[-C--:B------:R-:W-:Y:S02]  /*1760*/  SHF.R.U32.HI R51, RZ, R30.reuse, R51 ;  /* 0x0000001eff337219 */ /* 0x080fe40000011633 */
[----:B------:R-:W-:Y:S01]  /*1770*/  SEL R57, R42, R57, !P0 ;  /* 0x000000392a397207 */ /* 0x000fe20004000000 */
[----:B------:R-:W-:Y:S01]  /*1780*/  IMAD.HI.U32 R65, R37, R3, RZ ;  /* 0x0000000325417227 */ /* 0x000fe200078e00ff */
[----:B------:R-:W-:-:S02]  /*1790*/  SHF.R.U32.HI R33, RZ, R30, R33 ;  /* 0x0000001eff217219 */ /* 0x000fc40000011621 */
[----:B------:R-:W-:Y:S01]  /*17a0*/  SEL R56, R40, R51, !P0 ;  /* 0x0000003328387207 */ /* 0x000fe20004000000 */
[----:B------:R-:W-:Y:S01]  /*17b0*/  IMAD.HI.U32 R29, R36, R3, RZ ;  /* 0x00000003241d7227 */ /* 0x000fe200078e00ff */
[-C--:B------:R-:W-:Y:S02]  /*17c0*/  SHF.R.U32.HI R24, RZ, R30.reuse, R65 ;  /* 0x0000001eff187219 */ /* 0x080fe40000011641 */
[----:B------:R-:W-:Y:S01]  /*17d0*/  SEL R54, R38, R33, !P0 ;  /* 0x0000002126367207 */ /* 0x000fe20004000000 */
[----:B------:R-:W-:Y:S01]  /*17e0*/  IMAD.HI.U32 R63, R35, R3, RZ ;  /* 0x00000003233f7227 */ /* 0x000fe200078e00ff */
[----:B------:R-:W-:-:S03]  /*17f0*/  SHF.R.U32.HI R29, RZ, R30, R29 ;  /* 0x0000001eff1d7219 */ /* 0x000fc6000001161d */
        /* <DEDUP_REMOVED lines=9> */
[-C--:B------:R-:W-:Y:S02]  /*1890*/  SHF.R.U32.HI R47, RZ, R30.reuse, R47 ;  /* 0x0000001eff2f7219 */ /* 0x080fe4000001162f */
        /* <DEDUP_REMOVED lines=9> */
[-C--:B------:R-:W-:Y:S01]  /*1930*/  SHF.R.U32.HI R14, RZ, R30.reuse, R59 ;  /* 0x0000001eff0e7219 */ /* 0x080fe2000001163b */
[----:B------:R-:W-:Y:S01]  /*1940*/  IMAD.MOV R33, RZ, RZ, -R54 ;  /* 0x000000ffff217224 */ /* 0x000fe200078e0a36 */
[----:B------:R-:W-:Y:S01]  /*1950*/  SEL R48, R6, R3, !P0 ;  /* 0x0000000306307207 */ /* 0x000fe20004000000 */
[----:B------:R-:W-:Y:S01]  /*1960*/  IMAD.MOV R29, RZ, RZ, -R52 ;  /* 0x000000ffff1d7224 */ /* 0x000fe200078e0a34 */
[----:B------:R-:W-:Y:S01]  /*1970*/  SHF.R.U32.HI R43, RZ, R30, R43 ;  /* 0x0000001eff2b7219 */ /* 0x000fe2000001162b */
[----:B------:R-:W-:Y:S01]  /*1980*/  IMAD.MOV R3, RZ, RZ, -R47 ;  /* 0x000000ffff037224 */ /* 0x000fe200078e0a2f */
[----:B------:R-:W-:Y:S01]  /*1990*/  IADD3 R30, PT, PT, -R55, RZ, RZ ;  /* 0x000000ff371e7210 */ /* 0x000fe20007ffe1ff */
[----:B------:R-:W-:Y:S01]  /*19a0*/  IMAD.MOV R7, RZ, RZ, -R48 ;  /* 0x000000ffff077224 */ /* 0x000fe200078e0a30 */
[----:B------:R-:W-:Y:S01]  /*19b0*/  SEL R45, R8, R45, !P0 ;  /* 0x0000002d082d7207 */ /* 0x000fe20004000000 */
[----:B------:R-:W-:Y:S01]  /*19c0*/  IMAD R38, R2, R33, R38 ;  /* 0x0000002102267224 */ /* 0x000fe200078e0226 */
[----:B------:R-:W-:Y:S01]  /*19d0*/  IADD3 R33, PT, PT, -R50, RZ, RZ ;  /* 0x000000ff32217210 */ /* 0x000fe20007ffe1ff */
[----:B------:R-:W-:Y:S01]  /*19e0*/  IMAD R39, R2, R30, R39 ;  /* 0x0000001e02277224 */ /* 0x000fe200078e0227 */
[----:B------:R-:W-:Y:S01]  /*19f0*/  SEL R43, R0, R43, !P0 ;  /* 0x0000002b002b7207 */ /* 0x000fe20004000000 */
[----:B------:R-:W-:Y:S01]  /*1a00*/  IMAD R30, R2, R7, R6 ;  /* 0x00000007021e7224 */ /* 0x000fe200078e0206 */
[----:B------:R-:W-:Y:S01]  /*1a10*/  R2UR UR34, R38 ;  /* 0x00000000262272ca */ /* 0x000fe200000e0000 */
[----:B------:R-:W1:Y:S01]  /*1a20*/  LDC.64 R6, c[0x0][0x490] ;  /* 0x00012400ff067b82 */ /* 0x000e620000000a00 */
[----:B------:R-:W-:Y:S01]  /*1a30*/  IMAD.MOV R53, RZ, RZ, -R57 ;  /* 0x000000ffff357224 */ /* 0x000fe200078e0a39 */
[----:B------:R-:W-:Y:S01]  /*1a40*/  R2UR UR41, R39 ;  /* 0x00000000272972ca */ /* 0x000fe200000e0000 */
[----:B------:R-:W-:Y:S01]  /*1a50*/  IMAD.MOV R51, RZ, RZ, -R56 ;  /* 0x000000ffff337224 */ /* 0x000fe200078e0a38 */
[----:B------:R-:W-:Y:S01]  /*1a60*/  R2UR UR28, R30 ;  /* 0x000000001e1c72ca */ /* 0x000fe200000e0000 */
[----:B------:R-:W-:-:S02]  /*1a70*/  IMAD R36, R2, R29, R36 ;  /* 0x0000001d02247224 */ /* 0x000fc400078e0224 */
[----:B------:R-:W-:Y:S01]  /*1a80*/  IMAD R28, R2, R3, R28 ;  /* 0x00000003021c7224 */ /* 0x000fe200078e021c */
[----:B------:R-:W-:Y:S01]  /*1a90*/  SEL R3, R5, R14, !P0 ;  /* 0x0000000e05037207 */ /* 0x000fe20004000000 */
[----:B------:R-:W-:Y:S01]  /*1aa0*/  IMAD.MOV R29, RZ, RZ, -R49 ;  /* 0x000000ffff1d7224 */ /* 0x000fe200078e0a31 */
[----:B------:R-:W-:Y:S01]  /*1ab0*/  R2UR UR36, R36 ;  /* 0x00000000242472ca */ /* 0x000fe200000e0000 */
[C---:B------:R-:W-:Y:S01]  /*1ac0*/  IMAD R42, R2.reuse, R53, R42 ;  /* 0x00000035022a7224 */ /* 0x040fe200078e022a */
[----:B------:R-:W-:Y:S01]  /*1ad0*/  SEL R53, R37, R24, !P0 ;  /* 0x0000001825357207 */ /* 0x000fe20004000000 */
[C---:B------:R-:W-:Y:S01]  /*1ae0*/  IMAD R40, R2.reuse, R51, R40 ;  /* 0x0000003302287224 */ /* 0x040fe200078e0228 */
[----:B------:R-:W-:Y:S01]  /*1af0*/  SEL R51, R35, R16, !P0 ;  /* 0x0000001023337207 */ /* 0x000fe20004000000 */
[C---:B------:R-:W-:Y:S01]  /*1b00*/  IMAD R34, R2.reuse, R33, R34 ;  /* 0x0000002102227224 */ /* 0x040fe200078e0222 */
[----:B------:R-:W-:Y:S01]  /*1b10*/  IADD3 R33, PT, PT, -R45, RZ, RZ ;  /* 0x000000ff2d217210 */ /* 0x000fe20007ffe1ff */
[----:B------:R-:W-:Y:S01]  /*1b20*/  IMAD R32, R2, R29, R32 ;  /* 0x0000001d02207224 */ /* 0x000fe200078e0220 */
[----:B------:R-:W-:Y:S01]  /*1b30*/  ISETP.NE.AND P0, PT, R31, 0x1, PT ;  /* 0x000000011f00780c */ /* 0x000fe20003f05270 */
[----:B------:R-:W-:Y:S01]  /*1b40*/  IMAD.MOV R14, RZ, RZ, -R3 ;  /* 0x000000ffff0e7224 */ /* 0x000fe200078e0a03 */
[----:B------:R-:W-:Y:S01]  /*1b50*/  R2UR UR27, R28 ;  /* 0x000000001c1b72ca */ /* 0x000fe200000e0000 */
[----:B------:R-:W-:Y:S01]  /*1b60*/  IMAD.MOV R24, RZ, RZ, -R53 ;  /* 0x000000ffff187224 */ /* 0x000fe200078e0a35 */
[----:B------:R-:W-:Y:S01]  /*1b70*/  R2UR UR25, R32 ;  /* 0x00000000201972ca */ /* 0x000fe200000e0000 */
[----:B------:R-:W-:Y:S01]  /*1b80*/  IMAD.MOV R16, RZ, RZ, -R51 ;  /* 0x000000ffff107224 */ /* 0x000fe200078e0a33 */
[----:B------:R-:W-:Y:S01]  /*1b90*/  R2UR UR45, R42 ;  /* 0x000000002a2d72ca */ /* 0x000fe200000e0000 */
[----:B------:R-:W-:Y:S01]  /*1ba0*/  IMAD R33, R2, R33, R8 ;  /* 0x0000002102217224 */ /* 0x000fe200078e0208 */
[----:B------:R-:W-:Y:S01]  /*1bb0*/  R2UR UR32, R34 ;  /* 0x00000000222072ca */ /* 0x000fe200000e0000 */
[----:B------:R-:W-:Y:S01]  /*1bc0*/  IMAD R14, R2, R14, R5 ;  /* 0x0000000e020e7224 */ /* 0x000fe200078e0205 */
[----:B------:R-:W-:Y:S01]  /*1bd0*/  R2UR UR42, R40 ;  /* 0x00000000282a72ca */ /* 0x000fe200000e0000 */
[----:B-1----:R-:W-:Y:S01]  /*1be0*/  IMAD.HI.U32 R44, R56, R6, RZ ;  /* 0x00000006382c7227 */ /* 0x002fe200078e00ff */
[----:B------:R-:W-:-:S02]  /*1bf0*/  R2UR UR59, R33 ;  /* 0x00000000213b72ca */ /* 0x000fc400000e0000 */
[----:B------:R-:W-:Y:S01]  /*1c00*/  R2UR UR51, R14 ;  /* 0x000000000e3372ca */ /* 0x000fe200000e0000 */
[----:B------:R-:W-:Y:S01]  /*1c10*/  IMAD.HI.U32 R32, R55, R6, RZ ;  /* 0x0000000637207227 */ /* 0x000fe200078e00ff */
[----:B------:R-:W-:-:S03]  /*1c20*/  SHF.R.U32.HI R33, RZ, R7, R44 ;  /* 0x00000007ff217219 */ /* 0x000fc6000001162c */
[C---:B------:R-:W-:Y:S01]  /*1c30*/  IMAD R37, R2.reuse, R24, R37 ;  /* 0x0000001802257224 */ /* 0x040fe200078e0225 */
[----:B------:R-:W-:Y:S01]  /*1c40*/  SHF.R.U32.HI R32, RZ, R7, R32 ;  /* 0x00000007ff207219 */ /* 0x000fe20000011620 */
[----:B------:R-:W-:Y:S01]  /*1c50*/  IMAD R35, R2, R16, R35 ;  /* 0x0000001002237224 */ /* 0x000fe200078e0223 */
[----:B------:R-:W-:Y:S01]  /*1c60*/  SEL R33, R56, R33, !P0 ;  /* 0x0000002138217207 */ /* 0x000fe20004000000 */
[----:B------:R-:W-:Y:S01]  /*1c70*/  IMAD.MOV R16, RZ, RZ, -R46 ;  /* 0x000000ffff107224 */ /* 0x000fe200078e0a2e */
[----:B------:R-:W-:Y:S01]  /*1c80*/  SEL R32, R55, R32, !P0 ;  /* 0x0000002037207207 */ /* 0x000fe20004000000 */
[----:B------:R-:W-:Y:S01]  /*1c90*/  IMAD.MOV R29, RZ, RZ, -R43 ;  /* 0x000000ffff1d7224 */ /* 0x000fe200078e0a2b */
[----:B------:R-:W-:Y:S01]  /*1ca0*/  R2UR UR37, R37 ;  /* 0x00000000252572ca */ /* 0x000fe200000e0000 */
[----:B------:R-:W-:Y:S01]  /*1cb0*/  IMAD.MOV R24, RZ, RZ, -R58 ;  /* 0x000000ffff187224 */ /* 0x000fe200078e0a3a */
[----:B------:R-:W-:Y:S01]  /*1cc0*/  R2UR UR35, R35 ;  /* 0x00000000232372ca */ /* 0x000fe200000e0000 */
[----:B------:R-:W-:Y:S01]  /*1cd0*/  IMAD.HI.U32 R14, R51, R6, RZ ;  /* 0x00000006330e7227 */ /* 0x000fe200078e00ff */
[----:B------:R-:W-:-:S02]  /*1ce0*/  R2UR UR50, R32 ;  /* 0x00000000203272ca */ /* 0x000fc400000e0000 */
[----:B------:R-:W-:Y:S01]  /*1cf0*/  R2UR UR18, R33 ;  /* 0x00000000211272ca */ /* 0x000fe200000e0000 */
[----:B------:R-:W-:Y:S01]  /*1d00*/  IMAD.HI.U32 R60, R58, R6, RZ ;  /* 0x000000063a3c7227 */ /* 0x000fe200078e00ff */
[----:B------:R-:W-:-:S03]  /*1d10*/  SHF.R.U32.HI R14, RZ, R7, R14 ;  /* 0x00000007ff0e7219 */ /* 0x000fc6000001160e */
[C---:B------:R-:W-:Y:S01]  /*1d20*/  IMAD R16, R2.reuse, R16, R9 ;  /* 0x0000001002107224 */ /* 0x040fe200078e0209 */
[----:B------:R-:W-:Y:S01]  /*1d30*/  SHF.R.U32.HI R37, RZ, R7, R60 ;  /* 0x00000007ff257219 */ /* 0x000fe2000001163c */
[C---:B------:R-:W-:Y:S01]  /*1d40*/  IMAD R29, R2.reuse, R29, R0 ;  /* 0x0000001d021d7224 */ /* 0x040fe200078e0200 */
[----:B------:R-:W-:Y:S01]  /*1d50*/  SEL R14, R51, R14, !P0 ;  /* 0x0000000e330e7207 */ /* 0x000fe20004000000 */
[----:B------:R-:W-:Y:S01]  /*1d60*/  IMAD R24, R2, R24, R41 ;  /* 0x0000001802187224 */ /* 0x000fe200078e0229 */
[----:B------:R-:W-:Y:S01]  /*1d70*/  SEL R37, R58, R37, !P0 ;  /* 0x000000253a257207 */ /* 0x000fe20004000000 */
[-C--:B------:R-:W-:Y:S01]  /*1d80*/  IMAD.HI.U32 R30, R52, R6.reuse, RZ ;  /* 0x00000006341e7227 */ /* 0x080fe200078e00ff */
[----:B------:R-:W-:Y:S02]  /*1d90*/  R2UR UR43, R29 ;  /* 0x000000001d2b72ca */ /* 0x000fe400000e0000 */
[----:B------:R-:W-:Y:S01]  /*1da0*/  R2UR UR47, R24 ;  /* 0x00000000182f72ca */ /* 0x000fe200000e0000 */
[----:B------:R-:W-:Y:S01]  /*1db0*/  IMAD.HI.U32 R2, R46, R6, RZ ;  /* 0x000000062e027227 */ /* 0x000fe200078e00ff */
[----:B------:R-:W-:-:S02]  /*1dc0*/  SHF.R.U32.HI R39, RZ, R7, R30 ;  /* 0x00000007ff277219 */ /* 0x000fc4000001161e */
[----:B------:R-:W-:Y:S01]  /*1dd0*/  R2UR UR67, R16 ;  /* 0x00000000104372ca */ /* 0x000fe200000e0000 */
[-C--:B------:R-:W-:Y:S01]  /*1de0*/  IMAD.HI.U32 R28, R50, R6.reuse, RZ ;  /* 0x00000006321c7227 */ /* 0x080fe200078e00ff */
[-C--:B------:R-:W-:Y:S02]  /*1df0*/  SHF.R.U32.HI R5, RZ, R7.reuse, R2 ;  /* 0x00000007ff057219 */ /* 0x080fe40000011602 */
[----:B------:R-:W-:Y:S01]  /*1e00*/  R2UR UR49, R37 ;  /* 0x00000000253172ca */ /* 0x000fe200000e0000 */
[----:B------:R-:W-:Y:S01]  /*1e10*/  IMAD.HI.U32 R24, R48, R6, RZ ;  /* 0x0000000630187227 */ /* 0x000fe200078e00ff */
[----:B------:R-:W-:Y:S02]  /*1e20*/  SHF.R.U32.HI R29, RZ, R7, R28 ;  /* 0x00000007ff1d7219 */ /* 0x000fe4000001161c */
[----:B------:R-:W-:Y:S01]  /*1e30*/  SEL R5, R46, R5, !P0 ;  /* 0x000000052e057207 */ /* 0x000fe20004000000 */
[----:B------:R-:W-:Y:S01]  /*1e40*/  IMAD.MOV R2, RZ, RZ, -R33 ;  /* 0x000000ffff027224 */ /* 0x000fe200078e0a21 */
[----:B------:R-:W-:Y:S01]  /*1e50*/  SHF.R.U32.HI R9, RZ, R7, R24 ;  /* 0x00000007ff097219 */ /* 0x000fe20000011618 */
[----:B------:R-:W-:-:S02]  /*1e60*/  IMAD.MOV R30, RZ, RZ, -R32 ;  /* 0x000000ffff1e7224 */ /* 0x000fc400078e0a20 */
[----:B------:R-:W-:-:S04]  /*1e70*/  IMAD.HI.U32 R36, R57, R6, RZ ;  /* 0x0000000639247227 */ /* 0x000fc800078e00ff */
[C---:B------:R-:W-:Y:S01]  /*1e80*/  IMAD R56, R31.reuse, R2, R56 ;  /* 0x000000021f387224 */ /* 0x040fe200078e0238 */
[----:B------:R-:W-:Y:S01]  /*1e90*/  SHF.R.U32.HI R36, RZ, R7, R36 ;  /* 0x00000007ff247219 */ /* 0x000fe20000011624 */
[----:B------:R-:W-:Y:S01]  /*1ea0*/  IMAD R55, R31, R30, R55 ;  /* 0x0000001e1f377224 */ /* 0x000fe200078e0237 */
[----:B------:R-:W-:Y:S01]  /*1eb0*/  SEL R30, R50, R29, !P0 ;  /* 0x0000001d321e7207 */ /* 0x000fe20004000000 */
[----:B------:R-:W-:Y:S01]  /*1ec0*/  IMAD.MOV R2, RZ, RZ, -R14 ;  /* 0x000000ffff027224 */ /* 0x000fe200078e0a0e */
[----:B------:R-:W-:Y:S01]  /*1ed0*/  SEL R36, R57, R36, !P0 ;  /* 0x0000002439247207 */ /* 0x000fe20004000000 */
[-C--:B------:R-:W-:Y:S01]  /*1ee0*/  IMAD.HI.U32 R34, R53, R6.reuse, RZ ;  /* 0x0000000635227227 */ /* 0x080fe200078e00ff */
[----:B------:R-:W-:Y:S02]  /*1ef0*/  R2UR UR15, R56 ;  /* 0x00000000380f72ca */ /* 0x000fe400000e0000 */
[----:B------:R-:W-:Y:S01]  /*1f00*/  R2UR UR48, R36 ;  /* 0x00000000243072ca */ /* 0x000fe200000e0000 */
[----:B------:R-:W-:Y:S01]  /*1f10*/  IMAD.HI.U32 R42, R45, R6, RZ ;  /* 0x000000062d2a7227 */ /* 0x000fe200078e00ff */
[----:B------:R-:W-:-:S02]  /*1f20*/  SHF.R.U32.HI R34, RZ, R7, R34 ;  /* 0x00000007ff227219 */ /* 0x000fc40000011622 */
[----:B------:R-:W-:Y:S01]  /*1f30*/  R2UR UR14, R55 ;  /* 0x00000000370e72ca */ /* 0x000fe200000e0000 */
[----:B------:R-:W-:Y:S01]  /*1f40*/  IMAD.MOV R24, RZ, RZ, -R37 ;  /* 0x000000ffff187224 */ /* 0x000fe200078e0a25 */
[-C--:B------:R-:W-:Y:S01]  /*1f50*/  SHF.R.U32.HI R42, RZ, R7.reuse, R42 ;  /* 0x00000007ff2a7219 */ /* 0x080fe2000001162a */
[----:B------:R-:W-:Y:S01]  /*1f60*/  IMAD.HI.U32 R38, R54, R6, RZ ;  /* 0x0000000636267227 */ /* 0x000fe200078e00ff */
[----:B------:R-:W-:Y:S02]  /*1f70*/  SEL R34, R53, R34, !P0 ;  /* 0x0000002235227207 */ /* 0x000fe40004000000 */
[----:B------:R-:W-:Y:S01]  /*1f80*/  SEL R42, R45, R42, !P0 ;  /* 0x0000002a2d2a7207 */ /* 0x000fe20004000000 */
[----:B------:R-:W-:Y:S01]  /*1f90*/  IMAD.HI.U32 R0, R3, R6, RZ ;  /* 0x0000000603007227 */ /* 0x000fe200078e00ff */
[----:B------:R-:W-:-:S03]  /*1fa0*/  SHF.R.U32.HI R35, RZ, R7, R38 ;  /* 0x00000007ff237219 */ /* 0x000fc60000011626 */
[-C--:B------:R-:W-:Y:S01]  /*1fb0*/  IMAD.HI.U32 R8, R47, R6.reuse, RZ ;  /* 0x000000062f087227 */ /* 0x080fe200078e00ff */
[----:B------:R-:W-:Y:S02]  /*1fc0*/  SHF.R.U32.HI R0, RZ, R7, R0 ;  /* 0x00000007ff007219 */ /* 0x000fe40000011600 */
[----:B------:R-:W-:Y:S01]  /*1fd0*/  SEL R35, R54, R35, !P0 ;  /* 0x0000002336237207 */ /* 0x000fe20004000000 */
[----:B------:R-:W-:Y:S01]  /*1fe0*/  IMAD.HI.U32 R16, R49, R6, RZ ;  /* 0x0000000631107227 */ /* 0x000fe200078e00ff */
[----:B------:R-:W-:-:S03]  /*1ff0*/  SEL R0, R3, R0, !P0 ;  /* 0x0000000003007207 */ /* 0x000fc60004000000 */
[----:B------:R-:W-:Y:S01]  /*2000*/  IMAD.HI.U32 R40, R43, R6, RZ ;  /* 0x000000062b287227 */ /* 0x000fe200078e00ff */
[-C--:B------:R-:W-:Y:S02]  /*2010*/  SHF.R.U32.HI R6, RZ, R7.reuse, R8 ;  /* 0x00000007ff067219 */ /* 0x080fe40000011608 */
[----:B------:R-:W-:Y:S01]  /*2020*/  SHF.R.U32.HI R16, RZ, R7, R16 ;  /* 0x00000007ff107219 */ /* 0x000fe20000011610 */
[C---:B------:R-:W-:Y:S01]  /*2030*/  IMAD R51, R31.reuse, R2, R51 ;  /* 0x000000021f337224 */ /* 0x040fe200078e0233 */
[----:B------:R-:W-:Y:S01]  /*2040*/  IADD3 R8, PT, PT, -R36, RZ, RZ ;  /* 0x000000ff24087210 */ /* 0x000fe20007ffe1ff */
[C---:B------:R-:W-:Y:S01]  /*2050*/  IMAD R58, R31.reuse, R24, R58 ;  /* 0x000000181f3a7224 */ /* 0x040fe200078e023a */
[----:B------:R-:W-:Y:S01]  /*2060*/  SEL R24, R52, R39, !P0 ;  /* 0x0000002734187207 */ /* 0x000fe20004000000 */
[----:B------:R-:W-:Y:S01]  /*2070*/  IMAD.MOV R2, RZ, RZ, -R30 ;  /* 0x000000ffff027224 */ /* 0x000fe200078e0a1e */
[----:B------:R-:W-:Y:S01]  /*2080*/  SHF.R.U32.HI R40, RZ, R7, R40 ;  /* 0x00000007ff287219 */ /* 0x000fe20000011628 */
[C---:B------:R-:W-:Y:S01]  /*2090*/  IMAD R57, R31.reuse, R8, R57 ;  /* 0x000000081f397224 */ /* 0x040fe200078e0239 */
[----:B------:R-:W-:Y:S01]  /*20a0*/  IADD3 R7, PT, PT, -R24, RZ, RZ ;  /* 0x000000ff18077210 */ /* 0x000fe20007ffe1ff */
[----:B------:R-:W-:Y:S01]  /*20b0*/  IMAD R50, R31, R2, R50 ;  /* 0x000000021f327224 */ /* 0x000fe200078e0232 */
[----:B------:R-:W-:Y:S01]  /*20c0*/  SEL R16, R49, R16, !P0 ;  /* 0x0000001031107207 */ /* 0x000fe20004000000 */
[----:B------:R-:W-:Y:S01]  /*20d0*/  IMAD.MOV R2, RZ, RZ, -R5 ;  /* 0x000000ffff027224 */ /* 0x000fe200078e0a05 */
[----:B------:R-:W-:Y:S01]  /*20e0*/  SEL R6, R47, R6, !P0 ;  /* 0x000000062f067207 */ /* 0x000fe20004000000 */
[----:B------:R-:W-:Y:S01]  /*20f0*/  IMAD.MOV R8, RZ, RZ, -R34 ;  /* 0x000000ffff087224 */ /* 0x000fe200078e0a22 */
[----:B------:R-:W-:Y:S01]  /*2100*/  SEL R40, R43, R40, !P0 ;  /* 0x000000282b287207 */ /* 0x000fe20004000000 */
[C---:B------:R-:W-:Y:S01]  /*2110*/  IMAD R46, R31.reuse, R2, R46 ;  /* 0x000000021f2e7224 */ /* 0x040fe200078e022e */
[----:B------:R-:W1:Y:S01]  /*2120*/  LDC R39, c[0x0][0x4ec] ;  /* 0x00013b00ff277b82 */ /* 0x000e620000000800 */
[C---:B------:R-:W-:Y:S01]  /*2130*/  IMAD R52, R31.reuse, R7, R52 ;  /* 0x000000071f347224 */ /* 0x040fe200078e0234 */
[----:B------:R-:W-:Y:S01]  /*2140*/  SEL R7, R48, R9, !P0 ;  /* 0x0000000930077207 */ /* 0x000fe20004000000 */
[----:B------:R-:W-:Y:S01]  /*2150*/  IMAD.MOV R2, RZ, RZ, -R42 ;  /* 0x000000ffff027224 */ /* 0x000fe200078e0a2a */
[----:B------:R-:W-:Y:S01]  /*2160*/  R2UR UR17, R58 ;  /* 0x000000003a1172ca */ /* 0x000fe200000e0000 */
[----:B------:R-:W-:Y:S01]  /*2170*/  IMAD.MOV R28, RZ, RZ, -R35 ;  /* 0x000000ffff1c7224 */ /* 0x000fe200078e0a23 */
[----:B------:R-:W-:Y:S01]  /*2180*/  R2UR UR11, R52 ;  /* 0x00000000340b72ca */ /* 0x000fe200000e0000 */
[----:B------:R-:W-:Y:S01]  /*2190*/  IMAD.MOV R44, RZ, RZ, -R0 ;  /* 0x000000ffff2c7224 */ /* 0x000fe200078e0a00 */
[----:B------:R-:W-:Y:S01]  /*21a0*/  R2UR UR68, R46 ;  /* 0x000000002e4472ca */ /* 0x000fe200000e0000 */
[C---:B------:R-:W-:Y:S01]  /*21b0*/  IMAD R53, R31.reuse, R8, R53 ;  /* 0x000000081f357224 */ /* 0x040fe200078e0235 */
[----:B------:R-:W-:Y:S01]  /*21c0*/  IADD3 R8, PT, PT, -R6, RZ, RZ ;  /* 0x000000ff06087210 */ /* 0x000fe20007ffe1ff */
[C---:B------:R-:W-:Y:S01]  /*21d0*/  IMAD R54, R31.reuse, R28, R54 ;  /* 0x0000001c1f367224 */ /* 0x040fe200078e0236 */
[----:B------:R-:W-:Y:S01]  /*21e0*/  R2UR UR8, R50 ;  /* 0x00000000320872ca */ /* 0x000fe200000e0000 */
[----:B------:R-:W-:Y:S01]  /*21f0*/  IMAD R45, R31, R2, R45 ;  /* 0x000000021f2d7224 */ /* 0x000fe200078e022d */
[----:B------:R-:W-:Y:S01]  /*2200*/  R2UR UR16, R57 ;  /* 0x00000000391072ca */ /* 0x000fe200000e0000 */
[----:B------:R-:W-:Y:S01]  /*2210*/  IMAD R44, R31, R44, R3 ;  /* 0x0000002c1f2c7224 */ /* 0x000fe200078e0203 */
[----:B------:R-:W-:Y:S01]  /*2220*/  R2UR UR13, R54 ;  /* 0x00000000360d72ca */ /* 0x000fe200000e0000 */
[----:B------:R-:W-:Y:S01]  /*2230*/  IMAD.MOV R28, RZ, RZ, -R16 ;  /* 0x000000ffff1c7224 */ /* 0x000fe200078e0a10 */
[----:B------:R-:W2:Y:S01]  /*2240*/  LDC.64 R2, c[0x0][0x498] ;  /* 0x00012600ff027b82 */ /* 0x000ea20000000a00 */
[----:B------:R-:W-:Y:S01]  /*2250*/  IMAD.MOV R9, RZ, RZ, -R7 ;  /* 0x000000ffff097224 */ /* 0x000fe200078e0a07 */
[----:B------:R-:W-:Y:S01]  /*2260*/  R2UR UR52, R44 ;  /* 0x000000002c3472ca */ /* 0x000fe200000e0000 */
[----:B------:R-:W-:Y:S01]  /*2270*/  IMAD.MOV R38, RZ, RZ, -R40 ;  /* 0x000000ffff267224 */ /* 0x000fe200078e0a28 */
[----:B------:R-:W-:Y:S01]  /*2280*/  R2UR UR12, R53 ;  /* 0x00000000350c72ca */ /* 0x000fe200000e0000 */
[----:B------:R-:W-:Y:S01]  /*2290*/  IMAD R49, R31, R28, R49 ;  /* 0x0000001c1f317224 */ /* 0x000fe200078e0231 */
[----:B-1----:R-:W-:Y:S01]  /*22a0*/  R2UR UR19, R39 ;  /* 0x00000000271372ca */ /* 0x002fe200000e0000 */
[C---:B------:R-:W-:Y:S01]  /*22b0*/  IMAD R48, R31.reuse, R9, R48 ;  /* 0x000000091f307224 */ /* 0x040fe200078e0230 */
[----:B------:R-:W1:Y:S01]  /*22c0*/  LDC.64 R28, c[0x0][0x4c0] ;  /* 0x00013000ff1c7b82 */ /* 0x000e620000000a00 */
[----:B------:R-:W-:Y:S01]  /*22d0*/  IMAD R47, R31, R8, R47 ;  /* 0x000000081f2f7224 */ /* 0x000fe200078e022f */
[----:B------:R-:W-:Y:S01]  /*22e0*/  R2UR UR9, R51 ;  /* 0x00000000330972ca */ /* 0x000fe200000e0000 */
[----:B------:R-:W-:Y:S01]  /*22f0*/  IMAD R38, R31, R38, R43 ;  /* 0x000000261f267224 */ /* 0x000fe200078e022b */
[----:B------:R-:W-:-:S02]  /*2300*/  R2UR UR7, R48 ;  /* 0x00000000300772ca */ /* 0x000fc400000e0000 */
[----:B------:R-:W-:Y:S02]  /*2310*/  R2UR UR6, R47 ;  /* 0x000000002f0672ca */ /* 0x000fe400000e0000 */
[----:B------:R-:W3:Y:S01]  /*2320*/  LDC R31, c[0x0][0x4a0] ;  /* 0x00012800ff1f7b82 */ /* 0x000ee20000000800 */
[----:B------:R-:W-:Y:S02]  /*2330*/  R2UR UR44, R38 ;  /* 0x00000000262c72ca */ /* 0x000fe400000e0000 */
[----:B------:R-:W-:Y:S02]  /*2340*/  R2UR UR5, R49 ;  /* 0x00000000310572ca */ /* 0x000fe400000e0000 */
[----:B------:R-:W-:Y:S01]  /*2350*/  R2UR UR60, R45 ;  /* 0x000000002d3c72ca */ /* 0x000fe200000e0000 */
[-C--:B--2---:R-:W-:Y:S01]  /*2360*/  IMAD.HI.U32 R66, R37, R3.reuse, RZ ;  /* 0x0000000325427227 */ /* 0x084fe200078e00ff */
[----:B------:R-:W-:Y:S01]  /*2370*/  ISETP.NE.AND P0, PT, R2, 0x1, PT ;  /* 0x000000010200780c */ /* 0x000fe20003f05270 */
[----:B------:R-:W2:Y:S02]  /*2380*/  LDC.64 R8, c[0x0][0x4f0] ;  /* 0x00013c00ff087b82 */ /* 0x000ea40000000a00 */
[----:B------:R-:W-:-:S04]  /*2390*/  IMAD.HI.U32 R64, R36, R3, RZ ;  /* 0x0000000324407227 */ /* 0x000fc800078e00ff */
[-C--:B------:R-:W-:Y:S01]  /*23a0*/  IMAD.HI.U32 R60, R32, R3.reuse, RZ ;  /* 0x00000003203c7227 */ /* 0x080fe200078e00ff */
[----:B-1----:R-:W-:Y:S02]  /*23b0*/  R2UR UR22, R28 ;  /* 0x000000001c1672ca */ /* 0x002fe400000e0000 */
[----:B------:R-:W-:Y:S01]  /*23c0*/  R2UR UR21, R29 ;  /* 0x000000001d1572ca */ /* 0x000fe200000e0000 */
[----:B------:R-:W-:Y:S02]  /*23d0*/  IMAD.HI.U32 R58, R35, R3, RZ ;  /* 0x00000003233a7227 */ /* 0x000fe400078e00ff */
[----:B------:R-:W-:Y:S01]  /*23e0*/  VOTEU.ANY UP0, P0 ;  /* 0x0000000000ff7886 */ /* 0x000fe20000000100 */
[----:B---3--:R-:W-:Y:S01]  /*23f0*/  SHF.R.U32.HI R66, RZ, R31, R66 ;  /* 0x0000001fff427219 */ /* 0x008fe20000011642 */
[----:B------:R-:W-:Y:S01]  /*2400*/  IMAD.HI.U32 R62, R33, R3, RZ ;  /* 0x00000003213e7227 */ /* 0x000fe200078e00ff */
[----:B------:R-:W-:Y:S02]  /*2410*/  SHF.R.U32.HI R64, RZ, R31, R64 ;  /* 0x0000001fff407219 */ /* 0x000fe40000011640 */
[----:B------:R-:W-:Y:S01]  /*2420*/  R2UR UR46, R66 ;  /* 0x00000000422e72ca */ /* 0x000fe200000e0000 */
[----:B------:R-:W-:Y:S01]  /*2430*/  IMAD.HI.U32 R56, R34, R3, RZ ;  /* 0x0000000322387227 */ /* 0x000fe200078e00ff */
[----:B------:R-:W-:Y:S01]  /*2440*/  SHF.R.U32.HI R60, RZ, R31, R60 ;  /* 0x0000001fff3c7219 */ /* 0x000fe2000001163c */
[----:B------:R-:W-:Y:S01]  /*2450*/  UIMAD UR45, UR45, UR22, UR19 ;  /* 0x000000162d2d72a4 */ /* 0x000fe2000f8e0213 */
        /* <DEDUP_REMOVED lines=9> */
[----:B------:R-:W-:Y:S01]  /*24f0*/  USEL UR57, UR49, UR46, !UP0 ;  /* 0x0000002e31397287 */ /* 0x000fe2000c000000 */
[----:B------:R-:W-:Y:S01]  /*2500*/  R2UR UR49, R35 ;  /* 0x00000000233172ca */ /* 0x000fe200000e0000 */
[----:B------:R-:W-:Y:S01]  /*2510*/  IMAD.HI.U32 R48, R16, R3, RZ ;  /* 0x0000000310307227 */ /* 0x000fe200078e00ff */
[----:B------:R-:W-:Y:S01]  /*2520*/  R2UR UR10, R62 ;  /* 0x000000003e0a72ca */ /* 0x000fe200000e0000 */
[----:B------:R-:W-:Y:S01]  /*2530*/  USEL UR56, UR48, UR26, !UP0 ;  /* 0x0000001a30387287 */ /* 0x000fe2000c000000 */
[----:B------:R-:W-:Y:S01]  /*2540*/  SHF.R.U32.HI R56, RZ, R31, R56 ;  /* 0x0000001fff387219 */ /* 0x000fe20000011638 */
[----:B------:R-:W-:Y:S01]  /*2550*/  IMAD.HI.U32 R46, R7, R3, RZ ;  /* 0x00000003072e7227 */ /* 0x000fe200078e00ff */
[-C--:B------:R-:W-:Y:S01]  /*2560*/  SHF.R.U32.HI R54, RZ, R31.reuse, R54 ;  /* 0x0000001fff367219 */ /* 0x080fe20000011636 */
[----:B------:R-:W-:Y:S01]  /*2570*/  USEL UR50, UR50, UR40, !UP0 ;  /* 0x0000002832327287 */ /* 0x000fe2000c000000 */
[----:B------:R-:W-:Y:S01]  /*2580*/  R2UR UR38, R56 ;  /* 0x00000000382672ca */ /* 0x000fe200000e0000 */
[----:B------:R-:W-:Y:S01]  /*2590*/  IMAD.U32 R71, RZ, RZ, UR45 ;  /* 0x0000002dff477e24 */ /* 0x000fe2000f8e00ff */
[----:B------:R-:W-:Y:S01]  /*25a0*/  R2UR UR48, R34 ;  /* 0x00000000223072ca */ /* 0x000fe200000e0000 */
[----:B------:R-:W-:Y:S01]  /*25b0*/  UIMAD UR45, UR42, UR22, UR19 ;  /* 0x000000162a2d72a4 */ /* 0x000fe2000f8e0213 */
[----:B------:R-:W-:Y:S01]  /*25c0*/  SHF.R.U32.HI R52, RZ, R31, R52 ;  /* 0x0000001fff347219 */ /* 0x000fe20000011634 */
[----:B------:R-:W-:Y:S01]  /*25d0*/  USEL UR49, UR49, UR39, !UP0 ;  /* 0x0000002731317287 */ /* 0x000fe2000c000000 */
[----:B------:R-:W-:Y:S01]  /*25e0*/  R2UR UR31, R54 ;  /* 0x00000000361f72ca */ /* 0x000fe200000e0000 */
[----:B------:R-:W-:Y:S01]  /*25f0*/  USEL UR55, UR18, UR10, !UP0 ;  /* 0x0000000a12377287 */ /* 0x000fe2000c000000 */
[----:B------:R-:W-:Y:S01]  /*2600*/  R2UR UR40, R24 ;  /* 0x00000000182872ca */ /* 0x000fe200000e0000 */
[----:B------:R-:W-:Y:S01]  /*2610*/  UIMAD UR42, UR41, UR22, UR19 ;  /* 0x00000016292a72a4 */ /* 0x000fe2000f8e0213 */
[----:B------:R-:W-:Y:S01]  /*2620*/  R2UR UR30, R52 ;  /* 0x00000000341e72ca */ /* 0x000fe200000e0000 */
[----:B------:R-:W-:Y:S01]  /*2630*/  UIMAD UR41, UR34, UR22, UR19 ;  /* 0x00000016222972a4 */ /* 0x000fe2000f8e0213 */
[----:B------:R-:W-:Y:S01]  /*2640*/  R2UR UR39, R14 ;  /* 0x000000000e2772ca */ /* 0x000fe200000e0000 */
[----:B------:R-:W-:Y:S01]  /*2650*/  IMAD.HI.U32 R50, R30, R3, RZ ;  /* 0x000000031e327227 */ /* 0x000fe200078e00ff */
[----:B------:R-:W-:Y:S01]  /*2660*/  SHF.R.U32.HI R48, RZ, R31, R48 ;  /* 0x0000001fff307219 */ /* 0x000fe20000011630 */
[----:B------:R-:W-:Y:S01]  /*2670*/  USEL UR48, UR48, UR38, !UP0 ;  /* 0x0000002630307287 */ /* 0x000fe2000c000000 */
[----:B------:R-:W-:Y:S01]  /*2680*/  R2UR UR34, R16 ;  /* 0x00000000102272ca */ /* 0x000fe200000e0000 */
[-C--:B------:R-:W-:Y:S01]  /*2690*/  IMAD.HI.U32 R44, R6, R3.reuse, RZ ;  /* 0x00000003062c7227 */ /* 0x080fe200078e00ff */
[----:B------:R-:W-:Y:S01]  /*26a0*/  R2UR UR33, R48 ;  /* 0x00000000302172ca */ /* 0x000fe200000e0000 */
[----:B------:R-:W-:Y:S01]  /*26b0*/  UIMAD UR37, UR37, UR22, UR19 ;  /* 0x00000016252572a4 */ /* 0x000fe2000f8e0213 */
[----:B--2---:R-:W-:Y:S01]  /*26c0*/  R2UR UR20, R8 ;  /* 0x00000000081472ca */ /* 0x004fe200000e0000 */
[----:B------:R-:W-:Y:S01]  /*26d0*/  IMAD.HI.U32 R38, R5, R3, RZ ;  /* 0x0000000305267227 */ /* 0x000fe200078e00ff */
[----:B------:R-:W-:Y:S01]  /*26e0*/  SHF.R.U32.HI R46, RZ, R31, R46 ;  /* 0x0000001fff2e7219 */ /* 0x000fe2000001162e */
[----:B------:R-:W-:Y:S01]  /*26f0*/  USEL UR40, UR40, UR31, !UP0 ;  /* 0x0000001f28287287 */ /* 0x000fe2000c000000 */
[----:B------:R-:W-:Y:S01]  /*2700*/  R2UR UR31, R7 ;  /* 0x00000000071f72ca */ /* 0x000fe200000e0000 */
[----:B------:R-:W-:Y:S01]  /*2710*/  IMAD.HI.U32 R28, R42, R3, RZ ;  /* 0x000000032a1c7227 */ /* 0x000fe200078e00ff */
[----:B------:R-:W-:Y:S01]  /*2720*/  R2UR UR24, R46 ;  /* 0x000000002e1872ca */ /* 0x000fe200000e0000 */
[----:B------:R-:W-:Y:S01]  /*2730*/  USEL UR39, UR39, UR30, !UP0 ;  /* 0x0000001e27277287 */ /* 0x000fe2000c000000 */
[----:B------:R-:W-:Y:S01]  /*2740*/  SHF.R.U32.HI R50, RZ, R31, R50 ;  /* 0x0000001fff327219 */ /* 0x000fe20000011632 */
[----:B------:R-:W-:Y:S01]  /*2750*/  IMAD.HI.U32 R8, R0, R3, RZ ;  /* 0x0000000300087227 */ /* 0x000fe200078e00ff */
[----:B------:R-:W-:Y:S01]  /*2760*/  SHF.R.U32.HI R28, RZ, R31, R28 ;  /* 0x0000001fff1c7219 */ /* 0x000fe2000001161c */
[----:B------:R-:W-:Y:S01]  /*2770*/  USEL UR33, UR34, UR33, !UP0 ;  /* 0x0000002122217287 */ /* 0x000fe2000c000000 */
[----:B------:R-:W-:Y:S01]  /*2780*/  R2UR UR29, R50 ;  /* 0x00000000321d72ca */ /* 0x000fe200000e0000 */
[----:B------:R-:W-:Y:S01]  /*2790*/  IMAD.HI.U32 R68, R40, R3, RZ ;  /* 0x0000000328447227 */ /* 0x000fe200078e00ff */
[----:B------:R-:W-:Y:S01]  /*27a0*/  IADD3 R3, PT, PT, RZ, -UR55, RZ ;  /* 0x80000037ff037c10 */ /* 0x000fe2000fffe0ff */
[----:B------:R-:W-:Y:S01]  /*27b0*/  UIMAD UR36, UR36, UR22, UR19 ;  /* 0x00000016242472a4 */ /* 0x000fe2000f8e0213 */
[----:B------:R-:W-:Y:S01]  /*27c0*/  R2UR UR38, R30 ;  /* 0x000000001e2672ca */ /* 0x000fe200000e0000 */
[----:B------:R-:W-:Y:S01]  /*27d0*/  IMAD.U32 R43, RZ, RZ, UR32 ;  /* 0x00000020ff2b7e24 */ /* 0x000fe2000f8e00ff */
[----:B------:R-:W-:Y:S01]  /*27e0*/  R2UR UR62, R28 ;  /* 0x000000001c3e72ca */ /* 0x000fe200000e0000 */
[----:B------:R-:W-:Y:S01]  /*27f0*/  IMAD R33, R2, R3, R33 ;  /* 0x0000000302217224 */ /* 0x000fe200078e0221 */
[-C--:B------:R-:W-:Y:S01]  /*2800*/  SHF.R.U32.HI R8, RZ, R31.reuse, R8 ;  /* 0x0000001fff087219 */ /* 0x080fe20000011608 */
[----:B------:R-:W-:Y:S01]  /*2810*/  IMAD R3, RZ, RZ, -UR48 ;  /* 0x80000030ff037e24 */ /* 0x000fe2000f8e02ff */
[----:B------:R-:W-:Y:S01]  /*2820*/  SHF.R.U32.HI R44, RZ, R31, R44 ;  /* 0x0000001fff2c7219 */ /* 0x000fe2000001162c */
[----:B------:R-:W-:Y:S01]  /*2830*/  USEL UR31, UR31, UR24, !UP0 ;  /* 0x000000181f1f7287 */ /* 0x000fe2000c000000 */
[----:B------:R-:W-:Y:S01]  /*2840*/  R2UR UR54, R8 ;  /* 0x00000000083672ca */ /* 0x000fe200000e0000 */
[----:B------:R-:W-:Y:S01]  /*2850*/  IMAD R28, R2, R3, R34 ;  /* 0x00000003021c7224 */ /* 0x000fe200078e0222 */
[----:B------:R-:W-:Y:S01]  /*2860*/  R2UR UR23, R44 ;  /* 0x000000002c1772ca */ /* 0x000fe200000e0000 */
[----:B------:R-:W-:Y:S01]  /*2870*/  IMAD R3, RZ, RZ, -UR39 ;  /* 0x80000027ff037e24 */ /* 0x000fe2000f8e02ff */
[----:B------:R-:W-:Y:S01]  /*2880*/  R2UR UR30, R6 ;  /* 0x00000000061e72ca */ /* 0x000fe200000e0000 */
[----:B------:R-:W-:Y:S01]  /*2890*/  IMAD R8, RZ, RZ, -UR57 ;  /* 0x80000039ff087e24 */ /* 0x000fe2000f8e02ff */
[----:B------:R-:W-:Y:S01]  /*28a0*/  SHF.R.U32.HI R38, RZ, R31, R38 ;  /* 0x0000001fff267219 */ /* 0x000fe20000011626 */
[----:B------:R-:W-:Y:S01]  /*28b0*/  IMAD R14, R2, R3, R14 ;  /* 0x00000003020e7224 */ /* 0x000fe200078e020e */
[----:B------:R-:W-:Y:S01]  /*28c0*/  USEL UR38, UR38, UR29, !UP0 ;  /* 0x0000001d26267287 */ /* 0x000fe2000c000000 */
[----:B------:R-:W-:Y:S01]  /*28d0*/  IMAD R3, RZ, RZ, -UR33 ;  /* 0x80000021ff037e24 */ /* 0x000fe2000f8e02ff */
[----:B------:R-:W-:Y:S01]  /*28e0*/  R2UR UR70, R38 ;  /* 0x00000000264672ca */ /* 0x000fe200000e0000 */
[C---:B------:R-:W-:Y:S01]  /*28f0*/  IMAD R37, R2.reuse, R8, R37 ;  /* 0x0000000802257224 */ /* 0x040fe200078e0225 */
[----:B------:R-:W-:Y:S01]  /*2900*/  R2UR UR29, R5 ;  /* 0x00000000051d72ca */ /* 0x000fe200000e0000 */
[----:B------:R-:W-:Y:S01]  /*2910*/  IMAD R8, R2, R3, R16 ;  /* 0x0000000302087224 */ /* 0x000fe200078e0210 */
[----:B------:R-:W-:Y:S01]  /*2920*/  SHF.R.U32.HI R68, RZ, R31, R68 ;  /* 0x0000001fff447219 */ /* 0x000fe20000011644 */
[----:B------:R-:W-:Y:S01]  /*2930*/  IMAD R16, RZ, RZ, -UR31 ;  /* 0x8000001fff107e24 */ /* 0x000fe2000f8e02ff */
[----:B------:R-:W-:Y:S01]  /*2940*/  UIMAD UR32, UR25, UR22, UR19 ;  /* 0x00000016192072a4 */ /* 0x000fe2000f8e0213 */
[----:B------:R-:W-:Y:S01]  /*2950*/  R2UR UR25, R42 ;  /* 0x000000002a1972ca */ /* 0x000fe200000e0000 */
[----:B------:R-:W-:Y:S01]  /*2960*/  USEL UR30, UR30, UR23, !UP0 ;  /* 0x000000171e1e7287 */ /* 0x000fe2000c000000 */
[----:B------:R-:W-:Y:S01]  /*2970*/  IMAD R7, R2, R16, R7 ;  /* 0x0000001002077224 */ /* 0x000fe200078e0207 */
[----:B------:R-:W-:Y:S01]  /*2980*/  R2UR UR24, R0 ;  /* 0x00000000001872ca */ /* 0x000fe200000e0000 */
[----:B------:R-:W1:Y:S01]  /*2990*/  LDC R16, c[0x0][0x4c8] ;  /* 0x00013200ff107b82 */ /* 0x000e620000000800 */
[----:B------:R-:W-:Y:S01]  /*29a0*/  R2UR UR46, R68 ;  /* 0x00000000442e72ca */ /* 0x000fe200000e0000 */
[----:B------:R-:W-:Y:S01]  /*29b0*/  UIMAD UR35, UR35, UR22, UR19 ;  /* 0x00000016232372a4 */ /* 0x000fe2000f8e0213 */
[----:B------:R-:W-:Y:S01]  /*29c0*/  R2UR UR23, R40 ;  /* 0x00000000281772ca */ /* 0x000fe200000e0000 */
[----:B------:R-:W-:Y:S01]  /*29d0*/  USEL UR70, UR29, UR70, !UP0 ;  /* 0x000000461d467287 */ /* 0x000fe2000c000000 */
[----:B------:R-:W-:Y:S01]  /*29e0*/  R2UR UR4, R9 ;  /* 0x00000000090472ca */ /* 0x000fe200000e0000 */
[----:B------:R-:W-:Y:S01]  /*29f0*/  IMAD R9, RZ, RZ, -UR56 ;  /* 0x80000038ff097e24 */ /* 0x000fe2000f8e02ff */
[----:B------:R-:W-:Y:S01]  /*2a00*/  UIMAD UR28, UR28, UR22, UR19 ;  /* 0x000000161c1c72a4 */ /* 0x000fe2000f8e0213 */
[----:B------:R-:W-:Y:S01]  /*2a10*/  IADD3 R29, PT, PT, RZ, -UR49, RZ ;  /* 0x80000031ff1d7c10 */ /* 0x000fe2000fffe0ff */
[----:B------:R-:W-:Y:S01]  /*2a20*/  UIMAD UR27, UR27, UR22, UR19 ;  /* 0x000000161b1b72a4 */ /* 0x000fe2000f8e0213 */
[C---:B------:R-:W-:Y:S01]  /*2a30*/  IMAD R36, R2.reuse, R9, R36 ;  /* 0x0000000902247224 */ /* 0x040fe200078e0224 */
[----:B------:R-:W-:Y:S01]  /*2a40*/  UIMAD UR67, UR67, UR22, UR19 ;  /* 0x00000016434372a4 */ /* 0x000fe2000f8e0213 */
[----:B------:R-:W-:Y:S01]  /*2a50*/  IMAD R9, RZ, RZ, -UR50 ;  /* 0x80000032ff097e24 */ /* 0x000fe2000f8e02ff */
[----:B------:R-:W-:Y:S01]  /*2a60*/  UIMAD UR59, UR59, UR22, UR19 ;  /* 0x000000163b3b72a4 */ /* 0x000fe2000f8e0213 */
[----:B------:R-:W-:Y:S01]  /*2a70*/  IMAD R3, RZ, RZ, -UR70 ;  /* 0x80000046ff037e24 */ /* 0x000fe2000f8e02ff */
[----:B------:R-:W-:Y:S01]  /*2a80*/  UIMAD UR51, UR51, UR22, UR19 ;  /* 0x00000016333372a4 */ /* 0x000fe2000f8e0213 */
[C---:B------:R-:W-:Y:S01]  /*2a90*/  IMAD R32, R2.reuse, R9, R32 ;  /* 0x0000000902207224 */ /* 0x040fe200078e0220 */
[----:B------:R-:W-:Y:S01]  /*2aa0*/  UIMAD UR43, UR43, UR22, UR19 ;  /* 0x000000162b2b72a4 */ /* 0x000fe2000f8e0213 */
[----:B------:R-:W-:Y:S01]  /*2ab0*/  IMAD R45, RZ, RZ, -UR30 ;  /* 0x8000001eff2d7e24 */ /* 0x000fe2000f8e02ff */
[----:B------:R-:W-:Y:S01]  /*2ac0*/  UIMAD UR19, UR17, UR21, UR20 ;  /* 0x00000015111372a4 */ /* 0x000fe2000f8e0214 */
[----:B------:R-:W-:Y:S01]  /*2ad0*/  IMAD R31, RZ, RZ, -UR40 ;  /* 0x80000028ff1f7e24 */ /* 0x000fe2000f8e02ff */
[----:B------:R-:W-:Y:S01]  /*2ae0*/  UIMAD UR17, UR16, UR21, UR20 ;  /* 0x00000015101172a4 */ /* 0x000fe2000f8e0214 */
[----:B------:R-:W-:Y:S01]  /*2af0*/  IMAD R9, RZ, RZ, -UR38 ;  /* 0x80000026ff097e24 */ /* 0x000fe2000f8e02ff */
[----:B------:R-:W-:Y:S01]  /*2b00*/  UIMAD UR16, UR15, UR21, UR20 ;  /* 0x000000150f1072a4 */ /* 0x000fe2000f8e0214 */
[C---:B------:R-:W-:Y:S01]  /*2b10*/  IMAD R29, R2.reuse, R29, R35 ;  /* 0x0000001d021d7224 */ /* 0x040fe200078e0223 */
[----:B------:R-:W-:Y:S01]  /*2b20*/  UIMAD UR15, UR14, UR21, UR20 ;  /* 0x000000150e0f72a4 */ /* 0x000fe2000f8e0214 */
[C---:B------:R-:W-:Y:S01]  /*2b30*/  IMAD R5, R2.reuse, R3, R5 ;  /* 0x0000000302057224 */ /* 0x040fe200078e0205 */
[----:B------:R-:W-:Y:S01]  /*2b40*/  USEL UR62, UR25, UR62, !UP0 ;  /* 0x0000003e193e7287 */ /* 0x000fe2000c000000 */
[C---:B------:R-:W-:Y:S01]  /*2b50*/  IMAD R6, R2.reuse, R45, R6 ;  /* 0x0000002d02067224 */ /* 0x040fe200078e0206 */
[----:B------:R-:W-:Y:S01]  /*2b60*/  UIMAD UR14, UR13, UR21, UR20 ;  /* 0x000000150d0e72a4 */ /* 0x000fe2000f8e0214 */
[C---:B------:R-:W-:Y:S01]  /*2b70*/  IMAD R24, R2.reuse, R31, R24 ;  /* 0x0000001f02187224 */ /* 0x040fe200078e0218 */
[----:B------:R-:W-:Y:S01]  /*2b80*/  USEL UR54, UR24, UR54, !UP0 ;  /* 0x0000003618367287 */ /* 0x000fe2000c000000 */
[C---:B------:R-:W-:Y:S01]  /*2b90*/  IMAD R9, R2.reuse, R9, R30 ;  /* 0x0000000902097224 */ /* 0x040fe200078e021e */
[----:B------:R-:W-:Y:S01]  /*2ba0*/  UIMAD UR13, UR12, UR21, UR20 ;  /* 0x000000150c0d72a4 */ /* 0x000fe2000f8e0214 */
[----:B------:R-:W-:Y:S01]  /*2bb0*/  IMAD R3, RZ, RZ, -UR62 ;  /* 0x8000003eff037e24 */ /* 0x000fe2000f8e02ff */
[----:B------:R-:W-:Y:S01]  /*2bc0*/  USEL UR46, UR23, UR46, !UP0 ;  /* 0x0000002e172e7287 */ /* 0x000fe2000c000000 */
[----:B------:R-:W-:Y:S01]  /*2bd0*/  IMAD.U32 R58, RZ, RZ, UR14 ;  /* 0x0000000eff3a7e24 */ /* 0x000fe2000f8e00ff */
[----:B------:R-:W-:Y:S01]  /*2be0*/  UIMAD UR12, UR11, UR21, UR20 ;  /* 0x000000150b0c72a4 */ /* 0x000fe2000f8e0214 */
[----:B------:R-:W-:Y:S01]  /*2bf0*/  IMAD R49, RZ, RZ, -UR54 ;  /* 0x80000036ff317e24 */ /* 0x000fe2000f8e02ff */
[----:B------:R-:W-:Y:S01]  /*2c00*/  UIMAD UR11, UR9, UR21, UR20 ;  /* 0x00000015090b72a4 */ /* 0x000fe2000f8e0214 */
[----:B------:R-:W-:Y:S01]  /*2c10*/  MOV R74, UR19 ;  /* 0x00000013004a7c02 */ /* 0x000fe20008000f00 */
[----:B------:R-:W-:Y:S01]  /*2c20*/  UIMAD UR9, UR8, UR21, UR20 ;  /* 0x00000015080972a4 */ /* 0x000fe2000f8e0214 */
[----:B------:R-:W-:Y:S01]  /*2c30*/  IMAD R45, RZ, RZ, -UR46 ;  /* 0x8000002eff2d7e24 */ /* 0x000fe2000f8e02ff */
[----:B------:R-:W-:Y:S01]  /*2c40*/  UIMAD UR6, UR6, UR21, UR20 ;  /* 0x00000015060672a4 */ /* 0x000fe2000f8e0214 */
[----:B------:R-:W-:Y:S01]  /*2c50*/  R2UR UR14, R29 ;  /* 0x000000001d0e72ca */ /* 0x000fe200000e0000 */
[----:B------:R-:W-:Y:S01]  /*2c60*/  UIMAD UR8, UR5, UR21, UR20 ;  /* 0x00000015050872a4 */ /* 0x000fe2000f8e0214 */
[----:B------:R-:W-:Y:S01]  /*2c70*/  IMAD R3, R2, R3, R42 ;  /* 0x0000000302037224 */ /* 0x000fe200078e022a */
[----:B------:R-:W-:Y:S01]  /*2c80*/  UIMAD UR7, UR7, UR21, UR20 ;  /* 0x00000015070772a4 */ /* 0x000fe2000f8e0214 */
[----:B------:R-:W-:Y:S01]  /*2c90*/  R2UR UR19, R37 ;  /* 0x00000000251372ca */ /* 0x000fe200000e0000 */
[----:B------:R-:W-:Y:S01]  /*2ca0*/  IMAD.U32 R29, RZ, RZ, UR6 ;  /* 0x00000006ff1d7e24 */ /* 0x000fe2000f8e00ff */
[----:B-1----:R-:W-:Y:S01]  /*2cb0*/  R2UR UR5, R16 ;  /* 0x00000000100572ca */ /* 0x002fe200000e0000 */
[----:B------:R-:W-:Y:S01]  /*2cc0*/  IMAD R0, R2, R49, R0 ;  /* 0x0000003102007224 */ /* 0x000fe200078e0200 */
[----:B------:R-:W-:Y:S01]  /*2cd0*/  R2UR UR6, R6 ;  /* 0x00000000060672ca */ /* 0x000fe200000e0000 */
[----:B------:R-:W-:Y:S01]  /*2ce0*/  IMAD.U32 R66, RZ, RZ, UR16 ;  /* 0x00000010ff427e24 */ /* 0x000fe2000f8e00ff */
[----:B------:R-:W-:Y:S01]  /*2cf0*/  R2UR UR16, R33 ;  /* 0x00000000211072ca */ /* 0x000fe200000e0000 */
[----:B------:R-:W-:Y:S01]  /*2d00*/  IMAD.U32 R50, RZ, RZ, UR12 ;  /* 0x0000000cff327e24 */ /* 0x000fe2000f8e00ff */
[----:B------:R-:W-:Y:S01]  /*2d10*/  R2UR UR12, R24 ;  /* 0x00000000180c72ca */ /* 0x000fe200000e0000 */
[----:B------:R-:W-:Y:S01]  /*2d20*/  IMAD.U32 R42, RZ, RZ, UR9 ;  /* 0x00000009ff2a7e24 */ /* 0x000fe2000f8e00ff */
[----:B------:R-:W-:Y:S01]  /*2d30*/  R2UR UR9, R9 ;  /* 0x00000000090972ca */ /* 0x000fe200000e0000 */
[----:B------:R-:W-:Y:S01]  /*2d40*/  IMAD.U32 R37, RZ, RZ, UR8 ;  /* 0x00000008ff257e24 */ /* 0x000fe2000f8e00ff */
[----:B------:R-:W-:Y:S01]  /*2d50*/  R2UR UR8, R8 ;  /* 0x00000000080872ca */ /* 0x000fe200000e0000 */
[----:B------:R-:W-:Y:S01]  /*2d60*/  IMAD R2, R2, R45, R40 ;  /* 0x0000002d02027224 */ /* 0x000fe200078e0228 */
[----:B------:R-:W-:Y:S01]  /*2d70*/  MOV R54, UR13 ;  /* 0x0000000d00367c02 */ /* 0x000fe20008000f00 */
[----:B------:R-:W-:Y:S01]  /*2d80*/  IMAD.U32 R70, RZ, RZ, UR17 ;  /* 0x00000011ff467e24 */ /* 0x000fe2000f8e00ff */
[----:B------:R-:W-:Y:S01]  /*2d90*/  MOV R33, UR7 ;  /* 0x0000000700217c02 */ /* 0x000fe20008000f00 */
[----:B------:R-:W-:Y:S01]  /*2da0*/  IMAD.U32 R62, RZ, RZ, UR15 ;  /* 0x0000000fff3e7e24 */ /* 0x000fe2000f8e00ff */
[----:B------:R-:W1:Y:S01]  /*2db0*/  LDC R24, c[0x0][0x38c] ;  /* 0x0000e300ff187b82 */ /* 0x000e620000000800 */
[----:B------:R-:W-:Y:S01]  /*2dc0*/  IMAD.U32 R46, RZ, RZ, UR11 ;  /* 0x0000000bff2e7e24 */ /* 0x000fe2000f8e00ff */
[----:B------:R-:W-:Y:S01]  /*2dd0*/  R2UR UR17, R36 ;  /* 0x00000000241172ca */ /* 0x000fe200000e0000 */
[----:B------:R-:W-:Y:S01]  /*2de0*/  UIADD3 UR26, UPT, UPT, UR53, 0x20, URZ ;  /* 0x00000020351a7890 */ /* 0x000fe2000fffe0ff */
[----:B------:R-:W-:Y:S01]  /*2df0*/  R2UR UR15, R32 ;  /* 0x00000000200f72ca */ /* 0x000fe200000e0000 */
[----:B------:R-:W-:Y:S01]  /*2e00*/  UIADD3 UR18, UPT, UPT, UR53, 0x40, URZ ;  /* 0x0000004035127890 */ /* 0x000fe2000fffe0ff */
[----:B------:R-:W-:Y:S01]  /*2e10*/  R2UR UR13, R28 ;  /* 0x000000001c0d72ca */ /* 0x000fe200000e0000 */
[----:B------:R-:W-:Y:S01]  /*2e20*/  UIADD3 UR10, UPT, UPT, UR53, 0x60, URZ ;  /* 0x00000060350a7890 */ /* 0x000fe2000fffe0ff */
[----:B------:R-:W2:Y:S01]  /*2e30*/  LDC.64 R8, c[0x0][0x390] ;  /* 0x0000e400ff087b82 */ /* 0x000ea20000000a00 */
[----:B------:R-:W-:Y:S01]  /*2e40*/  R2UR UR11, R14 ;  /* 0x000000000e0b72ca */ /* 0x000fe200000e0000 */
[----:B------:R-:W-:Y:S01]  /*2e50*/  IMAD.U32 R67, RZ, RZ, UR45 ;  /* 0x0000002dff437e24 */ /* 0x000fe2000f8e00ff */
[----:B------:R-:W-:Y:S01]  /*2e60*/  R2UR UR7, R7 ;  /* 0x00000000070772ca */ /* 0x000fe200000e0000 */
[----:B------:R-:W-:Y:S01]  /*2e70*/  UIMAD UR6, UR6, UR5, UR4 ;  /* 0x00000005060672a4 */ /* 0x000fe2000f8e0204 */
        /* <DEDUP_REMOVED lines=8> */
[----:B------:R-:W-:Y:S01]  /*2f00*/  IMAD.U32 R28, RZ, RZ, UR6 ;  /* 0x00000006ff1c7e24 */ /* 0x000fe2000f8e00ff */
[----:B------:R-:W-:Y:S01]  /*2f10*/  UIMAD UR14, UR14, UR5, UR4 ;  /* 0x000000050e0e72a4 */ /* 0x000fe2000f8e0204 */
[----:B------:R-:W-:Y:S01]  /*2f20*/  HFMA2 R16, -RZ, RZ, 0, 0 ;  /* 0x00000000ff107431 */ /* 0x000fe200000001ff */
[----:B------:R-:W-:Y:S01]  /*2f30*/  UIMAD UR13, UR13, UR5, UR4 ;  /* 0x000000050d0d72a4 */ /* 0x000fe2000f8e0204 */
[----:B------:R-:W-:Y:S01]  /*2f40*/  MOV R79, UR57 ;  /* 0x00000039004f7c02 */ /* 0x000fe20008000f00 */
[----:B------:R-:W-:Y:S01]  /*2f50*/  UIMAD UR12, UR12, UR5, UR4 ;  /* 0x000000050c0c72a4 */ /* 0x000fe2000f8e0204 */
[----:B------:R-:W-:Y:S01]  /*2f60*/  IMAD.U32 R72, RZ, RZ, UR56 ;  /* 0x00000038ff487e24 */ /* 0x000fe2000f8e00ff */
        /* <DEDUP_REMOVED lines=11> */
[----:B------:R-:W-:Y:S01]  /*3020*/  MOV R63, UR42 ;  /* 0x0000002a003f7c02 */ /* 0x000fe20008000f00 */
[----:B------:R-:W-:Y:S01]  /*3030*/  UIMAD UR53, UR53, UR5, UR4 ;  /* 0x00000005353572a4 */ /* 0x000fe2000f8e0204 */
[----:B------:R-:W-:Y:S01]  /*3040*/  IMAD.U32 R59, RZ, RZ, UR41 ;  /* 0x00000029ff3b7e24 */ /* 0x000fe2000f8e00ff */
[----:B------:R-:W-:Y:S01]  /*3050*/  UIMAD UR45, UR45, UR5, UR4 ;  /* 0x000000052d2d72a4 */ /* 0x000fe2000f8e0204 */
[----:B------:R-:W-:Y:S01]  /*3060*/  IMAD.U32 R52, RZ, RZ, UR40 ;  /* 0x00000028ff347e24 */ /* 0x000fe2000f8e00ff */
[----:B------:R-:W-:Y:S01]  /*3070*/  UMOV UR6, URZ ;  /* 0x000000ff00067c82 */ /* 0x000fe20008000000 */
[----:B------:R-:W-:Y:S01]  /*3080*/  UMOV UR5, URZ ;  /* 0x000000ff00057c82 */ /* 0x000fe20008000000 */
[----:B------:R-:W-:Y:S01]  /*3090*/  UMOV UR4, URZ ;  /* 0x000000ff00047c82 */ /* 0x000fe20008000000 */
[----:B------:R-:W-:Y:S01]  /*30a0*/  IMAD.U32 R48, RZ, RZ, UR39 ;  /* 0x00000027ff307e24 */ /* 0x000fe2000f8e00ff */
[----:B------:R-:W-:Y:S01]  /*30b0*/  MOV R44, UR38 ;  /* 0x00000026002c7c02 */ /* 0x000fe20008000f00 */
        /* <DEDUP_REMOVED lines=18> */
[----:B------:R-:W-:-:S02]  /*31e0*/  IMAD.U32 R57, RZ, RZ, UR14 ;  /* 0x0000000eff397e24 */ /* 0x000fc4000f8e00ff */
[----:B------:R-:W-:Y:S02]  /*31f0*/  IMAD.U32 R53, RZ, RZ, UR13 ;  /* 0x0000000dff357e24 */ /* 0x000fe4000f8e00ff */
[----:B------:R-:W-:Y:S02]  /*3200*/  IMAD.U32 R49, RZ, RZ, UR12 ;  /* 0x0000000cff317e24 */ /* 0x000fe4000f8e00ff */
[----:B------:R-:W-:Y:S02]  /*3210*/  IMAD.U32 R45, RZ, RZ, UR11 ;  /* 0x0000000bff2d7e24 */ /* 0x000fe4000f8e00ff */
[----:B------:R-:W-:Y:S02]  /*3220*/  IMAD.U32 R36, RZ, RZ, UR8 ;  /* 0x00000008ff247e24 */ /* 0x000fe4000f8e00ff */
[----:B------:R-:W-:Y:S02]  /*3230*/  IMAD.U32 R32, RZ, RZ, UR7 ;  /* 0x00000007ff207e24 */ /* 0x000fe4000f8e00ff */
[----:B------:R-:W-:-:S02]  /*3240*/  IMAD.IADD R14, R10, 0x1, R27 ;  /* 0x000000010a0e7824 */ /* 0x000fc400078e021b */
[----:B------:R-:W-:Y:S02]  /*3250*/  IMAD.U32 R76, RZ, RZ, UR6 ;  /* 0x00000006ff4c7e24 */ /* 0x000fe4000f8e00ff */
[----:B------:R-:W-:Y:S02]  /*3260*/  IMAD.U32 R78, RZ, RZ, UR4 ;  /* 0x00000004ff4e7e24 */ /* 0x000fe4000f8e00ff */
[----:B-12---:R-:W-:-:S07]  /*3270*/  IMAD.U32 R77, RZ, RZ, UR5 ;  /* 0x00000005ff4d7e24 */ /* 0x006fce000f8e00ff */
.L_x_22:
[----:B------:R-:W-:Y:S01]  /*3280*/  @!P1 IMAD.MOV.U32 R2, RZ, RZ, 0x10000 ;  /* 0x00010000ff029424 */ /* 0x000fe200078e00ff */
[----:B------:R-:W-:Y:S02]  /*3290*/  R2UR UR5, R25 ;  /* 0x00000000190572ca */ /* 0x000fe400000e0000 */
[----:B------:R-:W-:Y:S11]  /*32a0*/  R2UR UR4, R4 ;  /* 0x00000000040472ca */ /* 0x000ff600000e0000 */
[----:B------:R-:W-:Y:S02]  /*32b0*/  @!UPT UIADD3 URZ, UPT, UPT, URZ, URZ, URZ ;  /* 0x000000fffffff290 */ /* 0x000fe4000fffe0ff */
[----:B------:R-:W-:Y:S06]  /*32c0*/  ULEA UR4, UR5, UR4, 0x3 ;  /* 0x0000000405047291 */ /* 0x000fec000f8e18ff */
[----:B------:R-:W-:Y:S01]  /*32d0*/  IMAD.U32 R80, RZ, RZ, UR4 ;  /* 0x00000004ff507e24 */ /* 0x000fe2000f8e00ff */
[----:B----4-:R-:W-:Y:S06]  /*32e0*/  @P4 BRA `(.L_x_18) ;  /* 0x0000000000104947 */ /* 0x010fec0003800000 */
[----:B------:R-:W-:Y:S02]  /*32f0*/  R2UR UR4, R80 ;  /* 0x00000000500472ca */ /* 0x000fe400000e0000 */
[----:B------:R-:W-:Y:S11]  /*3300*/  SHF.L.U32 R3, R18, 0x1f, RZ ;  /* 0x0000001f12037819 */ /* 0x000ff600000006ff */
[----:B------:R-:W1:Y:S02]  /*3310*/  SYNCS.PHASECHK.TRANS64.TRYWAIT P0, [UR4+0x18], R3 ;  /* 0x00001803ff0075a7 */ /* 0x000e640008001104 */
[----:B-1----:R-:W-:Y:S05]  /*3320*/  @!P0 BRA `(.L_x_19) ;  /* 0x000000e400d88947 */ /* 0x002fea0003800000 */
.L_x_18:
[----:B------:R-:W-:Y:S01]  /*3330*/  R2UR UR4, R80 ;  /* 0x00000000500472ca */ /* 0x000fe200000e0000 */
[----:B------:R-:W-:Y:S11]  /*3340*/  BSSY.RECONVERGENT B0, `(.L_x_20) ;  /* 0x0000005000007945 */ /* 0x000ff60003800200 */
[----:B------:R-:W-:Y:S01]  /*3350*/  @!UPT UIADD3 URZ, UPT, UPT, URZ, URZ, URZ ;  /* 0x000000fffffff290 */ /* 0x000fe2000fffe0ff */
[----:B------:R2:W-:Y:S01]  /*3360*/  @!P1 SYNCS.ARRIVE.TRANS64 RZ, [UR4], R2 ;  /* 0x00000002ffff99a7 */ /* 0x0005e20008000004 */
[----:B------:R-:W-:Y:S05]  /*3370*/  @P2 BRA `(.L_x_21) ;  /* 0x0000000000042947 */ /* 0x000fea0003800000 */
[----:B------:R-:W-:Y:S05]  /*3380*/  BPT.TRAP 0x1 ;  /* 0x000000040000795c */ /* 0x000fea0000300000 */
.L_x_21:
[----:B------:R-:W-:Y:S05]  /*3390*/  BSYNC.RECONVERGENT B0 ;  /* 0x0000000000007941 */ /* 0x000fea0003800200 */
.L_x_20:
[----:B------:R-:W-:Y:S02]  /*33a0*/  ELECT P0, URZ, PT ;  /* 0x0000000000ff782f */ /* 0x000fe40003800000 */
[----:B------:R-:W-:Y:S01]  /*33b0*/  R2UR UR7, R76 ;  /* 0x000000004c0772ca */ /* 0x000fe200000e0000 */
[----:B------:R-:W-:Y:S01]  /*33c0*/  VIADD R27, R27, 0x1 ;  /* 0x000000011b1b7836 */ /* 0x000fe20000000000 */
[----:B------:R-:W-:Y:S02]  /*33d0*/  R2UR UR6, R77 ;  /* 0x000000004d0672ca */ /* 0x000fe400000e0000 */
[----:B------:R-:W-:Y:S02]  /*33e0*/  R2UR UR4, R78 ;  /* 0x000000004e0472ca */ /* 0x000fe400000e0000 */
[----:B------:R-:W-:Y:S02]  /*33f0*/  R2UR UR33, R80 ;  /* 0x00000000502172ca */ /* 0x000fe400000e0000 */
[----:B------:R-:W-:Y:S02]  /*3400*/  R2UR UR35, R75 ;  /* 0x000000004b2372ca */ /* 0x000fe400000e0000 */
[----:B------:R-:W-:Y:S01]  /*3410*/  R2UR UR36, R74 ;  /* 0x000000004a2472ca */ /* 0x000fe200000e0000 */
[----:B------:R-:W3:Y:S01]  /*3420*/  @P0 LDC R5, c[0x0][0x4cc] ;  /* 0x00013300ff050b82 */ /* 0x000ee20000000800 */
[----:B------:R-:W-:Y:S01]  /*3430*/  @P0 IADD3 R88, P4, PT, R22, 0x80, RZ ;  /* 0x0000008016580810 */ /* 0x000fe20007f9e0ff */
[--C-:B------:R-:W-:Y:S01]  /*3440*/  @P0 IMAD R92, R25, 0x8000, R4.reuse ;  /* 0x00008000195c0824 */ /* 0x100fe200078e0204 */
[----:B------:R-:W-:Y:S02]  /*3450*/  R2UR UR37, R73 ;  /* 0x00000000492572ca */ /* 0x000fe400000e0000 */
[----:B------:R-:W-:Y:S01]  /*3460*/  @P0 R2UR UR5, R88 ;  /* 0x00000000580502ca */ /* 0x000fe200000e0000 */
[----:B------:R-:W-:Y:S01]  /*3470*/  @P0 IMAD.X R90, RZ, RZ, R23, P4 ;  /* 0x000000ffff5a0224 */ /* 0x000fe200020e0617 */
[----:B------:R-:W-:Y:S01]  /*3480*/  R2UR UR38, R79 ;  /* 0x000000004f2672ca */ /* 0x000fe200000e0000 */
[----:B-12---:R-:W3:Y:S01]  /*3490*/  @P0 LDC.64 R2, c[0x0][0x4f8] ;  /* 0x00013e00ff020b82 */ /* 0x006ee20000000a00 */
[----:B------:R-:W-:Y:S01]  /*34a0*/  VIADD R88, R25, 0x1 ;  /* 0x0000000119587836 */ /* 0x000fe20000000000 */
[----:B------:R-:W-:Y:S01]  /*34b0*/  UMOV UR9, UR33 ;  /* 0x0000002100097c82 */ /* 0x000fe20008000000 */
[----:B------:R-:W-:Y:S01]  /*34c0*/  UMOV UR13, UR35 ;  /* 0x00000023000d7c82 */ /* 0x000fe20008000000 */
[----:B------:R-:W-:Y:S01]  /*34d0*/  UMOV UR12, UR36 ;  /* 0x00000024000c7c82 */ /* 0x000fe20008000000 */
[----:B------:R-:W-:Y:S01]  /*34e0*/  R2UR UR27, R71 ;  /* 0x00000000471b72ca */ /* 0x000fe200000e0000 */
[----:B------:R-:W-:Y:S01]  /*34f0*/  UMOV UR25, UR9 ;  /* 0x0000000900197c82 */ /* 0x000fe20008000000 */
[C---:B------:R-:W-:Y:S01]  /*3500*/  ISETP.NE.AND P4, PT, R88.reuse, 0x3, PT ;  /* 0x000000035800780c */ /* 0x040fe20003f85270 */
[----:B------:R-:W1:Y:S01]  /*3510*/  @P0 LDC.64 R6, c[0x0][0x4d0] ;  /* 0x00013400ff060b82 */ /* 0x000e620000000a00 */
[----:B------:R-:W-:Y:S01]  /*3520*/  UMOV UR11, UR37 ;  /* 0x00000025000b7c82 */ /* 0x000fe20008000000 */
[----:B------:R-:W-:Y:S01]  /*3530*/  IMAD.U32 R96, RZ, RZ, UR5 ;  /* 0x00000005ff607e24 */ /* 0x000fe2000f8e00ff */
[----:B------:R-:W-:Y:S01]  /*3540*/  SEL R25, R88, RZ, P4 ;  /* 0x000000ff58197207 */ /* 0x000fe20002000000 */
[----:B------:R-:W-:Y:S01]  /*3550*/  @P0 VIADD R88, R92, 0x8400 ;  /* 0x000084005c580836 */ /* 0x000fe20000000000 */
[----:B------:R-:W-:Y:S01]  /*3560*/  R2UR UR28, R70 ;  /* 0x00000000461c72ca */ /* 0x000fe200000e0000 */
[----:B------:R-:W-:Y:S01]  /*3570*/  UMOV UR17, UR9 ;  /* 0x0000000900117c82 */ /* 0x000fe20008000000 */
[----:B------:R-:W-:Y:S01]  /*3580*/  R2UR UR29, R69 ;  /* 0x00000000451d72ca */ /* 0x000fe200000e0000 */
[----:B------:R-:W2:Y:S01]  /*3590*/  @P0 LDC R0, c[0x0][0x500] ;  /* 0x00014000ff000b82 */ /* 0x000ea20000000800 */
[----:B------:R-:W-:Y:S01]  /*35a0*/  @P0 R2UR UR32, R88 ;  /* 0x00000000582002ca */ /* 0x000fe200000e0000 */
[----:B------:R-:W-:Y:S01]  /*35b0*/  IMAD R94, R25, 0x8, R4 ;  /* 0x00000008195e7824 */ /* 0x000fe200078e0204 */
[----:B------:R-:W-:Y:S01]  /*35c0*/  R2UR UR30, R72 ;  /* 0x00000000481e72ca */ /* 0x000fe200000e0000 */
[----:B------:R-:W-:Y:S01]  /*35d0*/  @P0 VIADD R88, R92, 0x8800 ;  /* 0x000088005c580836 */ /* 0x000fe20000000000 */
[----:B------:R-:W-:Y:S01]  /*35e0*/  MOV.SPILL R81, UR26 ;  /* 0x0000001a00517c02 */ /* 0x000fe20009000f00 */
[----:B------:R-:W-:Y:S01]  /*35f0*/  UMOV UR41, UR9 ;  /* 0x0000000900297c82 */ /* 0x000fe20008000000 */
[----:B------:R-:W-:Y:S01]  /*3600*/  R2UR UR19, R67 ;  /* 0x00000000431372ca */ /* 0x000fe200000e0000 */
[----:B------:R-:W-:Y:S01]  /*3610*/  UMOV UR65, UR9 ;  /* 0x0000000900417c82 */ /* 0x000fe20008000000 */
[----:B------:R-:W-:Y:S01]  /*3620*/  R2UR UR20, R66 ;  /* 0x00000000421472ca */ /* 0x000fe200000e0000 */
[----:B------:R-:W-:Y:S01]  /*3630*/  UMOV UR57, UR9 ;  /* 0x0000000900397c82 */ /* 0x000fe20008000000 */
[----:B------:R-:W-:Y:S01]  /*3640*/  R2UR UR21, R65 ;  /* 0x00000000411572ca */ /* 0x000fe200000e0000 */
[----:B------:R-:W-:Y:S01]  /*3650*/  UMOV UR49, UR9 ;  /* 0x0000000900317c82 */ /* 0x000fe20008000000 */
[----:B------:R-:W-:Y:S02]  /*3660*/  R2UR UR22, R68 ;  /* 0x00000000441672ca */ /* 0x000fe400000e0000 */
[----:B------:R-:W-:Y:S02]  /*3670*/  MOV.SPILL R80, UR18 ;  /* 0x0000001200507c02 */ /* 0x000fe40009000f00 */
[----:B------:R-:W-:Y:S02]  /*3680*/  MOV.SPILL R87, UR46 ;  /* 0x0000002e00577c02 */ /* 0x000fe40009000f00 */
[----:B------:R-:W-:Y:S02]  /*3690*/  MOV.SPILL R85, UR45 ;  /* 0x0000002d00557c02 */ /* 0x000fe40009000f00 */
[----:B------:R-:W-:Y:S02]  /*36a0*/  MOV.SPILL R83, UR44 ;  /* 0x0000002c00537c02 */ /* 0x000fe40009000f00 */
[----:B------:R-:W-:Y:S01]  /*36b0*/  MOV.SPILL R82, UR43 ;  /* 0x0000002b00527c02 */ /* 0x000fe20009000f00 */
[----:B---3--:R-:W-:Y:S01]  /*36c0*/  @P0 IMAD R2, R5, UR7, R2 ;  /* 0x0000000705020c24 */ /* 0x008fe2000f8e0202 */
[----:B------:R-:W-:Y:S01]  /*36d0*/  R2UR UR43, R63 ;  /* 0x000000003f2b72ca */ /* 0x000fe200000e0000 */
[----:B-1----:R-:W-:Y:S01]  /*36e0*/  @P0 IMAD R3, R6, UR6, R3 ;  /* 0x0000000606030c24 */ /* 0x002fe2000f8e0203 */
[----:B------:R-:W-:Y:S01]  /*36f0*/  @P0 R2UR UR6, R96 ;  /* 0x00000000600602ca */ /* 0x000fe200000e0000 */
[----:B--2---:R-:W-:Y:S01]  /*3700*/  @P0 IMAD R0, R7, UR4, R0 ;  /* 0x0000000407000c24 */ /* 0x004fe2000f8e0200 */
[----:B------:R-:W-:Y:S01]  /*3710*/  @P0 R2UR UR4, R90 ;  /* 0x000000005a0402ca */ /* 0x000fe200000e0000 */
[----:B------:R-:W-:Y:S01]  /*3720*/  @P0 IMAD.U32 R89, R3, 0x20, R2 ;  /* 0x0000002003590824 */ /* 0x000fe200078e0002 */
[----:B------:R-:W-:Y:S01]  /*3730*/  R2UR UR44, R62 ;  /* 0x000000003e2c72ca */ /* 0x000fe200000e0000 */
[----:B------:R-:W-:Y:S01]  /*3740*/  @P0 IMAD.SHL.U32 R90, R16, 0x40, RZ ;  /* 0x00000040105a0824 */ /* 0x000fe200078e00ff */
[----:B------:R-:W-:Y:S01]  /*3750*/  R2UR UR45, R61 ;  /* 0x000000003d2d72ca */ /* 0x000fe200000e0000 */
[----:B------:R-:W-:Y:S01]  /*3760*/  @P0 IMAD.U32 R89, R0, 0x400, R89 ;  /* 0x0000040000590824 */ /* 0x000fe200078e0059 */
[----:B------:R-:W-:Y:S02]  /*3770*/  R2UR UR46, R64 ;  /* 0x00000000402e72ca */ /* 0x000fe400000e0000 */
[----:B------:R-:W-:Y:S02]  /*3780*/  @P0 R2UR UR34, R90 ;  /* 0x000000005a2202ca */ /* 0x000fe400000e0000 */
[----:B------:R-:W-:Y:S02]  /*3790*/  @P0 R2UR UR5, R89 ;  /* 0x00000000590502ca */ /* 0x000fe400000e0000 */
[----:B------:R-:W-:Y:S01]  /*37a0*/  SEL R89, RZ, 0x1, P4 ;  /* 0x00000001ff597807 */ /* 0x000fe20002000000 */
[----:B------:R-:W-:Y:S03]  /*37b0*/  IMAD.U32 R97, RZ, RZ, UR4 ;  /* 0x00000004ff617e24 */ /* 0x000fe6000f8e00ff */
[----:B------:R-:W-:Y:S02]  /*37c0*/  LOP3.LUT R18, R18, R89, RZ, 0x3c, !PT ;  /* 0x0000005912127212 */ /* 0x000fe400078e3cff */
[----:B------:R-:W-:Y:S02]  /*37d0*/  @P0 R2UR UR7, R97 ;  /* 0x00000000610702ca */ /* 0x000fe400000e0000 */
[----:B------:R-:W-:Y:S01]  /*37e0*/  SHF.L.U32 R91, R18, 0x1f, RZ ;  /* 0x0000001f125b7819 */ /* 0x000fe200000006ff */
[----:B------:R-:W-:Y:S02]  /*37f0*/  UMOV UR8, UR34 ;  /* 0x0000002200087c82 */ /* 0x000fe40008000000 */
[----:B------:R-:W-:Y:S01]  /*3800*/  IMAD.U32 R89, RZ, RZ, UR5 ;  /* 0x00000005ff597e24 */ /* 0x000fe2000f8e00ff */
[----:B------:R1:W2:Y:S01]  /*3810*/  SYNCS.PHASECHK.TRANS64.TRYWAIT P4, [R94+URZ+0x18], R91 ;  /* 0x0000185b5e0075a7 */ /* 0x0002a200080811ff */
[----:B------:R-:W-:Y:S01]  /*3820*/  UMOV UR5, UR38 ;  /* 0x0000002600057c82 */ /* 0x000fe20008000000 */
[----:B------:R-:W-:Y:S01]  /*3830*/  UMOV UR26, UR8 ;  /* 0x00000008001a7c82 */ /* 0x000fe20008000000 */
[----:B------:R-:W-:Y:S01]  /*3840*/  UMOV UR18, UR8 ;  /* 0x0000000800127c82 */ /* 0x000fe20008000000 */
[----:B------:R-:W-:Y:S01]  /*3850*/  @P0 PRMT R89, R89, 0x5410, RZ ;  /* 0x0000541059590816 */ /* 0x000fe200000000ff */
[----:B------:R-:W-:Y:S01]  /*3860*/  UMOV UR42, UR8 ;  /* 0x00000008002a7c82 */ /* 0x000fe20008000000 */
[----:B------:R-:W-:Y:S01]  /*3870*/  UMOV UR66, UR8 ;  /* 0x0000000800427c82 */ /* 0x000fe20008000000 */
[----:B------:R-:W-:Y:S01]  /*3880*/  UMOV UR58, UR8 ;  /* 0x00000008003a7c82 */ /* 0x000fe20008000000 */
[----:B------:R-:W-:Y:S01]  /*3890*/  @P0 R2UR UR4, R89 ;  /* 0x00000000590402ca */ /* 0x000fe200000e0000 */
[----:B------:R-:W-:Y:S11]  /*38a0*/  UMOV UR50, UR8 ;  /* 0x0000000800327c82 */ /* 0x000ff60008000000 */
[----:B------:R-:W-:Y:S01]  /*38b0*/  @!UPT UIADD3 URZ, UPT, UPT, URZ, URZ, URZ ;  /* 0x000000fffffff290 */ /* 0x000fe2000fffe0ff */
[----:B------:R3:W-:Y:S02]  /*38c0*/  UTMALDG.5D.IM2COL [UR32], [UR6], UR4 ;  /* 0x00000020060073b4 */ /* 0x0007e40008060004 */
[----:B---3--:R-:W-:Y:S01]  /*38d0*/  @P0 R2UR UR32, R88 ;  /* 0x00000000582002ca */ /* 0x008fe200000e0000 */
[----:B------:R-:W-:Y:S01]  /*38e0*/  UIADD3 UR34, UPT, UPT, UR8, 0x20, URZ ;  /* 0x0000002008227890 */ /* 0x000fe2000fffe0ff */
[----:B------:R-:W-:Y:S01]  /*38f0*/  @P0 VIADD R88, R92, 0x8c00 ;  /* 0x00008c005c580836 */ /* 0x000fe20000000000 */
[----:B------:R-:W-:Y:S01]  /*3900*/  UMOV UR33, UR9 ;  /* 0x0000000900217c82 */ /* 0x000fe20008000000 */
[----:B------:R-:W-:Y:S01]  /*3910*/  UMOV UR35, UR13 ;  /* 0x0000000d00237c82 */ /* 0x000fe20008000000 */
[----:B------:R-:W-:Y:S01]  /*3920*/  UMOV UR36, UR12 ;  /* 0x0000000c00247c82 */ /* 0x000fe20008000000 */
[----:B------:R-:W-:Y:S01]  /*3930*/  UMOV UR37, UR11 ;  /* 0x0000000b00257c82 */ /* 0x000fe20008000000 */
[----:B------:R-:W-:Y:S01]  /*3940*/  UMOV UR38, UR5 ;  /* 0x0000000500267c82 */ /* 0x000fe20008000000 */
[----:B------:R-:W-:Y:S01]  /*3950*/  @P0 R2UR UR24, R88 ;  /* 0x00000000581802ca */ /* 0x000fe200000e0000 */
[----:B------:R-:W-:Y:S01]  /*3960*/  @P0 VIADD R88, R92, 0x9000 ;  /* 0x000090005c580836 */ /* 0x000fe20000000000 */
[----:B------:R-:W-:Y:S01]  /*3970*/  UMOV UR13, UR27 ;  /* 0x0000001b000d7c82 */ /* 0x000fe20008000000 */
[----:B------:R-:W-:Y:S01]  /*3980*/  UMOV UR12, UR28 ;  /* 0x0000001c000c7c82 */ /* 0x000fe20008000000 */
[----:B------:R-:W-:Y:S01]  /*3990*/  UMOV UR11, UR29 ;  /* 0x0000001d000b7c82 */ /* 0x000fe20008000000 */
[----:B------:R3:W-:Y:S01]  /*39a0*/  UTMALDG.5D.IM2COL [UR32], [UR6], UR4 ;  /* 0x00000020060073b4 */ /* 0x0007e20008060004 */
[----:B------:R-:W-:Y:S07]  /*39b0*/  UMOV UR5, UR30 ;  /* 0x0000001e00057c82 */ /* 0x000fee0008000000 */
[----:B------:R4:W-:Y:S01]  /*39c0*/  UTMALDG.5D.IM2COL [UR24], [UR6], UR4 ;  /* 0x00000018060073b4 */ /* 0x0009e20008060004 */
[----:B---3--:R-:W-:Y:S01]  /*39d0*/  @P0 R2UR UR32, R88 ;  /* 0x00000000582002ca */ /* 0x008fe200000e0000 */
[----:B------:R-:W-:Y:S01]  /*39e0*/  UMOV UR35, UR13 ;  /* 0x0000000d00237c82 */ /* 0x000fe20008000000 */
[----:B------:R-:W-:Y:S01]  /*39f0*/  UMOV UR36, UR12 ;  /* 0x0000000c00247c82 */ /* 0x000fe20008000000 */
[----:B------:R-:W-:Y:S01]  /*3a00*/  UMOV UR37, UR11 ;  /* 0x0000000b00257c82 */ /* 0x000fe20008000000 */
[----:B------:R-:W-:Y:S01]  /*3a10*/  UMOV UR38, UR5 ;  /* 0x0000000500267c82 */ /* 0x000fe20008000000 */
[----:B------:R-:W-:Y:S01]  /*3a20*/  @P0 VIADD R88, R92, 0x9400 ;  /* 0x000094005c580836 */ /* 0x000fe20000000000 */
[----:B------:R-:W-:Y:S01]  /*3a30*/  UMOV UR13, UR19 ;  /* 0x00000013000d7c82 */ /* 0x000fe20008000000 */
[----:B------:R-:W-:Y:S01]  /*3a40*/  UMOV UR12, UR20 ;  /* 0x00000014000c7c82 */ /* 0x000fe20008000000 */
[----:B----4-:R-:W-:Y:S01]  /*3a50*/  R2UR UR27, R59 ;  /* 0x000000003b1b72ca */ /* 0x010fe200000e0000 */
[----:B------:R-:W-:Y:S01]  /*3a60*/  UMOV UR11, UR21 ;  /* 0x00000015000b7c82 */ /* 0x000fe20008000000 */
[----:B------:R-:W-:Y:S01]  /*3a70*/  @P0 R2UR UR16, R88 ;  /* 0x00000000581002ca */ /* 0x000fe200000e0000 */
[----:B------:R-:W-:Y:S01]  /*3a80*/  @P0 VIADD R88, R92, 0x9800 ;  /* 0x000098005c580836 */ /* 0x000fe20000000000 */
[----:B------:R-:W-:Y:S01]  /*3a90*/  R2UR UR28, R58 ;  /* 0x000000003a1c72ca */ /* 0x000fe200000e0000 */
[----:B------:R3:W-:Y:S01]  /*3aa0*/  UTMALDG.5D.IM2COL [UR32], [UR6], UR4 ;  /* 0x00000020060073b4 */ /* 0x0007e20008060004 */
[----:B------:R-:W-:Y:S01]  /*3ab0*/  R2UR UR29, R57 ;  /* 0x00000000391d72ca */ /* 0x000fe200000e0000 */
[----:B------:R-:W-:Y:S01]  /*3ac0*/  UMOV UR5, UR22 ;  /* 0x0000001600057c82 */ /* 0x000fe20008000000 */
[----:B------:R-:W-:Y:S07]  /*3ad0*/  R2UR UR30, R60 ;  /* 0x000000003c1e72ca */ /* 0x000fee00000e0000 */
        /* <DEDUP_REMOVED lines=9> */
[----:B------:R-:W-:Y:S01]  /*3b70*/  UMOV UR11, UR45 ;  /* 0x0000002d000b7c82 */ /* 0x000fe20008000000 */
[----:B------:R-:W-:Y:S01]  /*3b80*/  UMOV UR5, UR46 ;  /* 0x0000002e00057c82 */ /* 0x000fe20008000000 */
[----:B------:R-:W-:Y:S01]  /*3b90*/  @P0 R2UR UR40, R88 ;  /* 0x00000000582802ca */ /* 0x000fe200000e0000 */
[----:B------:R-:W-:Y:S01]  /*3ba0*/  @P0 VIADD R88, R92, 0xa000 ;  /* 0x0000a0005c580836 */ /* 0x000fe20000000000 */
[----:B----4-:R-:W-:Y:S01]  /*3bb0*/  R2UR UR19, R55 ;  /* 0x00000000371372ca */ /* 0x010fe200000e0000 */
[----:B------:R3:W-:Y:S01]  /*3bc0*/  UTMALDG.5D.IM2COL [UR32], [UR6], UR4 ;  /* 0x00000020060073b4 */ /* 0x0007e20008060004 */
[----:B------:R-:W-:Y:S02]  /*3bd0*/  R2UR UR20, R54 ;  /* 0x00000000361472ca */ /* 0x000fe400000e0000 */
[----:B------:R-:W-:Y:S02]  /*3be0*/  R2UR UR21, R53 ;  /* 0x00000000351572ca */ /* 0x000fe400000e0000 */
[----:B------:R-:W-:Y:S05]  /*3bf0*/  R2UR UR22, R56 ;  /* 0x00000000381672ca */ /* 0x000fea00000e0000 */
        /* <DEDUP_REMOVED lines=92> */
[----:B------:R-:W-:Y:S01]  /*41c0*/  @P0 VIADD R88, R92, 0xcc00 ;  /* 0x0000cc005c580836 */ /* 0x000fe20000000000 */
[----:B------:R-:W-:Y:S01]  /*41d0*/  UMOV UR35, UR13 ;  /* 0x0000000d00237c82 */ /* 0x000fe20008000000 */
[----:B------:R-:W-:Y:S01]  /*41e0*/  UMOV UR36, UR12 ;  /* 0x0000000c00247c82 */ /* 0x000fe20008000000 */
[----:B------:R-:W-:Y:S01]  /*41f0*/  UMOV UR37, UR11 ;  /* 0x0000000b00257c82 */ /* 0x000fe20008000000 */
[----:B------:R-:W-:Y:S01]  /*4200*/  UMOV UR38, UR5 ;  /* 0x0000000500267c82 */ /* 0x000fe20008000000 */
[----:B------:R-:W-:Y:S01]  /*4210*/  @P0 R2UR UR40, R88 ;  /* 0x00000000582802ca */ /* 0x000fe200000e0000 */
[----:B------:R-:W-:Y:S01]  /*4220*/  UMOV UR13, UR43 ;  /* 0x0000002b000d7c82 */ /* 0x000fe20008000000 */
[----:B------:R-:W-:Y:S01]  /*4230*/  UMOV UR12, UR44 ;  /* 0x0000002c000c7c82 */ /* 0x000fe20008000000 */
[----:B------:R-:W-:Y:S01]  /*4240*/  UMOV UR11, UR45 ;  /* 0x0000002d000b7c82 */ /* 0x000fe20008000000 */
[----:B----4-:R-:W-:Y:S01]  /*4250*/  R2UR UR19, R30 ;  /* 0x000000001e1372ca */ /* 0x010fe200000e0000 */
[----:B------:R-:W-:Y:S01]  /*4260*/  UMOV UR5, UR46 ;  /* 0x0000002e00057c82 */ /* 0x000fe20008000000 */
[----:B------:R-:W-:Y:S01]  /*4270*/  R2UR UR20, R29 ;  /* 0x000000001d1472ca */ /* 0x000fe200000e0000 */
[----:B------:R3:W-:Y:S01]  /*4280*/  UTMALDG.5D.IM2COL [UR32], [UR6], UR4 ;  /* 0x00000020060073b4 */ /* 0x0007e20008060004 */
[----:B------:R-:W-:Y:S02]  /*4290*/  R2UR UR21, R28 ;  /* 0x000000001c1572ca */ /* 0x000fe400000e0000 */
[----:B------:R-:W-:Y:S03]  /*42a0*/  R2UR UR22, R31 ;  /* 0x000000001f1672ca */ /* 0x000fe600000e0000 */
[----:B------:R4:W-:Y:S01]  /*42b0*/  UTMALDG.5D.IM2COL [UR40], [UR6], UR4 ;  /* 0x00000028060073b4 */ /* 0x0009e20008060004 */
[----:B---3--:R-:W-:Y:S01]  /*42c0*/  UMOV UR35, UR13 ;  /* 0x0000000d00237c82 */ /* 0x008fe20008000000 */
[----:B------:R-:W-:Y:S01]  /*42d0*/  UMOV UR36, UR12 ;  /* 0x0000000c00247c82 */ /* 0x000fe20008000000 */
[----:B------:R-:W-:Y:S01]  /*42e0*/  UMOV UR37, UR11 ;  /* 0x0000000b00257c82 */ /* 0x000fe20008000000 */
[----:B------:R-:W-:Y:S01]  /*42f0*/  UMOV UR38, UR5 ;  /* 0x0000000500267c82 */ /* 0x000fe20008000000 */
[----:B------:R-:W-:Y:S01]  /*4300*/  UMOV UR13, UR27 ;  /* 0x0000001b000d7c82 */ /* 0x000fe20008000000 */
[----:B------:R-:W-:Y:S01]  /*4310*/  UMOV UR12, UR28 ;  /* 0x0000001c000c7c82 */ /* 0x000fe20008000000 */
[----:B------:R-:W-:Y:S01]  /*4320*/  UMOV UR11, UR29 ;  /* 0x0000001d000b7c82 */ /* 0x000fe20008000000 */
[----:B------:R-:W-:Y:S01]  /*4330*/  UMOV UR5, UR30 ;  /* 0x0000001e00057c82 */ /* 0x000fe20008000000 */
[----:B----4-:R-:W-:Y:S01]  /*4340*/  R2UR.FILL UR43, R82 ;  /* 0x00000000522b72ca */ /* 0x010fe200004e0000 */
[----:B------:R-:W-:Y:S01]  /*4350*/  @P0 VIADD R82, R92, 0xd000 ;  /* 0x0000d0005c520836 */ /* 0x000fe20000000000 */
[----:B------:R-:W-:Y:S02]  /*4360*/  R2UR.FILL UR46, R87 ;  /* 0x00000000572e72ca */ /* 0x000fe400004e0000 */
[----:B------:R-:W-:Y:S02]  /*4370*/  R2UR.FILL UR45, R85 ;  /* 0x00000000552d72ca */ /* 0x000fe400004e0000 */
[----:B------:R-:W-:Y:S01]  /*4380*/  @P0 R2UR UR32, R82 ;  /* 0x00000000522002ca */ /* 0x000fe200000e0000 */
[----:B------:R-:W-:Y:S01]  /*4390*/  @P0 VIADD R82, R92, 0xd400 ;  /* 0x0000d4005c520836 */ /* 0x000fe20000000000 */
[----:B------:R-:W-:Y:S04]  /*43a0*/  R2UR.FILL UR44, R83 ;  /* 0x00000000532c72ca */ /* 0x000fe800004e0000 */
[----:B------:R-:W-:Y:S07]  /*43b0*/  @P0 R2UR UR24, R82 ;  /* 0x00000000521802ca */ /* 0x000fee00000e0000 */
[----:B------:R3:W-:Y:S06]  /*43c0*/  UTMALDG.5D.IM2COL [UR32], [UR6], UR4 ;  /* 0x00000020060073b4 */ /* 0x0007ec0008060004 */
        /* <DEDUP_REMOVED lines=10> */
[C---:B------:R-:W-:Y:S01]  /*4470*/  @P0 VIADD R81, R92.reuse, 0xd800 ;  /* 0x0000d8005c510836 */ /* 0x040fe20000000000 */
[----:B------:R-:W-:Y:S04]  /*4480*/  UMOV UR27, UR8 ;  /* 0x00000008001b7c82 */ /* 0x000fe80008000000 */
[----:B------:R-:W-:Y:S01]  /*4490*/  @P0 R2UR UR32, R81 ;  /* 0x00000000512002ca */ /* 0x000fe200000e0000 */
[----:B------:R-:W-:Y:S05]  /*44a0*/  @P0 VIADD R81, R92, 0xdc00 ;  /* 0x0000dc005c510836 */ /* 0x000fea0000000000 */
[----:B------:R-:W-:Y:S07]  /*44b0*/  @P0 R2UR UR16, R81 ;  /* 0x00000000511002ca */ /* 0x000fee00000e0000 */
[----:B------:R3:W-:Y:S06]  /*44c0*/  UTMALDG.5D.IM2COL [UR32], [UR6], UR4 ;  /* 0x00000020060073b4 */ /* 0x0007ec0008060004 */
[----:B------:R4:W-:Y:S01]  /*44d0*/  UTMALDG.5D.IM2COL [UR16], [UR6], UR4 ;  /* 0x00000010060073b4 */ /* 0x0009e20008060004 */
[----:B---3--:R-:W-:Y:S01]  /*44e0*/  UMOV UR35, UR13 ;  /* 0x0000000d00237c82 */ /* 0x008fe20008000000 */
[----:B------:R-:W-:Y:S01]  /*44f0*/  UMOV UR36, UR12 ;  /* 0x0000000c00247c82 */ /* 0x000fe20008000000 */
[----:B------:R-:W-:Y:S01]  /*4500*/  UMOV UR37, UR11 ;  /* 0x0000000b00257c82 */ /* 0x000fe20008000000 */
[----:B------:R-:W-:Y:S01]  /*4510*/  UMOV UR38, UR5 ;  /* 0x0000000500267c82 */ /* 0x000fe20008000000 */
[----:B------:R-:W-:Y:S01]  /*4520*/  UMOV UR5, 0x10000000 ;  /* 0x1000000000057882 */ /* 0x000fe20000000000 */
[----:B------:R-:W-:Y:S01]  /*4530*/  UMOV UR11, UR8 ;  /* 0x00000008000b7c82 */ /* 0x000fe20008000000 */
[----:B----4-:R-:W-:Y:S01]  /*4540*/  R2UR.FILL UR18, R80 ;  /* 0x00000000501272ca */ /* 0x010fe200004e0000 */
[----:B------:R-:W-:Y:S01]  /*4550*/  @P0 VIADD R80, R92, 0xe000 ;  /* 0x0000e0005c500836 */ /* 0x000fe20000000000 */
[----:B------:R-:W-:Y:S04]  /*4560*/  UMOV UR19, UR8 ;  /* 0x0000000800137c82 */ /* 0x000fe80008000000 */
[----:B------:R-:W-:Y:S01]  /*4570*/  @P0 R2UR UR32, R80 ;  /* 0x00000000502002ca */ /* 0x000fe200000e0000 */
[----:B------:R-:W-:Y:S05]  /*4580*/  @P0 VIADD R80, R92, 0xe400 ;  /* 0x0000e4005c500836 */ /* 0x000fea0000000000 */
[----:B------:R-:W-:Y:S01]  /*4590*/  @P0 R2UR UR64, R80 ;  /* 0x00000000504002ca */ /* 0x000fe200000e0000 */
[----:B------:R-:W-:Y:S06]  /*45a0*/  @P0 VIADD R80, R92, 0xe800 ;  /* 0x0000e8005c500836 */ /* 0x000fec0000000000 */
[----:B------:R3:W-:Y:S06]  /*45b0*/  UTMALDG.5D.IM2COL [UR32], [UR6], UR4 ;  /* 0x00000020060073b4 */ /* 0x0007ec0008060004 */
[----:B------:R-:W-:Y:S01]  /*45c0*/  UTMALDG.5D.IM2COL [UR64], [UR6], UR4 ;  /* 0x00000040060073b4 */ /* 0x000fe20008060004 */
[----:B---3--:R-:W-:Y:S01]  /*45d0*/  @P0 R2UR UR32, R80 ;  /* 0x00000000502002ca */ /* 0x008fe200000e0000 */
[----:B------:R-:W-:Y:S01]  /*45e0*/  UMOV UR35, UR67 ;  /* 0x0000004300237c82 */ /* 0x000fe20008000000 */
[----:B------:R-:W-:Y:S01]  /*45f0*/  UMOV UR36, UR68 ;  /* 0x0000004400247c82 */ /* 0x000fe20008000000 */
[----:B------:R-:W-:Y:S01]  /*4600*/  UMOV UR37, UR69 ;  /* 0x0000004500257c82 */ /* 0x000fe20008000000 */
[----:B------:R-:W-:Y:S01]  /*4610*/  UMOV UR38, UR70 ;  /* 0x0000004600267c82 */ /* 0x000fe20008000000 */
[----:B------:R-:W-:Y:S05]  /*4620*/  @P0 VIADD R80, R92, 0xec00 ;  /* 0x0000ec005c500836 */ /* 0x000fea0000000000 */
[----:B------:R-:W-:Y:S01]  /*4630*/  @P0 R2UR UR56, R80 ;  /* 0x00000000503802ca */ /* 0x000fe200000e0000 */
[----:B------:R-:W-:Y:S02]  /*4640*/  @P0 VIADD R80, R92, 0xf000 ;  /* 0x0000f0005c500836 */ /* 0x000fe40000000000 */
[----:B------:R3:W-:Y:S10]  /*4650*/  UTMALDG.5D.IM2COL [UR32], [UR6], UR4 ;  /* 0x00000020060073b4 */ /* 0x0007f40008060004 */
        /* <DEDUP_REMOVED lines=25> */
[----:B------:R-:W-:Y:S09]  /*47f0*/  UMOV UR38, UR46 ;  /* 0x0000002e00267c82 */ /* 0x000ff20008000000 */
[----:B------:R3:W-:Y:S02]  /*4800*/  UTMALDG.5D.IM2COL [UR32], [UR6], UR4 ;  /* 0x00000020060073b4 */ /* 0x0007e40008060004 */
[----:B---3--:R-:W-:Y:S01]  /*4810*/  R2UR UR36, R76 ;  /* 0x000000004c2472ca */ /* 0x008fe200000e0000 */
[----:B------:R-:W-:Y:S01]  /*4820*/  UMOV UR35, UR8 ;  /* 0x0000000800237c82 */ /* 0x000fe20008000000 */
[----:B------:R-:W-:Y:S02]  /*4830*/  @P0 IADD3 R76, P5, PT, R22, 0x200, RZ ;  /* 0x00000200164c0810 */ /* 0x000fe40007fbe0ff */
[----:B------:R-:W-:Y:S02]  /*4840*/  R2UR UR34, R21 ;  /* 0x00000000152272ca */ /* 0x000fe400000e0000 */
[----:B------:R-:W-:Y:S01]  /*4850*/  @P0 R2UR UR4, R76 ;  /* 0x000000004c0402ca */ /* 0x000fe200000e0000 */
[----:B------:R-:W-:Y:S01]  /*4860*/  @P0 IMAD.X R76, RZ, RZ, R23, P5 ;  /* 0x000000ffff4c0224 */ /* 0x000fe200028e0617 */
[----:B------:R-:W-:Y:S02]  /*4870*/  R2UR UR37, R77 ;  /* 0x000000004d2572ca */ /* 0x000fe400000e0000 */
[----:B------:R-:W-:Y:S03]  /*4880*/  R2UR UR38, R78 ;  /* 0x000000004e2672ca */ /* 0x000fe600000e0000 */
[----:B------:R-:W-:Y:S02]  /*4890*/  UMOV UR31, UR36 ;  /* 0x00000024001f7c82 */ /* 0x000fe40008000000 */
[----:B------:R-:W-:Y:S01]  /*48a0*/  UMOV UR28, UR31 ;  /* 0x0000001f001c7c82 */ /* 0x000fe20008000000 */
[----:B------:R-:W-:Y:S01]  /*48b0*/  UMOV UR20, UR31 ;  /* 0x0000001f00147c82 */ /* 0x000fe20008000000 */
[----:B------:R-:W-:Y:S02]  /*48c0*/  UMOV UR12, UR31 ;  /* 0x0000001f000c7c82 */ /* 0x000fe40008000000 */
[----:B------:R-:W-:Y:S01]  /*48d0*/  IMAD.U32 R80, RZ, RZ, UR4 ;  /* 0x00000004ff507e24 */ /* 0x000fe2000f8e00ff */
[----:B------:R-:W-:Y:S01]  /*48e0*/  @P0 R2UR UR4, R76 ;  /* 0x000000004c0402ca */ /* 0x000fe200000e0000 */
[----:B------:R-:W-:Y:S01]  /*48f0*/  @P0 VIADD R76, R92, 0x20400 ;  /* 0x000204005c4c0836 */ /* 0x000fe20000000000 */
[----:B------:R-:W-:Y:S01]  /*4900*/  UMOV UR23, UR37 ;  /* 0x0000002500177c82 */ /* 0x000fe20008000000 */
[----:B------:R-:W-:Y:S01]  /*4910*/  UMOV UR15, UR38 ;  /* 0x00000026000f7c82 */ /* 0x000fe20008000000 */
[----:B------:R-:W-:Y:S01]  /*4920*/  IMAD.U32 R77, RZ, RZ, UR23 ;  /* 0x00000017ff4d7e24 */ /* 0x000fe2000f8e00ff */
[----:B------:R-:W-:Y:S01]  /*4930*/  @P0 R2UR UR6, R80 ;  /* 0x00000000500602ca */ /* 0x000fe200000e0000 */
[----:B------:R-:W-:Y:S01]  /*4940*/  IMAD.U32 R80, RZ, RZ, UR15 ;  /* 0x0000000fff507e24 */ /* 0x000fe2000f8e00ff */
[----:B------:R-:W-:Y:S01]  /*4950*/  @P0 R2UR UR32, R76 ;  /* 0x000000004c2002ca */ /* 0x000fe200000e0000 */
[----:B------:R-:W-:Y:S01]  /*4960*/  @P0 VIADD R76, R92, 0x22400 ;  /* 0x000224005c4c0836 */ /* 0x000fe20000000000 */
[----:B------:R-:W-:Y:S01]  /*4970*/  UMOV UR29, UR23 ;  /* 0x00000017001d7c82 */ /* 0x000fe20008000000 */
[----:B------:R-:W-:Y:S01]  /*4980*/  UMOV UR30, UR15 ;  /* 0x0000000f001e7c82 */ /* 0x000fe20008000000 */
[----:B------:R-:W-:Y:S01]  /*4990*/  UMOV UR21, UR23 ;  /* 0x0000001700157c82 */ /* 0x000fe20008000000 */
[----:B------:R-:W-:Y:S01]  /*49a0*/  UMOV UR22, UR15 ;  /* 0x0000000f00167c82 */ /* 0x000fe20008000000 */
[----:B------:R-:W-:Y:S01]  /*49b0*/  IMAD.U32 R81, RZ, RZ, UR4 ;  /* 0x00000004ff517e24 */ /* 0x000fe2000f8e00ff */
[----:B------:R-:W-:Y:S01]  /*49c0*/  @P0 R2UR UR24, R76 ;  /* 0x000000004c1802ca */ /* 0x000fe200000e0000 */
[----:B------:R-:W-:Y:S01]  /*49d0*/  UMOV UR4, 0x0 ;  /* 0x0000000000047882 */ /* 0x000fe20000000000 */
[C---:B------:R-:W-:Y:S01]  /*49e0*/  @P0 VIADD R76, R92.reuse, 0x24400 ;  /* 0x000244005c4c0836 */ /* 0x040fe20000000000 */
[----:B------:R-:W-:Y:S01]  /*49f0*/  UMOV UR13, UR23 ;  /* 0x00000017000d7c82 */ /* 0x000fe20008000000 */
[----:B------:R-:W-:Y:S01]  /*4a00*/  @P0 R2UR UR7, R81 ;  /* 0x00000000510702ca */ /* 0x000fe200000e0000 */
[----:B------:R-:W-:Y:S01]  /*4a10*/  UMOV UR14, UR15 ;  /* 0x0000000f000e7c82 */ /* 0x000fe20008000000 */
[----:B------:R-:W-:Y:S01]  /*4a20*/  @P0 VIADD R92, R92, 0x26400 ;  /* 0x000264005c5c0836 */ /* 0x000fe20000000000 */
[----:B------:R-:W-:Y:S01]  /*4a30*/  @P0 R2UR UR16, R76 ;  /* 0x000000004c1002ca */ /* 0x000fe200000e0000 */
[----:B------:R-:W-:Y:S02]  /*4a40*/  IMAD.U32 R81, RZ, RZ, UR31 ;  /* 0x0000001fff517e24 */ /* 0x000fe4000f8e00ff */
[----:B------:R-:W-:Y:S01]  /*4a50*/  VIADD R77, R77, 0x1 ;  /* 0x000000014d4d7836 */ /* 0x000fe20000000000 */
[----:B------:R-:W-:Y:S01]  /*4a60*/  @P0 R2UR UR8, R92 ;  /* 0x000000005c0802ca */ /* 0x000fe200000e0000 */
[----:B------:R-:W-:Y:S02]  /*4a70*/  VIADD R81, R81, 0x1 ;  /* 0x0000000151517836 */ /* 0x000fe40000000000 */
[----:B------:R-:W-:Y:S03]  /*4a80*/  VIADD R80, R80, 0x1 ;  /* 0x0000000150507836 */ /* 0x000fe60000000000 */
[----:B------:R-:W-:Y:S01]  /*4a90*/  UTMALDG.5D [UR32], [UR6], desc[UR4] ;  /* 0x00000420060075b4 */ /* 0x000fe20008021000 */
[C---:B------:R-:W-:Y:S04]  /*4aa0*/  ISETP.NE.AND P6, PT, R81.reuse, R24, PT ;  /* 0x000000185100720c */ /* 0x040fe80003fc5270 */
[----:B------:R-:W-:Y:S01]  /*4ab0*/  SEL R78, R81, RZ, P6 ;  /* 0x000000ff514e7207 */ /* 0x000fe20003000000 */
[----:B------:R-:W-:Y:S08]  /*4ac0*/  UTMALDG.5D [UR24], [UR6], desc[UR4] ;  /* 0x00000418060075b4 */ /* 0x000ff00008021000 */
[----:B------:R-:W-:Y:S01]  /*4ad0*/  @P6 IMAD R77, RZ, RZ, UR23 ;  /* 0x00000017ff4d6e24 */ /* 0x000fe2000f8e02ff */
[----:B------:R-:W-:Y:S04]  /*4ae0*/  UTMALDG.5D [UR16], [UR6], desc[UR4] ;  /* 0x00000410060075b4 */ /* 0x000fe80008021000 */
[C---:B------:R-:W-:Y:S04]  /*4af0*/  ISETP.NE.AND P5, PT, R77.reuse, R8, PT ;  /* 0x000000084d00720c */ /* 0x040fe80003fa5270 */
[----:B------:R-:W-:Y:S01]  /*4b00*/  SEL R76, R77, RZ, P5 ;  /* 0x000000ff4d4c7207 */ /* 0x000fe20002800000 */
[----:B------:R3:W-:Y:S08]  /*4b10*/  UTMALDG.5D [UR8], [UR6], desc[UR4] ;  /* 0x00000408060075b4 */ /* 0x0007f00008021000 */
[----:B------:R-:W-:Y:S01]  /*4b20*/  @P5 IMAD R80, RZ, RZ, UR15 ;  /* 0x0000000fff505e24 */ /* 0x000fe2000f8e02ff */
[----:B------:R-:W-:Y:S04]  /*4b30*/  ISETP.NE.AND P5, PT, R27, R14, PT ;  /* 0x0000000e1b00720c */ /* 0x000fe80003fa5270 */
[C---:B------:R-:W-:Y:S04]  /*4b40*/  ISETP.NE.AND P0, PT, R80.reuse, R9, PT ;  /* 0x000000095000720c */ /* 0x040fe80003f05270 */
[----:B------:R-:W-:Y:S01]  /*4b50*/  SEL R77, R80, RZ, P0 ;  /* 0x000000ff504d7207 */ /* 0x000fe20000000000 */
[----:B------:R-:W-:Y:S08]  /*4b60*/  VIADD R80, R16, 0x1 ;  /* 0x0000000110507836 */ /* 0x000ff00000000000 */
[----:B------:R-:W-:Y:S04]  /*4b70*/  @P0 IMAD.MOV R80, RZ, RZ, R16 ;  /* 0x000000ffff500224 */ /* 0x000fe800078e0210 */
[----:B------:R-:W-:Y:S01]  /*4b80*/  IMAD.MOV.U32 R16, RZ, RZ, R80 ;  /* 0x000000ffff107224 */ /* 0x000fe200078e0050 */
[----:B---3--:R-:W-:Y:S02]  /*4b90*/  R2UR UR4, R78 ;  /* 0x000000004e0472ca */ /* 0x008fe400000e0000 */
[----:B------:R-:W-:Y:S11]  /*4ba0*/  R2UR UR5, R76 ;  /* 0x000000004c0572ca */ /* 0x000ff600000e0000 */
[----:B------:R-:W-:Y:S01]  /*4bb0*/  IMAD.U32 R76, RZ, RZ, UR4 ;  /* 0x00000004ff4c7e24 */ /* 0x000fe2000f8e00ff */
[----:B------:R-:W-:Y:S01]  /*4bc0*/  R2UR UR4, R77 ;  /* 0x000000004d0472ca */ /* 0x000fe200000e0000 */
[----:B------:R-:W-:Y:S11]  /*4bd0*/  IMAD.U32 R77, RZ, RZ, UR5 ;  /* 0x00000005ff4d7e24 */ /* 0x000ff6000f8e00ff */
[----:B------:R-:W-:Y:S01]  /*4be0*/  @!UPT UIADD3 URZ, UPT, UPT, URZ, URZ, URZ ;  /* 0x000000fffffff290 */ /* 0x000fe2000fffe0ff */
[----:B------:R-:W-:Y:S01]  /*4bf0*/  IMAD.U32 R78, RZ, RZ, UR4 ;  /* 0x00000004ff4e7e24 */ /* 0x000fe2000f8e00ff */
[----:B-12---:R-:W-:Y:S06]  /*4c00*/  @P5 BRA `(.L_x_22) ;  /* 0xffffffe4009c5947 */ /* 0x006fec000383ffff */
.L_x_17:
[----:B------:R-:W-:Y:S01]  /*4c10*/  ISETP.GE.AND P0, PT, R19, 0x1, PT ;  /* 0x000000011300780c */ /* 0x000fe20003f06270 */
[----:B--2---:R-:W-:Y:S01]  /*4c20*/  IMAD R3, R25, 0x8, R4 ;  /* 0x0000000819037824 */ /* 0x004fe200078e0204 */
[----:B------:R-:W-:Y:S01]  /*4c30*/  SHF.L.U32 R0, R18, 0x1f, RZ ;  /* 0x0000001f12007819 */ /* 0x000fe200000006ff */
[----:B------:R2:W-:Y:S03]  /*4c40*/  @!P3 SYNCS.ARRIVE.TRANS64.A1T0 RZ, [R4+URZ+0x78], RZ ;  /* 0x000078ff04ffb9a7 */ /* 0x0005e600081000ff */
[----:B------:R2:W1:Y:S07]  /*4c50*/  SYNCS.PHASECHK.TRANS64.TRYWAIT P3, [R3+URZ+0x18], R0 ;  /* 0x00001800030075a7 */ /* 0x00046e00080611ff */
[----:B------:R-:W-:Y:S05]  /*4c60*/  @!P0 BRA `(.L_x_23) ;  /* 0x0000003400a08947 */ /* 0x000fea0003800000 */
[----:B------:R-:W3:Y:S01]  /*4c70*/  LDC.64 R6, c[0x0][0x480] ;  /* 0x00012000ff067b82 */ /* 0x000ee20000000a00 */
[C---:B------:R-:W-:Y:S01]  /*4c80*/  VIADD R52, R41.reuse, 0x8 ;  /* 0x0000000829347836 */ /* 0x040fe20000000000 */
[C---:B------:R-:W-:Y:S01]  /*4c90*/  IADD3 R37, PT, PT, R41.reuse, 0x30, RZ ;  /* 0x0000003029257810 */ /* 0x040fe20007ffe0ff */
[C---:B------:R-:W-:Y:S01]  /*4ca0*/  VIADD R49, R41.reuse, 0x10 ;  /* 0x0000001029317836 */ /* 0x040fe20000000000 */
[C---:B------:R-:W-:Y:S01]  /*4cb0*/  IADD3 R24, PT, PT, R41.reuse, 0x60, RZ ;  /* 0x0000006029187810 */ /* 0x040fe20007ffe0ff */
[----:B------:R-:W-:Y:S01]  /*4cc0*/  VIADD R46, R41, 0x18 ;  /* 0x00000018292e7836 */ /* 0x000fe20000000000 */
[----:B------:R-:W-:Y:S01]  /*4cd0*/  R2UR UR53, R21 ;  /* 0x00000000153572ca */ /* 0x000fe200000e0000 */
[C---:B------:R-:W-:Y:S01]  /*4ce0*/  VIADD R43, R41.reuse, 0x20 ;  /* 0x00000020292b7836 */ /* 0x040fe20000000000 */
[----:B------:R-:W4:Y:S01]  /*4cf0*/  LDC.64 R30, c[0x0][0x488] ;  /* 0x00012200ff1e7b82 */ /* 0x000f220000000a00 */
[C---:B------:R-:W-:Y:S02]  /*4d00*/  VIADD R40, R41.reuse, 0x28 ;  /* 0x0000002829287836 */ /* 0x040fe40000000000 */
[----:B------:R-:W-:-:S02]  /*4d10*/  VIADD R36, R41, 0x38 ;  /* 0x0000003829247836 */ /* 0x000fc40000000000 */
[C---:B------:R-:W-:Y:S02]  /*4d20*/  VIADD R34, R41.reuse, 0x40 ;  /* 0x0000004029227836 */ /* 0x040fe40000000000 */
[C---:B-----5:R-:W-:Y:S02]  /*4d30*/  VIADD R33, R41.reuse, 0x48 ;  /* 0x0000004829217836 */ /* 0x060fe40000000000 */
[C---:B------:R-:W-:Y:S02]  /*4d40*/  VIADD R32, R41.reuse, 0x50 ;  /* 0x0000005029207836 */ /* 0x040fe40000000000 */
[C---:B--2---:R-:W-:Y:S02]  /*4d50*/  VIADD R0, R41.reuse, 0x58 ;  /* 0x0000005829007836 */ /* 0x044fe40000000000 */
[C---:B------:R-:W-:Y:S02]  /*4d60*/  VIADD R9, R41.reuse, 0x68 ;  /* 0x0000006829097836 */ /* 0x040fe40000000000 */
[C---:B------:R-:W-:Y:S01]  /*4d70*/  VIADD R8, R41.reuse, 0x70 ;  /* 0x0000007029087836 */ /* 0x040fe20000000000 */
[----:B---3--:R-:W-:Y:S01]  /*4d80*/  ISETP.NE.AND P0, PT, R6, 0x1, PT ;  /* 0x000000010600780c */ /* 0x008fe20003f05270 */
[----:B------:R-:W-:-:S02]  /*4d90*/  VIADD R5, R41, 0x78 ;  /* 0x0000007829057836 */ /* 0x000fc40000000000 */
[----:B------:R-:W-:-:S04]  /*4da0*/  IMAD.HI.U32 R67, R52, R7, RZ ;  /* 0x0000000734437227 */ /* 0x000fc800078e00ff */
[----:B------:R-:W-:-:S04]  /*4db0*/  IMAD.HI.U32 R65, R49, R7, RZ ;  /* 0x0000000731417227 */ /* 0x000fc800078e00ff */
[----:B------:R-:W-:Y:S01]  /*4dc0*/  IMAD.HI.U32 R39, R46, R7, RZ ;  /* 0x000000072e277227 */ /* 0x000fe200078e00ff */
[----:B----4-:R-:W-:-:S03]  /*4dd0*/  SHF.R.U32.HI R44, RZ, R30, R65 ;  /* 0x0000001eff2c7219 */ /* 0x010fc60000011641 */
        /* <DEDUP_REMOVED lines=8> */
[----:B------:R-:W-:Y:S02]  /*4e60*/  SHF.R.U32.HI R50, RZ, R30, R61 ;  /* 0x0000001eff327219 */ /* 0x000fe4000001163d */
[----:B------:R-:W-:Y:S01]  /*4e70*/  SEL R51, R40, R51, !P0 ;  /* 0x0000003328337207 */ /* 0x000fe20004000000 */
[-C--:B------:R-:W-:Y:S01]  /*4e80*/  IMAD.HI.U32 R47, R34, R7.reuse, RZ ;  /* 0x00000007222f7227 */ /* 0x080fe200078e00ff */
[----:B------:R-:W-:Y:S02]  /*4e90*/  SEL R50, R37, R50, !P0 ;  /* 0x0000003225327207 */ /* 0x000fe40004000000 */
[-C--:B------:R-:W-:Y:S01]  /*4ea0*/  SHF.R.U32.HI R35, RZ, R30.reuse, R35 ;  /* 0x0000001eff237219 */ /* 0x080fe20000011623 */
[----:B------:R-:W-:Y:S01]  /*4eb0*/  IMAD.HI.U32 R45, R33, R7, RZ ;  /* 0x00000007212d7227 */ /* 0x000fe200078e00ff */
[-C--:B------:R-:W-:Y:S02]  /*4ec0*/  SHF.R.U32.HI R47, RZ, R30.reuse, R47 ;  /* 0x0000001eff2f7219 */ /* 0x080fe4000001162f */
[----:B------:R-:W-:Y:S01]  /*4ed0*/  SEL R48, R36, R35, !P0 ;  /* 0x0000002324307207 */ /* 0x000fe20004000000 */
[----:B------:R-:W-:Y:S01]  /*4ee0*/  IMAD.HI.U32 R29, R32, R7, RZ ;  /* 0x00000007201d7227 */ /* 0x000fe200078e00ff */
[----:B------:R-:W-:-:S02]  /*4ef0*/  SHF.R.U32.HI R2, RZ, R30, R45 ;  /* 0x0000001eff027219 */ /* 0x000fc4000001162d */
[----:B------:R-:W-:Y:S01]  /*4f00*/  SEL R47, R34, R47, !P0 ;  /* 0x0000002f222f7207 */ /* 0x000fe20004000000 */
[----:B------:R-:W-:Y:S01]  /*4f10*/  IMAD.HI.U32 R3, R0, R7, RZ ;  /* 0x0000000700037227 */ /* 0x000fe200078e00ff */
[----:B------:R-:W-:-:S03]  /*4f20*/  SHF.R.U32.HI R29, RZ, R30, R29 ;  /* 0x0000001eff1d7219 */ /* 0x000fc6000001161d */
        /* <DEDUP_REMOVED lines=9> */
[----:B------:R-:W-:Y:S02]  /*4fc0*/  SHF.R.U32.HI R7, RZ, R30, R67 ;  /* 0x0000001eff077219 */ /* 0x000fe40000011643 */
[----:B------:R-:W-:Y:S01]  /*4fd0*/  SEL R58, R41, R58, !P0 ;  /* 0x0000003a293a7207 */ /* 0x000fe20004000000 */
[----:B------:R-:W-:Y:S01]  /*4fe0*/  IMAD.MOV R39, RZ, RZ, -R51 ;  /* 0x000000ffff277224 */ /* 0x000fe200078e0a33 */
[----:B------:R-:W-:Y:S01]  /*4ff0*/  SEL R56, R52, R7, !P0 ;  /* 0x0000000734387207 */ /* 0x000fe20004000000 */
[----:B------:R-:W-:Y:S01]  /*5000*/  IMAD.MOV R35, RZ, RZ, -R47 ;  /* 0x000000ffff237224 */ /* 0x000fe200078e0a2f */
[----:B------:R-:W-:Y:S01]  /*5010*/  SHF.R.U32.HI R28, RZ, R30, R53 ;  /* 0x0000001eff1c7219 */ /* 0x000fe20000011635 */
[C---:B------:R-:W-:Y:S01]  /*5020*/  IMAD R40, R6.reuse, R39, R40 ;  /* 0x0000002706287224 */ /* 0x040fe200078e0228 */
[----:B------:R-:W-:Y:S01]  /*5030*/  SEL R53, R43, R42, !P0 ;  /* 0x0000002a2b357207 */ /* 0x000fe20004000000 */
[----:B------:R-:W-:Y:S01]  /*5040*/  IMAD.MOV R45, RZ, RZ, -R56 ;  /* 0x000000ffff2d7224 */ /* 0x000fe200078e0a38 */
[----:B------:R-:W-:Y:S01]  /*5050*/  SHF.R.U32.HI R7, RZ, R30, R55 ;  /* 0x0000001eff077219 */ /* 0x000fe20000011637 */
[----:B------:R-:W-:Y:S01]  /*5060*/  IMAD.MOV R30, RZ, RZ, -R50 ;  /* 0x000000ffff1e7224 */ /* 0x000fe200078e0a32 */
[----:B------:R-:W-:Y:S01]  /*5070*/  SEL R55, R49, R44, !P0 ;  /* 0x0000002c31377207 */ /* 0x000fe20004000000 */
[----:B------:R-:W-:Y:S01]  /*5080*/  IMAD R52, R6, R45, R52 ;  /* 0x0000002d06347224 */ /* 0x000fe200078e0234 */
[----:B------:R-:W-:Y:S01]  /*5090*/  IADD3 R45, PT, PT, -R54, RZ, RZ ;  /* 0x000000ff362d7210 */ /* 0x000fe20007ffe1ff */
[----:B------:R-:W-:Y:S01]  /*50a0*/  IMAD.MOV R42, RZ, RZ, -R53 ;  /* 0x000000ffff2a7224 */ /* 0x000fe200078e0a35 */
[----:B------:R-:W-:Y:S01]  /*50b0*/  R2UR UR37, R40 ;  /* 0x00000000282572ca */ /* 0x000fe200000e0000 */
[----:B------:R-:W-:Y:S01]  /*50c0*/  IMAD R37, R6, R30, R37 ;  /* 0x0000001e06257224 */ /* 0x000fe200078e0225 */
[----:B------:R-:W-:Y:S01]  /*50d0*/  R2UR UR45, R52 ;  /* 0x00000000342d72ca */ /* 0x000fe200000e0000 */
[----:B------:R-:W-:Y:S01]  /*50e0*/  IMAD R43, R6, R42, R43 ;  /* 0x0000002a062b7224 */ /* 0x000fe200078e022b */
[----:B------:R-:W-:Y:S01]  /*50f0*/  SEL R42, R0, R3, !P0 ;  /* 0x00000003002a7207 */ /* 0x000fe20004000000 */
[----:B------:R-:W-:Y:S01]  /*5100*/  IMAD R46, R6, R45, R46 ;  /* 0x0000002d062e7224 */ /* 0x000fe200078e022e */
[----:B------:R-:W-:Y:S01]  /*5110*/  SEL R45, R33, R2, !P0 ;  /* 0x00000002212d7207 */ /* 0x000fe20004000000 */
[----:B------:R-:W-:Y:S01]  /*5120*/  IMAD.MOV R44, RZ, RZ, -R55 ;  /* 0x000000ffff2c7224 */ /* 0x000fe200078e0a37 */
[----:B------:R-:W-:Y:S01]  /*5130*/  R2UR UR36, R37 ;  /* 0x00000000252472ca */ /* 0x000fe200000e0000 */
[----:B------:R-:W-:Y:S01]  /*5140*/  IMAD.MOV R3, RZ, RZ, -R42 ;  /* 0x000000ffff037224 */ /* 0x000fe200078e0a2a */
[----:B------:R-:W-:Y:S01]  /*5150*/  IADD3 R2, PT, PT, -R45, RZ, RZ ;  /* 0x000000ff2d027210 */ /* 0x000fe20007ffe1ff */
[----:B------:R-:W-:Y:S01]  /*5160*/  IMAD.MOV R39, RZ, RZ, -R48 ;  /* 0x000000ffff277224 */ /* 0x000fe200078e0a30 */
[----:B------:R-:W-:Y:S01]  /*5170*/  R2UR UR41, R46 ;  /* 0x000000002e2972ca */ /* 0x000fe200000e0000 */
[----:B------:R-:W-:Y:S01]  /*5180*/  IMAD R30, R6, R3, R0 ;  /* 0x00000003061e7224 */ /* 0x000fe200078e0200 */
[----:B------:R-:W-:Y:S01]  /*5190*/  SEL R0, R24, R27, !P0 ;  /* 0x0000001b18007207 */ /* 0x000fe20004000000 */
[C---:B------:R-:W-:Y:S01]  /*51a0*/  IMAD R33, R6.reuse, R2, R33 ;  /* 0x0000000206217224 */ /* 0x040fe200078e0221 */
[----:B------:R-:W-:Y:S01]  /*51b0*/  R2UR UR34, R43 ;  /* 0x000000002b2272ca */ /* 0x000fe200000e0000 */
[----:B------:R-:W2:Y:S01]  /*51c0*/  LDC.64 R2, c[0x0][0x490] ;  /* 0x00012400ff027b82 */ /* 0x000ea20000000a00 */
[----:B------:R-:W-:Y:S01]  /*51d0*/  IMAD R49, R6, R44, R49 ;  /* 0x0000002c06317224 */ /* 0x000fe200078e0231 */
[----:B------:R-:W-:Y:S01]  /*51e0*/  SEL R44, R32, R29, !P0 ;  /* 0x0000001d202c7207 */ /* 0x000fe20004000000 */
[C---:B------:R-:W-:Y:S01]  /*51f0*/  IMAD R36, R6.reuse, R39, R36 ;  /* 0x0000002706247224 */ /* 0x040fe200078e0224 */
[----:B------:R-:W-:Y:S01]  /*5200*/  SEL R39, R9, R38, !P0 ;  /* 0x0000002609277207 */ /* 0x000fe20004000000 */
[----:B------:R-:W-:Y:S01]  /*5210*/  IMAD R34, R6, R35, R34 ;  /* 0x0000002306227224 */ /* 0x000fe200078e0222 */
[----:B------:R-:W-:Y:S01]  /*5220*/  SEL R38, R8, R7, !P0 ;  /* 0x0000000708267207 */ /* 0x000fe20004000000 */
[----:B------:R-:W-:Y:S01]  /*5230*/  IMAD.MOV R29, RZ, RZ, -R44 ;  /* 0x000000ffff1d7224 */ /* 0x000fe200078e0a2c */
[----:B------:R-:W-:Y:S01]  /*5240*/  SEL R35, R5, R28, !P0 ;  /* 0x0000001c05237207 */ /* 0x000fe20004000000 */
[----:B------:R-:W-:Y:S01]  /*5250*/  IMAD.MOV R28, RZ, RZ, -R39 ;  /* 0x000000ffff1c7224 */ /* 0x000fe200078e0a27 */
[----:B------:R-:W-:Y:S01]  /*5260*/  IADD3 R27, PT, PT, -R38, RZ, RZ ;  /* 0x000000ff261b7210 */ /* 0x000fe20007ffe1ff */
[----:B------:R-:W-:Y:S01]  /*5270*/  IMAD R32, R6, R29, R32 ;  /* 0x0000001d06207224 */ /* 0x000fe200078e0220 */
[----:B------:R-:W-:Y:S01]  /*5280*/  ISETP.NE.AND P0, PT, R31, 0x1, PT ;  /* 0x000000011f00780c */ /* 0x000fe20003f05270 */
[----:B------:R-:W-:Y:S01]  /*5290*/  IMAD.MOV R29, RZ, RZ, -R0 ;  /* 0x000000ffff1d7224 */ /* 0x000fe200078e0a00 */
[----:B------:R-:W-:Y:S01]  /*52a0*/  R2UR UR32, R34 ;  /* 0x00000000222072ca */ /* 0x000fe200000e0000 */
[----:B------:R-:W-:Y:S01]  /*52b0*/  IMAD R27, R6, R27, R8 ;  /* 0x0000001b061b7224 */ /* 0x000fe200078e0208 */
[----:B------:R-:W-:Y:S01]  /*52c0*/  R2UR UR28, R32 ;  /* 0x00000000201c72ca */ /* 0x000fe200000e0000 */
[----:B------:R-:W-:Y:S01]  /*52d0*/  IMAD.MOV R7, RZ, RZ, -R35 ;  /* 0x000000ffff077224 */ /* 0x000fe200078e0a23 */
[----:B------:R-:W-:Y:S01]  /*52e0*/  R2UR UR35, R36 ;  /* 0x00000000242372ca */ /* 0x000fe200000e0000 */
[C---:B------:R-:W-:Y:S01]  /*52f0*/  IMAD R28, R6.reuse, R28, R9 ;  /* 0x0000001c061c7224 */ /* 0x040fe200078e0209 */
[----:B------:R-:W-:Y:S01]  /*5300*/  R2UR UR51, R27 ;  /* 0x000000001b3372ca */ /* 0x000fe200000e0000 */
[----:B------:R-:W-:Y:S01]  /*5310*/  IMAD R29, R6, R29, R24 ;  /* 0x0000001d061d7224 */ /* 0x000fe200078e0218 */
[----:B------:R-:W-:Y:S01]  /*5320*/  R2UR UR27, R30 ;  /* 0x000000001e1b72ca */ /* 0x000fe200000e0000 */
[----:B------:R-:W-:Y:S01]  /*5330*/  IMAD R7, R6, R7, R5 ;  /* 0x0000000706077224 */ /* 0x000fe200078e0205 */
[----:B------:R-:W-:Y:S01]  /*5340*/  R2UR UR59, R28 ;  /* 0x000000001c3b72ca */ /* 0x000fe200000e0000 */
[----:B--2---:R-:W-:Y:S01]  /*5350*/  IMAD.HI.U32 R40, R55, R2, RZ ;  /* 0x0000000237287227 */ /* 0x004fe200078e00ff */
[----:B------:R-:W-:-:S02]  /*5360*/  R2UR UR67, R29 ;  /* 0x000000001d4372ca */ /* 0x000fc400000e0000 */
[----:B------:R-:W-:Y:S01]  /*5370*/  R2UR UR43, R7 ;  /* 0x00000000072b72ca */ /* 0x000fe200000e0000 */
[-C--:B------:R-:W-:Y:S01]  /*5380*/  IMAD.HI.U32 R66, R58, R2.reuse, RZ ;  /* 0x000000023a427227 */ /* 0x080fe200078e00ff */
[-C--:B------:R-:W-:Y:S02]  /*5390*/  SHF.R.U32.HI R40, RZ, R3.reuse, R40 ;  /* 0x00000003ff287219 */ /* 0x080fe40000011628 */
[----:B------:R-:W-:Y:S01]  /*53a0*/  R2UR UR25, R33 ;  /* 0x00000000211972ca */ /* 0x000fe200000e0000 */
[----:B------:R-:W-:Y:S01]  /*53b0*/  IMAD.HI.U32 R46, R48, R2, RZ ;  /* 0x00000002302e7227 */ /* 0x000fe200078e00ff */
[-C--:B------:R-:W-:Y:S02]  /*53c0*/  SHF.R.U32.HI R9, RZ, R3.reuse, R66 ;  /* 0x00000003ff097219 */ /* 0x080fe40000011642 */
[----:B------:R-:W-:Y:S01]  /*53d0*/  SEL R40, R55, R40, !P0 ;  /* 0x0000002837287207 */ /* 0x000fe20004000000 */
[----:B------:R-:W-:Y:S01]  /*53e0*/  IMAD.HI.U32 R62, R54, R2, RZ ;  /* 0x00000002363e7227 */ /* 0x000fe200078e00ff */
[----:B------:R-:W-:-:S02]  /*53f0*/  SHF.R.U32.HI R27, RZ, R3, R46 ;  /* 0x00000003ff1b7219 */ /* 0x000fc4000001162e */
[----:B------:R-:W-:Y:S01]  /*5400*/  SEL R46, R58, R9, !P0 ;  /* 0x000000093a2e7207 */ /* 0x000fe20004000000 */
[-C--:B------:R-:W-:Y:S01]  /*5410*/  IMAD.HI.U32 R24, R0, R2.reuse, RZ ;  /* 0x0000000200187227 */ /* 0x080fe200078e00ff */
[-C--:B------:R-:W-:Y:S02]  /*5420*/  SHF.R.U32.HI R37, RZ, R3.reuse, R62 ;  /* 0x00000003ff257219 */ /* 0x080fe4000001163e */
[----:B------:R-:W-:Y:S01]  /*5430*/  R2UR UR42, R49 ;  /* 0x00000000312a72ca */ /* 0x000fe200000e0000 */
[-C--:B------:R-:W-:Y:S01]  /*5440*/  IMAD.HI.U32 R32, R44, R2.reuse, RZ ;  /* 0x000000022c207227 */ /* 0x080fe200078e00ff */
[----:B------:R-:W-:Y:S02]  /*5450*/  SHF.R.U32.HI R5, RZ, R3, R24 ;  /* 0x00000003ff057219 */ /* 0x000fe40000011618 */
[----:B------:R-:W-:Y:S01]  /*5460*/  SEL R37, R54, R37, !P0 ;  /* 0x0000002536257207 */ /* 0x000fe20004000000 */
[----:B------:R-:W-:Y:S01]  /*5470*/  IMAD.MOV R57, RZ, RZ, -R58 ;  /* 0x000000ffff397224 */ /* 0x000fe200078e0a3a */
[----:B------:R-:W-:Y:S01]  /*5480*/  SHF.R.U32.HI R7, RZ, R3, R32 ;  /* 0x00000003ff077219 */ /* 0x000fe20000011620 */
[----:B------:R-:W-:Y:S01]  /*5490*/  IMAD.HI.U32 R60, R50, R2, RZ ;  /* 0x00000002323c7227 */ /* 0x000fe200078e00ff */
[----:B------:R-:W-:-:S02]  /*54a0*/  SEL R5, R0, R5, !P0 ;  /* 0x0000000500057207 */ /* 0x000fc40004000000 */
[----:B------:R-:W-:Y:S01]  /*54b0*/  SEL R7, R44, R7, !P0 ;  /* 0x000000072c077207 */ /* 0x000fe20004000000 */
[-C--:B------:R-:W-:Y:S01]  /*54c0*/  IMAD.HI.U32 R34, R53, R2.reuse, RZ ;  /* 0x0000000235227227 */ /* 0x080fe200078e00ff */
[----:B------:R-:W-:Y:S02]  /*54d0*/  R2UR UR49, R46 ;  /* 0x000000002e3172ca */ /* 0x000fe400000e0000 */
[----:B------:R-:W-:Y:S01]  /*54e0*/  R2UR UR50, R37 ;  /* 0x00000000253272ca */ /* 0x000fe200000e0000 */
[----:B------:R-:W-:Y:S01]  /*54f0*/  IMAD.HI.U32 R64, R56, R2, RZ ;  /* 0x0000000238407227 */ /* 0x000fe200078e00ff */
[-C--:B------:R-:W-:Y:S02]  /*5500*/  SHF.R.U32.HI R34, RZ, R3.reuse, R34 ;  /* 0x00000003ff227219 */ /* 0x080fe40000011622 */
[----:B------:R-:W-:Y:S01]  /*5510*/  R2UR UR18, R40 ;  /* 0x00000000281272ca */ /* 0x000fe200000e0000 */
[----:B------:R-:W-:Y:S01]  /*5520*/  IMAD.MOV R24, RZ, RZ, -R40 ;  /* 0x000000ffff187224 */ /* 0x000fe200078e0a28 */
[----:B------:R-:W-:Y:S01]  /*5530*/  SHF.R.U32.HI R43, RZ, R3, R64 ;  /* 0x00000003ff2b7219 */ /* 0x000fe20000011640 */
[----:B------:R-:W-:Y:S01]  /*5540*/  IMAD R57, R6, R57, R41 ;  /* 0x0000003906397224 */ /* 0x000fe200078e0229 */
[----:B------:R-:W-:Y:S01]  /*5550*/  SHF.R.U32.HI R41, RZ, R3, R60 ;  /* 0x00000003ff297219 */ /* 0x000fe2000001163c */
[----:B------:R-:W-:Y:S01]  /*5560*/  IMAD.MOV R32, RZ, RZ, -R46 ;  /* 0x000000ffff207224 */ /* 0x000fe200078e0a2e */
[----:B------:R-:W-:Y:S01]  /*5570*/  SEL R34, R53, R34, !P0 ;  /* 0x0000002235227207 */ /* 0x000fe20004000000 */
[----:B------:R-:W-:Y:S01]  /*5580*/  IMAD.HI.U32 R8, R51, R2, RZ ;  /* 0x0000000233087227 */ /* 0x000fe200078e00ff */
[----:B------:R-:W-:-:S02]  /*5590*/  SEL R43, R56, R43, !P0 ;  /* 0x0000002b382b7207 */ /* 0x000fc40004000000 */
[----:B------:R-:W-:Y:S01]  /*55a0*/  R2UR UR47, R57 ;  /* 0x00000000392f72ca */ /* 0x000fe200000e0000 */
[-C--:B------:R-:W-:Y:S01]  /*55b0*/  IMAD.HI.U32 R6, R45, R2.reuse, RZ ;  /* 0x000000022d067227 */ /* 0x080fe200078e00ff */
[-C--:B------:R-:W-:Y:S01]  /*55c0*/  SHF.R.U32.HI R8, RZ, R3.reuse, R8 ;  /* 0x00000003ff087219 */ /* 0x080fe20000011608 */
[----:B------:R-:W2:Y:S01]  /*55d0*/  LDC R57, c[0x0][0x4ec] ;  /* 0x00013b00ff397b82 */ /* 0x000ea20000000800 */
[----:B------:R-:W-:Y:S01]  /*55e0*/  R2UR UR48, R43 ;  /* 0x000000002b3072ca */ /* 0x000fe200000e0000 */
[----:B------:R-:W-:Y:S01]  /*55f0*/  IMAD.HI.U32 R28, R42, R2, RZ ;  /* 0x000000022a1c7227 */ /* 0x000fe200078e00ff */
[-C--:B------:R-:W-:Y:S02]  /*5600*/  SHF.R.U32.HI R6, RZ, R3.reuse, R6 ;  /* 0x00000003ff067219 */ /* 0x080fe40000011606 */
[----:B------:R-:W-:Y:S01]  /*5610*/  SEL R33, R51, R8, !P0 ;  /* 0x0000000833217207 */ /* 0x000fe20004000000 */
[----:B------:R-:W-:Y:S01]  /*5620*/  IMAD.HI.U32 R36, R38, R2, RZ ;  /* 0x0000000226247227 */ /* 0x000fe200078e00ff */
[----:B------:R-:W-:-:S03]  /*5630*/  SHF.R.U32.HI R29, RZ, R3, R28 ;  /* 0x00000003ff1d7219 */ /* 0x000fc6000001161c */
[----:B------:R-:W-:Y:S01]  /*5640*/  IMAD R55, R31, R24, R55 ;  /* 0x000000181f377224 */ /* 0x000fe200078e0237 */
[----:B------:R-:W-:Y:S01]  /*5650*/  SEL R24, R48, R27, !P0 ;  /* 0x0000001b30187207 */ /* 0x000fe20004000000 */
[-C--:B------:R-:W-:Y:S01]  /*5660*/  IMAD.HI.U32 R30, R47, R2.reuse, RZ ;  /* 0x000000022f1e7227 */ /* 0x080fe200078e00ff */
[----:B------:R-:W-:Y:S02]  /*5670*/  IADD3 R27, PT, PT, -R37, RZ, RZ ;  /* 0x000000ff251b7210 */ /* 0x000fe40007ffe1ff */
[-C--:B------:R-:W-:Y:S01]  /*5680*/  SHF.R.U32.HI R9, RZ, R3.reuse, R36 ;  /* 0x00000003ff097219 */ /* 0x080fe20000011624 */
[----:B------:R-:W-:Y:S01]  /*5690*/  IMAD.HI.U32 R52, R39, R2, RZ ;  /* 0x0000000227347227 */ /* 0x000fe200078e00ff */
[----:B------:R-:W-:Y:S02]  /*56a0*/  SHF.R.U32.HI R30, RZ, R3, R30 ;  /* 0x00000003ff1e7219 */ /* 0x000fe4000001161e */
[----:B------:R-:W-:Y:S01]  /*56b0*/  R2UR UR15, R55 ;  /* 0x00000000370f72ca */ /* 0x000fe200000e0000 */
[----:B------:R-:W-:Y:S01]  /*56c0*/  IMAD R58, R31, R32, R58 ;  /* 0x000000201f3a7224 */ /* 0x000fe200078e023a */
[----:B------:R-:W-:Y:S01]  /*56d0*/  SEL R32, R50, R41, !P0 ;  /* 0x0000002932207207 */ /* 0x000fe20004000000 */
[----:B------:R-:W-:Y:S01]  /*56e0*/  IMAD.HI.U32 R2, R35, R2, RZ ;  /* 0x0000000223027227 */ /* 0x000fe200078e00ff */
[----:B------:R-:W-:-:S02]  /*56f0*/  SHF.R.U32.HI R52, RZ, R3, R52 ;  /* 0x00000003ff347219 */ /* 0x000fc40000011634 */
[----:B------:R-:W-:Y:S01]  /*5700*/  SEL R30, R47, R30, !P0 ;  /* 0x0000001e2f1e7207 */ /* 0x000fe20004000000 */
[----:B------:R-:W-:Y:S01]  /*5710*/  IMAD.MOV R41, RZ, RZ, -R5 ;  /* 0x000000ffff297224 */ /* 0x000fe200078e0a05 */
[----:B------:R-:W-:Y:S01]  /*5720*/  SHF.R.U32.HI R2, RZ, R3, R2 ;  /* 0x00000003ff027219 */ /* 0x000fe20000011602 */
[----:B------:R-:W-:Y:S01]  /*5730*/  IMAD R54, R31, R27, R54 ;  /* 0x0000001b1f367224 */ /* 0x000fe200078e0236 */
[----:B------:R-:W-:Y:S01]  /*5740*/  SEL R27, R45, R6, !P0 ;  /* 0x000000062d1b7207 */ /* 0x000fe20004000000 */
[----:B------:R-:W-:Y:S01]  /*5750*/  IMAD R41, R31, R41, R0 ;  /* 0x000000291f297224 */ /* 0x000fe200078e0200 */
[----:B------:R-:W-:Y:S01]  /*5760*/  SEL R6, R42, R29, !P0 ;  /* 0x0000001d2a067207 */ /* 0x000fe20004000000 */
[----:B------:R-:W-:Y:S01]  /*5770*/  IMAD.MOV R36, RZ, RZ, -R34 ;  /* 0x000000ffff247224 */ /* 0x000fe200078e0a22 */
[----:B------:R-:W-:Y:S01]  /*5780*/  SEL R0, R38, R9, !P0 ;  /* 0x0000000926007207 */ /* 0x000fe20004000000 */
[----:B------:R-:W-:Y:S01]  /*5790*/  IMAD.MOV R8, RZ, RZ, -R32 ;  /* 0x000000ffff087224 */ /* 0x000fe200078e0a20 */
[----:B------:R-:W-:Y:S01]  /*57a0*/  SEL R49, R35, R2, !P0 ;  /* 0x0000000223317207 */ /* 0x000fe20004000000 */
[----:B------:R-:W-:Y:S01]  /*57b0*/  IMAD.MOV R3, RZ, RZ, -R24 ;  /* 0x000000ffff037224 */ /* 0x000fe200078e0a18 */
[----:B------:R-:W-:Y:S01]  /*57c0*/  SEL R52, R39, R52, !P0 ;  /* 0x0000003427347207 */ /* 0x000fe20004000000 */
[----:B------:R-:W-:Y:S01]  /*57d0*/  IMAD.MOV R28, RZ, RZ, -R43 ;  /* 0x000000ffff1c7224 */ /* 0x000fe200078e0a2b */
[----:B------:R-:W-:Y:S01]  /*57e0*/  R2UR UR17, R58 ;  /* 0x000000003a1172ca */ /* 0x000fe200000e0000 */
[C---:B------:R-:W-:Y:S01]  /*57f0*/  IMAD R53, R31.reuse, R36, R53 ;  /* 0x000000241f357224 */ /* 0x040fe200078e0235 */
[----:B------:R-:W-:Y:S01]  /*5800*/  IADD3 R36, PT, PT, -R30, RZ, RZ ;  /* 0x000000ff1e247210 */ /* 0x000fe20007ffe1ff */
[----:B------:R-:W-:Y:S01]  /*5810*/  IMAD R50, R31, R8, R50 ;  /* 0x000000081f327224 */ /* 0x000fe200078e0232 */
[----:B--2---:R-:W-:Y:S01]  /*5820*/  R2UR UR19, R57 ;  /* 0x00000000391372ca */ /* 0x004fe200000e0000 */
[C---:B------:R-:W-:Y:S01]  /*5830*/  IMAD R48, R31.reuse, R3, R48 ;  /* 0x000000031f307224 */ /* 0x040fe200078e0230 */
[----:B------:R-:W-:Y:S01]  /*5840*/  R2UR UR14, R54 ;  /* 0x00000000360e72ca */ /* 0x000fe200000e0000 */
[----:B------:R-:W-:Y:S01]  /*5850*/  IMAD R56, R31, R28, R56 ;  /* 0x0000001c1f387224 */ /* 0x000fe200078e0238 */
[----:B------:R-:W-:Y:S01]  /*5860*/  R2UR UR11, R50 ;  /* 0x00000000320b72ca */ /* 0x000fe200000e0000 */
[----:B------:R-:W-:Y:S01]  /*5870*/  IMAD.MOV R8, RZ, RZ, -R7 ;  /* 0x000000ffff087224 */ /* 0x000fe200078e0a07 */
[----:B------:R-:W-:Y:S01]  /*5880*/  R2UR UR9, R48 ;  /* 0x00000000300972ca */ /* 0x000fe200000e0000 */
        /* <DEDUP_REMOVED lines=8> */
[----:B------:R-:W-:-:S02]  /*5910*/  IMAD R51, R31, R28, R51 ;  /* 0x0000001c1f337224 */ /* 0x000fc400078e0233 */
        /* <DEDUP_REMOVED lines=10> */
[C---:B------:R-:W-:Y:S01]  /*59c0*/  IMAD R45, R31.reuse, R28, R45 ;  /* 0x0000001c1f2d7224 */ /* 0x040fe200078e022d */
[----:B------:R-:W-:Y:S01]  /*59d0*/  R2UR UR6, R42 ;  /* 0x000000002a0672ca */ /* 0x000fe200000e0000 */
[----:B------:R-:W-:-:S02]  /*59e0*/  IMAD R39, R31, R8, R39 ;  /* 0x000000081f277224 */ /* 0x000fc400078e0227 */
[----:B------:R-:W-:Y:S01]  /*59f0*/  IMAD R36, R31, R36, R35 ;  /* 0x000000241f247224 */ /* 0x000fe200078e0223 */
[----:B------:R-:W3:Y:S01]  /*5a00*/  LDC.64 R28, c[0x0][0x4c0] ;  /* 0x00013000ff1c7b82 */ /* 0x000ee20000000a00 */
[----:B------:R-:W-:Y:S01]  /*5a10*/  R2UR UR5, R45 ;  /* 0x000000002d0572ca */ /* 0x000fe200000e0000 */
[----:B------:R-:W-:Y:S01]  /*5a20*/  IMAD.IADD R14, R19, 0x1, R14 ;  /* 0x00000001130e7824 */ /* 0x000fe200078e020e */
[----:B------:R-:W-:Y:S02]  /*5a30*/  R2UR UR60, R39 ;  /* 0x00000000273c72ca */ /* 0x000fe400000e0000 */
[----:B------:R-:W-:-:S03]  /*5a40*/  R2UR UR44, R36 ;  /* 0x00000000242c72ca */ /* 0x000fc600000e0000 */
[----:B------:R-:W4:Y:S01]  /*5a50*/  LDC R31, c[0x0][0x4a0] ;  /* 0x00012800ff1f7b82 */ /* 0x000f220000000800 */
[----:B--2---:R-:W-:Y:S01]  /*5a60*/  IMAD.HI.U32 R66, R46, R3, RZ ;  /* 0x000000032e427227 */ /* 0x004fe200078e00ff */
[----:B------:R-:W-:-:S06]  /*5a70*/  ISETP.NE.AND P0, PT, R2, 0x1, PT ;  /* 0x000000010200780c */ /* 0x000fcc0003f05270 */
[----:B------:R-:W2:Y:S01]  /*5a80*/  LDC.64 R8, c[0x0][0x4f0] ;  /* 0x00013c00ff087b82 */ /* 0x000ea20000000a00 */
[----:B------:R-:W-:-:S04]  /*5a90*/  IMAD.HI.U32 R64, R43, R3, RZ ;  /* 0x000000032b407227 */ /* 0x000fc800078e00ff */
[-C--:B------:R-:W-:Y:S01]  /*5aa0*/  IMAD.HI.U32 R58, R34, R3.reuse, RZ ;  /* 0x00000003223a7227 */ /* 0x080fe200078e00ff */
[----:B---3--:R-:W-:Y:S02]  /*5ab0*/  R2UR UR22, R28 ;  /* 0x000000001c1672ca */ /* 0x008fe400000e0000 */
[----:B------:R-:W-:Y:S01]  /*5ac0*/  R2UR UR21, R29 ;  /* 0x000000001d1572ca */ /* 0x000fe200000e0000 */
[----:B------:R-:W-:Y:S01]  /*5ad0*/  IMAD.HI.U32 R60, R37, R3, RZ ;  /* 0x00000003253c7227 */ /* 0x000fe200078e00ff */
[----:B------:R-:W-:Y:S01]  /*5ae0*/  VOTEU.ANY UP0, P0 ;  /* 0x0000000000ff7886 */ /* 0x000fe20000000100 */
[----:B----4-:R-:W-:Y:S02]  /*5af0*/  SHF.R.U32.HI R66, RZ, R31, R66 ;  /* 0x0000001fff427219 */ /* 0x010fe40000011642 */
        /* <DEDUP_REMOVED lines=8> */
[----:B------:R-:W-:Y:S01]  /*5b80*/  R2UR UR39, R58 ;  /* 0x000000003a2772ca */ /* 0x000fe200000e0000 */
[----:B------:R-:W-:Y:S01]  /*5b90*/  UIMAD UR32, UR32, UR22, UR19 ;  /* 0x00000016202072a4 */ /* 0x000fe2000f8e0213 */
[----:B------:R-:W-:Y:S01]  /*5ba0*/  SHF.R.U32.HI R60, RZ, R31, R60 ;  /* 0x0000001fff3c7219 */ /* 0x000fe2000001163c */
[----:B------:R-:W-:Y:S01]  /*5bb0*/  IMAD.HI.U32 R44, R27, R3, RZ ;  /* 0x000000031b2c7227 */ /* 0x000fe200078e00ff */
[----:B------:R-:W-:Y:S01]  /*5bc0*/  SHF.R.U32.HI R56, RZ, R31, R56 ;  /* 0x0000001fff387219 */ /* 0x000fe20000011638 */
[----:B------:R-:W-:Y:S01]  /*5bd0*/  UIMAD UR47, UR47, UR22, UR19 ;  /* 0x000000162f2f72a4 */ /* 0x000fe2000f8e0213 */
[----:B------:R-:W-:Y:S01]  /*5be0*/  R2UR UR40, R60 ;  /* 0x000000003c2872ca */ /* 0x000fe200000e0000 */
[----:B------:R-:W-:Y:S01]  /*5bf0*/  USEL UR57, UR49, UR46, !UP0 ;  /* 0x0000002e31397287 */ /* 0x000fe2000c000000 */
        /* <DEDUP_REMOVED lines=8> */
[----:B------:R-:W-:Y:S01]  /*5c80*/  R2UR UR30, R50 ;  /* 0x00000000321e72ca */ /* 0x000fe200000e0000 */
[----:B------:R-:W-:Y:S01]  /*5c90*/  IMAD.HI.U32 R38, R6, R3, RZ ;  /* 0x0000000306267227 */ /* 0x000fe200078e00ff */
[-C--:B------:R-:W-:Y:S01]  /*5ca0*/  SHF.R.U32.HI R54, RZ, R31.reuse, R54 ;  /* 0x0000001fff367219 */ /* 0x080fe20000011636 */
[----:B------:R-:W-:Y:S01]  /*5cb0*/  USEL UR50, UR50, UR40, !UP0 ;  /* 0x0000002832327287 */ /* 0x000fe2000c000000 */
[----:B------:R-:W-:Y:S01]  /*5cc0*/  SHF.R.U32.HI R44, RZ, R31, R44 ;  /* 0x0000001fff2c7219 */ /* 0x000fe2000001162c */
[----:B------:R-:W-:Y:S01]  /*5cd0*/  USEL UR49, UR49, UR39, !UP0 ;  /* 0x0000002731317287 */ /* 0x000fe2000c000000 */
[----:B------:R-:W-:Y:S01]  /*5ce0*/  R2UR UR39, R24 ;  /* 0x00000000182772ca */ /* 0x000fe200000e0000 */
[----:B------:R-:W-:Y:S01]  /*5cf0*/  IMAD.U32 R59, RZ, RZ, UR45 ;  /* 0x0000002dff3b7e24 */ /* 0x000fe2000f8e00ff */
[----:B------:R-:W-:Y:S01]  /*5d00*/  R2UR UR31, R54 ;  /* 0x00000000361f72ca */ /* 0x000fe200000e0000 */
[----:B------:R-:W-:Y:S01]  /*5d10*/  UIMAD UR45, UR42, UR22, UR19 ;  /* 0x000000162a2d72a4 */ /* 0x000fe2000f8e0213 */
[----:B------:R-:W-:Y:S01]  /*5d20*/  R2UR UR40, R32 ;  /* 0x00000000202872ca */ /* 0x000fe200000e0000 */
[----:B------:R-:W-:Y:S01]  /*5d30*/  UIMAD UR42, UR41, UR22, UR19 ;  /* 0x00000016292a72a4 */ /* 0x000fe2000f8e0213 */
[----:B--2---:R-:W-:Y:S01]  /*5d40*/  R2UR UR20, R8 ;  /* 0x00000000081472ca */ /* 0x004fe200000e0000 */
[----:B------:R-:W-:Y:S01]  /*5d50*/  IMAD.HI.U32 R8, R0, R3, RZ ;  /* 0x0000000300087227 */ /* 0x000fe200078e00ff */
[-C--:B------:R-:W-:Y:S01]  /*5d60*/  SHF.R.U32.HI R62, RZ, R31.reuse, R62 ;  /* 0x0000001fff3e7219 */ /* 0x080fe2000001163e */
[----:B------:R-:W-:Y:S01]  /*5d70*/  UIMAD UR41, UR34, UR22, UR19 ;  /* 0x00000016222972a4 */ /* 0x000fe2000f8e0213 */
[----:B------:R-:W-:Y:S01]  /*5d80*/  SHF.R.U32.HI R48, RZ, R31, R48 ;  /* 0x0000001fff307219 */ /* 0x000fe20000011630 */
[----:B------:R-:W-:Y:S01]  /*5d90*/  IMAD.HI.U32 R42, R7, R3, RZ ;  /* 0x00000003072a7227 */ /* 0x000fe200078e00ff */
[----:B------:R-:W-:Y:S01]  /*5da0*/  R2UR UR33, R44 ;  /* 0x000000002c2172ca */ /* 0x000fe200000e0000 */
[----:B------:R-:W-:Y:S01]  /*5db0*/  USEL UR48, UR48, UR38, !UP0 ;  /* 0x0000002630307287 */ /* 0x000fe2000c000000 */
[----:B------:R-:W-:Y:S01]  /*5dc0*/  R2UR UR34, R27 ;  /* 0x000000001b2272ca */ /* 0x000fe200000e0000 */
[----:B------:R-:W-:Y:S01]  /*5dd0*/  USEL UR39, UR39, UR30, !UP0 ;  /* 0x0000001e27277287 */ /* 0x000fe2000c000000 */
[----:B------:R-:W-:Y:S01]  /*5de0*/  SHF.R.U32.HI R38, RZ, R31, R38 ;  /* 0x0000001fff267219 */ /* 0x000fe20000011626 */
[----:B------:R-:W-:Y:S01]  /*5df0*/  IMAD.HI.U32 R36, R5, R3, RZ ;  /* 0x0000000305247227 */ /* 0x000fe200078e00ff */
[----:B------:R-:W-:Y:S01]  /*5e00*/  R2UR UR10, R62 ;  /* 0x000000003e0a72ca */ /* 0x000fe200000e0000 */
[----:B------:R-:W-:Y:S01]  /*5e10*/  USEL UR40, UR40, UR31, !UP0 ;  /* 0x0000001f28287287 */ /* 0x000fe2000c000000 */
[----:B------:R-:W-:Y:S01]  /*5e20*/  SHF.R.U32.HI R8, RZ, R31, R8 ;  /* 0x0000001fff087219 */ /* 0x000fe20000011608 */
[-C--:B------:R-:W-:Y:S01]  /*5e30*/  IMAD.HI.U32 R28, R52, R3.reuse, RZ ;  /* 0x00000003341c7227 */ /* 0x080fe200078e00ff */
[----:B------:R-:W-:Y:S01]  /*5e40*/  R2UR UR29, R48 ;  /* 0x00000000301d72ca */ /* 0x000fe200000e0000 */
[----:B------:R-:W-:Y:S01]  /*5e50*/  UIMAD UR36, UR36, UR22, UR19 ;  /* 0x00000016242472a4 */ /* 0x000fe2000f8e0213 */
[----:B------:R-:W-:Y:S01]  /*5e60*/  R2UR UR38, R30 ;  /* 0x000000001e2672ca */ /* 0x000fe200000e0000 */
[----:B------:R-:W-:Y:S01]  /*5e70*/  IMAD.HI.U32 R68, R49, R3, RZ ;  /* 0x0000000331447227 */ /* 0x000fe200078e00ff */
[----:B------:R-:W-:Y:S01]  /*5e80*/  R2UR UR23, R38 ;  /* 0x00000000261772ca */ /* 0x000fe200000e0000 */
[----:B------:R-:W-:Y:S01]  /*5e90*/  USEL UR33, UR34, UR33, !UP0 ;  /* 0x0000002122217287 */ /* 0x000fe2000c000000 */
[----:B------:R-:W-:Y:S01]  /*5ea0*/  R2UR UR30, R6 ;  /* 0x00000000061e72ca */ /* 0x000fe200000e0000 */
[----:B------:R-:W-:Y:S01]  /*5eb0*/  UIMAD UR35, UR35, UR22, UR19 ;  /* 0x00000016232372a4 */ /* 0x000fe2000f8e0213 */
[-C--:B------:R-:W-:Y:S01]  /*5ec0*/  SHF.R.U32.HI R42, RZ, R31.reuse, R42 ;  /* 0x0000001fff2a7219 */ /* 0x080fe2000001162a */
[----:B------:R-:W-:Y:S01]  /*5ed0*/  USEL UR55, UR18, UR10, !UP0 ;  /* 0x0000000a12377287 */ /* 0x000fe2000c000000 */
[----:B------:R-:W-:Y:S01]  /*5ee0*/  R2UR UR54, R8 ;  /* 0x00000000083672ca */ /* 0x000fe200000e0000 */
[----:B------:R-:W-:Y:S01]  /*5ef0*/  IMAD R8, RZ, RZ, -UR56 ;  /* 0x80000038ff087e24 */ /* 0x000fe2000f8e02ff */
[----:B------:R-:W-:Y:S01]  /*5f00*/  R2UR UR24, R42 ;  /* 0x000000002a1872ca */ /* 0x000fe200000e0000 */
[----:B------:R-:W-:Y:S01]  /*5f10*/  UIMAD UR28, UR28, UR22, UR19 ;  /* 0x000000161c1c72a4 */ /* 0x000fe2000f8e0213 */
[----:B------:R-:W-:Y:S01]  /*5f20*/  R2UR UR31, R7 ;  /* 0x00000000071f72ca */ /* 0x000fe200000e0000 */
[----:B------:R-:W-:Y:S01]  /*5f30*/  IMAD R43, R2, R8, R43 ;  /* 0x00000008022b7224 */ /* 0x000fe200078e022b */
[-C--:B------:R-:W-:Y:S01]  /*5f40*/  SHF.R.U32.HI R36, RZ, R31.reuse, R36 ;  /* 0x0000001fff247219 */ /* 0x080fe20000011624 */
[----:B------:R-:W-:Y:S01]  /*5f50*/  IMAD R8, RZ, RZ, -UR50 ;  /* 0x80000032ff087e24 */ /* 0x000fe2000f8e02ff */
[----:B------:R-:W-:Y:S01]  /*5f60*/  USEL UR38, UR38, UR29, !UP0 ;  /* 0x0000001d26267287 */ /* 0x000fe2000c000000 */
[----:B------:R-:W-:Y:S01]  /*5f70*/  R2UR UR29, R5 ;  /* 0x00000000051d72ca */ /* 0x000fe200000e0000 */
[----:B------:R-:W-:Y:S01]  /*5f80*/  USEL UR30, UR30, UR23, !UP0 ;  /* 0x000000171e1e7287 */ /* 0x000fe2000c000000 */
[----:B------:R-:W-:Y:S01]  /*5f90*/  R2UR UR70, R36 ;  /* 0x00000000244672ca */ /* 0x000fe200000e0000 */
[----:B------:R-:W-:Y:S01]  /*5fa0*/  IMAD R37, R2, R8, R37 ;  /* 0x0000000802257224 */ /* 0x000fe200078e0225 */
[-C--:B------:R-:W-:Y:S01]  /*5fb0*/  SHF.R.U32.HI R28, RZ, R31.reuse, R28 ;  /* 0x0000001fff1c7219 */ /* 0x080fe2000001161c */
[----:B------:R-:W-:Y:S01]  /*5fc0*/  IMAD R8, RZ, RZ, -UR33 ;  /* 0x80000021ff087e24 */ /* 0x000fe2000f8e02ff */
[----:B------:R-:W-:Y:S01]  /*5fd0*/  SHF.R.U32.HI R68, RZ, R31, R68 ;  /* 0x0000001fff447219 */ /* 0x000fe20000011644 */
[----:B------:R-:W-:Y:S01]  /*5fe0*/  IMAD R3, RZ, RZ, -UR55 ;  /* 0x80000037ff037e24 */ /* 0x000fe2000f8e02ff */
[----:B------:R-:W-:Y:S01]  /*5ff0*/  MOV R38, UR32 ;  /* 0x0000002000267c02 */ /* 0x000fe20008000f00 */
[----:B------:R-:W-:Y:S01]  /*6000*/  UIMAD UR32, UR25, UR22, UR19 ;  /* 0x00000016192072a4 */ /* 0x000fe2000f8e0213 */
[----:B------:R-:W-:Y:S01]  /*6010*/  R2UR UR62, R28 ;  /* 0x000000001c3e72ca */ /* 0x000fe200000e0000 */
[----:B------:R-:W-:Y:S01]  /*6020*/  USEL UR31, UR31, UR24, !UP0 ;  /* 0x000000181f1f7287 */ /* 0x000fe2000c000000 */
[----:B------:R-:W-:Y:S01]  /*6030*/  R2UR UR25, R52 ;  /* 0x00000000341972ca */ /* 0x000fe200000e0000 */
[----:B------:R-:W-:Y:S01]  /*6040*/  IMAD R8, R2, R8, R27 ;  /* 0x0000000802087224 */ /* 0x000fe200078e021b */
[----:B------:R-:W-:Y:S01]  /*6050*/  R2UR UR24, R0 ;  /* 0x00000000001872ca */ /* 0x000fe200000e0000 */
[----:B------:R-:W-:Y:S01]  /*6060*/  IMAD R27, RZ, RZ, -UR30 ;  /* 0x8000001eff1b7e24 */ /* 0x000fe2000f8e02ff */
[----:B------:R-:W-:Y:S01]  /*6070*/  R2UR UR46, R68 ;  /* 0x00000000442e72ca */ /* 0x000fe200000e0000 */
[C---:B------:R-:W-:Y:S01]  /*6080*/  IMAD R40, R2.reuse, R3, R40 ;  /* 0x0000000302287224 */ /* 0x040fe200078e0228 */
[----:B------:R-:W-:Y:S01]  /*6090*/  R2UR UR23, R49 ;  /* 0x00000000311772ca */ /* 0x000fe200000e0000 */
[----:B------:R-:W-:Y:S01]  /*60a0*/  IMAD R3, RZ, RZ, -UR49 ;  /* 0x80000031ff037e24 */ /* 0x000fe2000f8e02ff */
[----:B------:R-:W-:Y:S01]  /*60b0*/  USEL UR70, UR29, UR70, !UP0 ;  /* 0x000000461d467287 */ /* 0x000fe2000c000000 */
[C---:B------:R-:W-:Y:S01]  /*60c0*/  IMAD R6, R2.reuse, R27, R6 ;  /* 0x0000001b02067224 */ /* 0x040fe200078e0206 */
[----:B------:R-:W-:Y:S01]  /*60d0*/  UIMAD UR27, UR27, UR22, UR19 ;  /* 0x000000161b1b72a4 */ /* 0x000fe2000f8e0213 */
[C---:B------:R-:W-:Y:S01]  /*60e0*/  IMAD R34, R2.reuse, R3, R34 ;  /* 0x0000000302227224 */ /* 0x040fe200078e0222 */
[----:B------:R-:W2:Y:S01]  /*60f0*/  LDC R27, c[0x0][0x4c8] ;  /* 0x00013200ff1b7b82 */ /* 0x000ea20000000800 */
[----:B------:R-:W-:Y:S01]  /*6100*/  IADD3 R3, PT, PT, RZ, -UR39, RZ ;  /* 0x80000027ff037c10 */ /* 0x000fe2000fffe0ff */
[----:B------:R-:W-:Y:S01]  /*6110*/  UIMAD UR67, UR67, UR22, UR19 ;  /* 0x00000016434372a4 */ /* 0x000fe2000f8e0213 */
[----:B------:R-:W-:Y:S01]  /*6120*/  R2UR UR4, R9 ;  /* 0x00000000090472ca */ /* 0x000fe200000e0000 */
[----:B------:R-:W-:Y:S01]  /*6130*/  UIMAD UR59, UR59, UR22, UR19 ;  /* 0x000000163b3b72a4 */ /* 0x000fe2000f8e0213 */
[----:B------:R-:W-:Y:S01]  /*6140*/  IADD3 R9, PT, PT, RZ, -UR57, RZ ;  /* 0x80000039ff097c10 */ /* 0x000fe2000fffe0ff */
[----:B------:R-:W-:Y:S01]  /*6150*/  UIMAD UR51, UR51, UR22, UR19 ;  /* 0x00000016333372a4 */ /* 0x000fe2000f8e0213 */
[C---:B------:R-:W-:Y:S01]  /*6160*/  IMAD R24, R2.reuse, R3, R24 ;  /* 0x0000000302187224 */ /* 0x040fe200078e0218 */
[----:B------:R-:W-:Y:S01]  /*6170*/  UIMAD UR43, UR43, UR22, UR19 ;  /* 0x000000162b2b72a4 */ /* 0x000fe2000f8e0213 */
[----:B------:R-:W-:Y:S01]  /*6180*/  IMAD R3, RZ, RZ, -UR70 ;  /* 0x80000046ff037e24 */ /* 0x000fe2000f8e02ff */
[----:B------:R-:W-:Y:S01]  /*6190*/  USEL UR62, UR25, UR62, !UP0 ;  /* 0x0000003e193e7287 */ /* 0x000fe2000c000000 */
[----:B------:R-:W-:Y:S01]  /*61a0*/  IADD3 R55, PT, PT, RZ, -UR31, RZ ;  /* 0x8000001fff377c10 */ /* 0x000fe2000fffe0ff */
[----:B------:R-:W-:Y:S01]  /*61b0*/  UIMAD UR19, UR17, UR21, UR20 ;  /* 0x00000015111372a4 */ /* 0x000fe2000f8e0214 */
[C---:B------:R-:W-:Y:S01]  /*61c0*/  IMAD R5, R2.reuse, R3, R5 ;  /* 0x0000000302057224 */ /* 0x040fe200078e0205 */
[----:B------:R-:W-:Y:S01]  /*61d0*/  USEL UR54, UR24, UR54, !UP0 ;  /* 0x0000003618367287 */ /* 0x000fe2000c000000 */
[C---:B------:R-:W-:Y:S01]  /*61e0*/  IMAD R46, R2.reuse, R9, R46 ;  /* 0x00000009022e7224 */ /* 0x040fe200078e022e */
[----:B------:R-:W-:Y:S01]  /*61f0*/  UIMAD UR17, UR16, UR21, UR20 ;  /* 0x00000015101172a4 */ /* 0x000fe2000f8e0214 */
[----:B------:R-:W-:Y:S01]  /*6200*/  IADD3 R31, PT, PT, RZ, -UR48, RZ ;  /* 0x80000030ff1f7c10 */ /* 0x000fe2000fffe0ff */
[----:B------:R-:W-:Y:S01]  /*6210*/  USEL UR46, UR23, UR46, !UP0 ;  /* 0x0000002e172e7287 */ /* 0x000fe2000c000000 */
[----:B------:R-:W-:Y:S01]  /*6220*/  IADD3 R3, PT, PT, RZ, -UR62, RZ ;  /* 0x8000003eff037c10 */ /* 0x000fe2000fffe0ff */
        /* <DEDUP_REMOVED lines=20> */
[----:B--2---:R-:W-:Y:S01]  /*6370*/  R2UR UR5, R27 ;  /* 0x000000001b0572ca */ /* 0x004fe200000e0000 */
[----:B------:R-:W-:Y:S01]  /*6380*/  IMAD R2, R2, R55, R49 ;  /* 0x0000003702027224 */ /* 0x000fe200078e0231 */
[----:B------:R-:W-:Y:S01]  /*6390*/  MOV R55, UR16 ;  /* 0x0000001000377c02 */ /* 0x000fe20008000f00 */
        /* <DEDUP_REMOVED lines=20> */
[----:B------:R-:W2:Y:S01]  /*64e0*/  LDC R24, c[0x0][0x38c] ;  /* 0x0000e300ff187b82 */ /* 0x000ea20000000800 */
[----:B------:R-:W-:Y:S01]  /*64f0*/  R2UR UR8, R8 ;  /* 0x00000000080872ca */ /* 0x000fe200000e0000 */
[----:B------:R-:W-:Y:S01]  /*6500*/  UIADD3 UR26, UPT, UPT, UR53, 0x20, URZ ;  /* 0x00000020351a7890 */ /* 0x000fe2000fffe0ff */
[----:B------:R-:W-:Y:S01]  /*6510*/  R2UR UR7, R7 ;  /* 0x00000000070772ca */ /* 0x000fe200000e0000 */
[----:B------:R-:W-:Y:S01]  /*6520*/  UIADD3 UR18, UPT, UPT, UR53, 0x40, URZ ;  /* 0x0000004035127890 */ /* 0x000fe2000fffe0ff */
[----:B------:R-:W-:Y:S01]  /*6530*/  R2UR UR6, R6 ;  /* 0x00000000060672ca */ /* 0x000fe200000e0000 */
[----:B------:R-:W-:Y:S01]  /*6540*/  UIADD3 UR10, UPT, UPT, UR53, 0x60, URZ ;  /* 0x00000060350a7890 */ /* 0x000fe2000fffe0ff */
[----:B------:R-:W-:Y:S01]  /*6550*/  IMAD.U32 R56, RZ, RZ, UR45 ;  /* 0x0000002dff387e24 */ /* 0x000fe2000f8e00ff */
[----:B------:R-:W3:Y:S01]  /*6560*/  LDC.64 R8, c[0x0][0x390] ;  /* 0x0000e400ff087b82 */ /* 0x000ee20000000a00 */
        /* <DEDUP_REMOVED lines=54> */
[----:B------:R-:W-:-:S02]  /*68d0*/  IMAD.U32 R67, RZ, RZ, UR9 ;  /* 0x00000009ff437e24 */ /* 0x000fc4000f8e00ff */
[----:B------:R-:W-:Y:S02]  /*68e0*/  IMAD.U32 R66, RZ, RZ, UR8 ;  /* 0x00000008ff427e24 */ /* 0x000fe4000f8e00ff */
[----:B------:R-:W-:Y:S02]  /*68f0*/  IMAD.U32 R64, RZ, RZ, UR6 ;  /* 0x00000006ff407e24 */ /* 0x000fe4000f8e00ff */
[----:B--23--:R-:W-:-:S07]  /*6900*/  IMAD.MOV.U32 R27, RZ, RZ, R19 ;  /* 0x000000ffff1b7224 */ /* 0x00cfce00078e0013 */
.L_x_28:
[----:B------:R-:W-:Y:S01]  /*6910*/  @!P1 IMAD.MOV.U32 R2, RZ, RZ, 0x10000 ;  /* 0x00010000ff029424 */ /* 0x000fe200078e00ff */
[----:B------:R-:W-:Y:S02]  /*6920*/  R2UR UR5, R25 ;  /* 0x00000000190572ca */ /* 0x000fe400000e0000 */
[----:B------:R-:W-:Y:S11]  /*6930*/  R2UR UR4, R4 ;  /* 0x00000000040472ca */ /* 0x000ff600000e0000 */
[----:B------:R-:W-:Y:S02]  /*6940*/  @!UPT UIADD3 URZ, UPT, UPT, URZ, URZ, URZ ;  /* 0x000000fffffff290 */ /* 0x000fe4000fffe0ff */
[----:B------:R-:W-:Y:S06]  /*6950*/  ULEA UR4, UR5, UR4, 0x3 ;  /* 0x0000000405047291 */ /* 0x000fec000f8e18ff */
[----:B------:R-:W-:Y:S01]  /*6960*/  IMAD.U32 R79, RZ, RZ, UR4 ;  /* 0x00000004ff4f7e24 */ /* 0x000fe2000f8e00ff */
[----:B-1----:R-:W-:Y:S06]  /*6970*/  @P3 BRA `(.L_x_24) ;  /* 0x0000000000103947 */ /* 0x002fec0003800000 */
[----:B------:R-:W-:Y:S02]  /*6980*/  R2UR UR4, R79 ;  /* 0x000000004f0472ca */ /* 0x000fe400000e0000 */
[----:B------:R-:W-:Y:S11]  /*6990*/  SHF.L.U32 R3, R18, 0x1f, RZ ;  /* 0x0000001f12037819 */ /* 0x000ff600000006ff */
[----:B------:R-:W1:Y:S02]  /*69a0*/  SYNCS.PHASECHK.TRANS64.TRYWAIT P0, [UR4+0x18], R3 ;  /* 0x00001803ff0075a7 */ /* 0x000e640008001104 */
[----:B-1----:R-:W-:Y:S05]  /*69b0*/  @!P0 BRA `(.L_x_25) ;  /* 0x000000b000548947 */ /* 0x002fea0003800000 */
.L_x_24:
[----:B------:R-:W-:Y:S01]  /*69c0*/  R2UR UR4, R79 ;  /* 0x000000004f0472ca */ /* 0x000fe200000e0000 */
[----:B------:R-:W-:Y:S11]  /*69d0*/  BSSY.RECONVERGENT B0, `(.L_x_26) ;  /* 0x0000005000007945 */ /* 0x000ff60003800200 */
[----:B------:R-:W-:Y:S01]  /*69e0*/  @!UPT UIADD3 URZ, UPT, UPT, URZ, URZ, URZ ;  /* 0x000000fffffff290 */ /* 0x000fe2000fffe0ff */
[----:B------:R2:W-:Y:S01]  /*69f0*/  @!P1 SYNCS.ARRIVE.TRANS64 RZ, [UR4], R2 ;  /* 0x00000002ffff99a7 */ /* 0x0005e20008000004 */
[----:B------:R-:W-:Y:S05]  /*6a00*/  @P2 BRA `(.L_x_27) ;  /* 0x0000000000042947 */ /* 0x000fea0003800000 */
[----:B------:R-:W-:Y:S05]  /*6a10*/  BPT.TRAP 0x1 ;  /* 0x000000040000795c */ /* 0x000fea0000300000 */
.L_x_27:
[----:B------:R-:W-:Y:S05]  /*6a20*/  BSYNC.RECONVERGENT B0 ;  /* 0x0000000000007941 */ /* 0x000fea0003800200 */
.L_x_26:
[----:B------:R-:W-:Y:S02]  /*6a30*/  ELECT P0, URZ, PT ;  /* 0x0000000000ff782f */ /* 0x000fe40003800000 */
[----:B------:R-:W-:Y:S02]  /*6a40*/  R2UR UR31, R76 ;  /* 0x000000004c1f72ca */ /* 0x000fe400000e0000 */
        /* <DEDUP_REMOVED lines=8> */
[----:B------:R-:W-:Y:S01]  /*6ad0*/  R2UR UR37, R75 ;  /* 0x000000004b2572ca */ /* 0x000fe200000e0000 */
[----:B------:R-:W-:Y:S01]  /*6ae0*/  UMOV UR28, UR31 ;  /* 0x0000001f001c7c82 */ /* 0x000fe20008000000 */
[----:B------:R-:W-:Y:S01]  /*6af0*/  @P0 R2UR UR5, R76 ;  /* 0x000000004c0502ca */ /* 0x000fe200000e0000 */
[----:B------:R-:W-:Y:S01]  /*6b00*/  @P0 IMAD.X R78, RZ, RZ, R23, P3 ;  /* 0x000000ffff4e0224 */ /* 0x000fe200018e0617 */
[----:B------:R-:W-:Y:S01]  /*6b10*/  R2UR UR38, R63 ;  /* 0x000000003f2672ca */ /* 0x000fe200000e0000 */
[----:B-12---:R-:W3:Y:S01]  /*6b20*/  @P0 LDC.64 R2, c[0x0][0x4f8] ;  /* 0x00013e00ff020b82 */ /* 0x006ee20000000a00 */
[----:B------:R-:W-:Y:S01]  /*6b30*/  VIADD R76, R25, 0x1 ;  /* 0x00000001194c7836 */ /* 0x000fe20000000000 */
[----:B------:R-:W-:Y:S01]  /*6b40*/  UMOV UR9, UR33 ;  /* 0x0000002100097c82 */ /* 0x000fe20008000000 */
[----:B------:R-:W-:Y:S01]  /*6b50*/  @P0 R2UR UR4, R78 ;  /* 0x000000004e0402ca */ /* 0x000fe200000e0000 */
[----:B------:R-:W-:Y:S01]  /*6b60*/  @P0 IMAD.SHL.U32 R78, R16, 0x40, RZ ;  /* 0x00000040104e0824 */ /* 0x000fe200078e00ff */
[----:B------:R-:W-:Y:S01]  /*6b70*/  UMOV UR13, UR35 ;  /* 0x00000023000d7c82 */ /* 0x000fe20008000000 */
[----:B------:R-:W-:Y:S01]  /*6b80*/  ISETP.NE.AND P3, PT, R76, 0x3, PT ;  /* 0x000000034c00780c */ /* 0x000fe20003f65270 */
[----:B------:R-:W-:Y:S01]  /*6b90*/  UMOV UR12, UR36 ;  /* 0x00000024000c7c82 */ /* 0x000fe20008000000 */
[----:B------:R-:W1:Y:S01]  /*6ba0*/  @P0 LDC.64 R6, c[0x0][0x4d0] ;  /* 0x00013400ff060b82 */ /* 0x000e620000000a00 */
[----:B------:R-:W-:Y:S01]  /*6bb0*/  @P0 R2UR UR34, R78 ;  /* 0x000000004e2202ca */ /* 0x000fe200000e0000 */
[----:B------:R-:W-:Y:S01]  /*6bc0*/  IMAD.U32 R98, RZ, RZ, UR5 ;  /* 0x00000005ff627e24 */ /* 0x000fe2000f8e00ff */
[----:B------:R-:W-:Y:S01]  /*6bd0*/  SEL R25, R76, RZ, P3 ;  /* 0x000000ff4c197207 */ /* 0x000fe20001800000 */
[----:B------:R-:W-:Y:S01]  /*6be0*/  @P0 VIADD R76, R94, 0x8400 ;  /* 0x000084005e4c0836 */ /* 0x000fe20000000000 */
[----:B------:R-:W-:Y:S01]  /*6bf0*/  UMOV UR11, UR37 ;  /* 0x00000025000b7c82 */ /* 0x000fe20008000000 */
[----:B------:R-:W-:Y:S01]  /*6c00*/  MOV.SPILL R88, UR54 ;  /* 0x0000003600587c02 */ /* 0x000fe20009000f00 */
[----:B------:R-:W-:Y:S01]  /*6c10*/  UMOV UR49, UR9 ;  /* 0x0000000900317c82 */ /* 0x000fe20008000000 */
[----:B------:R-:W2:Y:S01]  /*6c20*/  @P0 LDC R0, c[0x0][0x500] ;  /* 0x00014000ff000b82 */ /* 0x000ea20000000800 */
[----:B------:R-:W-:Y:S01]  /*6c30*/  IMAD.U32 R99, RZ, RZ, UR4 ;  /* 0x00000004ff637e24 */ /* 0x000fe2000f8e00ff */
[----:B------:R-:W-:Y:S01]  /*6c40*/  @P0 R2UR UR32, R76 ;  /* 0x000000004c2002ca */ /* 0x000fe200000e0000 */
[----:B------:R-:W-:Y:S01]  /*6c50*/  IMAD R96, R25, 0x8, R4 ;  /* 0x0000000819607824 */ /* 0x000fe200078e0204 */
[----:B------:R-:W-:Y:S01]  /*6c60*/  @P0 R2UR UR6, R98 ;  /* 0x00000000620602ca */ /* 0x000fe200000e0000 */
[----:B------:R-:W-:Y:S01]  /*6c70*/  @P0 VIADD R76, R94, 0x8800 ;  /* 0x000088005e4c0836 */ /* 0x000fe20000000000 */
[----:B------:R-:W-:Y:S01]  /*6c80*/  @P0 R2UR UR7, R99 ;  /* 0x00000000630702ca */ /* 0x000fe200000e0000 */
[----:B------:R-:W-:Y:S01]  /*6c90*/  UMOV UR8, UR34 ;  /* 0x0000002200087c82 */ /* 0x000fe20008000000 */
[----:B------:R-:W-:Y:S01]  /*6ca0*/  MOV.SPILL R87, UR53 ;  /* 0x0000003500577c02 */ /* 0x000fe20009000f00 */
[----:B------:R-:W-:Y:S01]  /*6cb0*/  UMOV UR50, UR8 ;  /* 0x0000000800327c82 */ /* 0x000fe20008000000 */
[----:B------:R-:W-:Y:S01]  /*6cc0*/  MOV.SPILL R85, UR52 ;  /* 0x0000003400557c02 */ /* 0x000fe20009000f00 */
[----:B------:R-:W-:Y:S01]  /*6cd0*/  UMOV UR41, UR9 ;  /* 0x0000000900297c82 */ /* 0x000fe20008000000 */
        /* <DEDUP_REMOVED lines=8> */
[----:B------:R-:W-:Y:S01]  /*6d60*/  R2UR UR54, R60 ;  /* 0x000000003c3672ca */ /* 0x000fe200000e0000 */
[----:B------:R-:W-:Y:S01]  /*6d70*/  UMOV UR66, UR8 ;  /* 0x0000000800427c82 */ /* 0x000fe20008000000 */
[----:B------:R-:W-:Y:S01]  /*6d80*/  MOV.SPILL R82, UR46 ;  /* 0x0000002e00527c02 */ /* 0x000fe20009000f00 */
[----:B------:R-:W-:Y:S01]  /*6d90*/  UMOV UR25, UR9 ;  /* 0x0000000900197c82 */ /* 0x000fe20008000000 */
[----:B---3--:R-:W-:Y:S01]  /*6da0*/  @P0 IMAD R2, R5, UR31, R2 ;  /* 0x0000001f05020c24 */ /* 0x008fe2000f8e0202 */
[----:B------:R-:W-:Y:S01]  /*6db0*/  MOV.SPILL R81, UR45 ;  /* 0x0000002d00517c02 */ /* 0x000fe20009000f00 */
[----:B-1----:R-:W-:Y:S01]  /*6dc0*/  @P0 IMAD R3, R6, UR23, R3 ;  /* 0x0000001706030c24 */ /* 0x002fe2000f8e0203 */
[----:B------:R-:W-:Y:S01]  /*6dd0*/  MOV.SPILL R80, UR44 ;  /* 0x0000002c00507c02 */ /* 0x000fe20009000f00 */
[----:B--2---:R-:W-:Y:S01]  /*6de0*/  @P0 IMAD R0, R7, UR15, R0 ;  /* 0x0000000f07000c24 */ /* 0x004fe2000f8e0200 */
[----:B------:R-:W-:Y:S01]  /*6df0*/  MOV.SPILL R79, UR43 ;  /* 0x0000002b004f7c02 */ /* 0x000fe20009000f00 */
[----:B------:R-:W-:Y:S01]  /*6e00*/  @P0 IMAD.U32 R77, R3, 0x20, R2 ;  /* 0x00000020034d0824 */ /* 0x000fe200078e0002 */
[----:B------:R-:W-:Y:S01]  /*6e10*/  R2UR UR43, R56 ;  /* 0x00000000382b72ca */ /* 0x000fe200000e0000 */
[----:B------:R-:W-:Y:S01]  /*6e20*/  UMOV UR29, UR23 ;  /* 0x00000017001d7c82 */ /* 0x000fe20008000000 */
[----:B------:R-:W-:Y:S01]  /*6e30*/  R2UR UR44, R55 ;  /* 0x00000000372c72ca */ /* 0x000fe200000e0000 */
[----:B------:R-:W-:Y:S01]  /*6e40*/  @P0 IMAD.U32 R77, R0, 0x400, R77 ;  /* 0x00000400004d0824 */ /* 0x000fe200078e004d */
[----:B------:R-:W-:Y:S01]  /*6e50*/  R2UR UR45, R73 ;  /* 0x00000000492d72ca */ /* 0x000fe200000e0000 */
[----:B------:R-:W-:Y:S01]  /*6e60*/  UMOV UR30, UR15 ;  /* 0x0000000f001e7c82 */ /* 0x000fe20008000000 */
[----:B------:R-:W-:Y:S01]  /*6e70*/  R2UR UR46, R57 ;  /* 0x00000000392e72ca */ /* 0x000fe200000e0000 */
[----:B------:R-:W-:Y:S01]  /*6e80*/  UMOV UR27, UR8 ;  /* 0x00000008001b7c82 */ /* 0x000fe20008000000 */
[----:B------:R-:W-:Y:S01]  /*6e90*/  @P0 R2UR UR5, R77 ;  /* 0x000000004d0502ca */ /* 0x000fe200000e0000 */
[----:B------:R-:W-:Y:S01]  /*6ea0*/  UMOV UR19, UR8 ;  /* 0x0000000800137c82 */ /* 0x000fe20008000000 */
[----:B------:R-:W-:Y:S01]  /*6eb0*/  SEL R77, RZ, 0x1, P3 ;  /* 0x00000001ff4d7807 */ /* 0x000fe20001800000 */
[----:B------:R-:W-:Y:S01]  /*6ec0*/  UMOV UR17, UR9 ;  /* 0x0000000900117c82 */ /* 0x000fe20008000000 */
[----:B------:R-:W-:Y:S01]  /*6ed0*/  MOV.SPILL R92, UR62 ;  /* 0x0000003e005c7c02 */ /* 0x000fe20009000f00 */
[----:B------:R-:W-:Y:S01]  /*6ee0*/  UMOV UR20, UR31 ;  /* 0x0000001f00147c82 */ /* 0x000fe20008000000 */
[----:B------:R-:W-:Y:S01]  /*6ef0*/  LOP3.LUT R18, R18, R77, RZ, 0x3c, !PT ;  /* 0x0000004d12127212 */ /* 0x000fe200078e3cff */
[----:B------:R-:W-:Y:S01]  /*6f00*/  UMOV UR21, UR23 ;  /* 0x0000001700157c82 */ /* 0x000fe20008000000 */
[----:B------:R-:W-:Y:S01]  /*6f10*/  MOV.SPILL R91, UR61 ;  /* 0x0000003d005b7c02 */ /* 0x000fe20009000f00 */
[----:B------:R-:W-:Y:S01]  /*6f20*/  UMOV UR22, UR15 ;  /* 0x0000000f00167c82 */ /* 0x000fe20008000000 */
[----:B------:R-:W-:Y:S01]  /*6f30*/  SHF.L.U32 R93, R18, 0x1f, RZ ;  /* 0x0000001f125d7819 */ /* 0x000fe200000006ff */
[----:B------:R-:W-:Y:S01]  /*6f40*/  UMOV UR14, UR15 ;  /* 0x0000000f000e7c82 */ /* 0x000fe20008000000 */
[----:B------:R-:W-:Y:S01]  /*6f50*/  MOV.SPILL R90, UR60 ;  /* 0x0000003c005a7c02 */ /* 0x000fe20009000f00 */
[----:B------:R-:W-:Y:S01]  /*6f60*/  IMAD.U32 R77, RZ, RZ, UR5 ;  /* 0x00000005ff4d7e24 */ /* 0x000fe2000f8e00ff */
[----:B------:R1:W2:Y:S01]  /*6f70*/  SYNCS.PHASECHK.TRANS64.TRYWAIT P3, [R96+URZ+0x18], R93 ;  /* 0x0000185d600075a7 */ /* 0x0002a200080611ff */
[----:B------:R-:W-:Y:S01]  /*6f80*/  UMOV UR5, UR38 ;  /* 0x0000002600057c82 */ /* 0x000fe20008000000 */
[----:B------:R-:W-:Y:S02]  /*6f90*/  MOV.SPILL R89, UR59 ;  /* 0x0000003b00597c02 */ /* 0x000fe40009000f00 */
[----:B------:R-:W-:Y:S02]  /*6fa0*/  @P0 PRMT R77, R77, 0x5410, RZ ;  /* 0x000054104d4d0816 */ /* 0x000fe400000000ff */
[----:B------:R-:W-:Y:S02]  /*6fb0*/  R2UR UR59, R53 ;  /* 0x00000000353b72ca */ /* 0x000fe400000e0000 */
[----:B------:R-:W-:Y:S01]  /*6fc0*/  @P0 R2UR UR4, R77 ;  /* 0x000000004d0402ca */ /* 0x000fe200000e0000 */
[----:B------:R-:W-:Y:S01]  /*6fd0*/  IMAD.U32 R77, RZ, RZ, UR23 ;  /* 0x00000017ff4d7e24 */ /* 0x000fe2000f8e00ff */
[----:B------:R-:W-:Y:S02]  /*6fe0*/  R2UR UR60, R52 ;  /* 0x00000000343c72ca */ /* 0x000fe400000e0000 */
[----:B------:R-:W-:Y:S01]  /*6ff0*/  R2UR UR61, R72 ;  /* 0x00000000483d72ca */ /* 0x000fe200000e0000 */
[----:B------:R-:W-:Y:S01]  /*7000*/  VIADD R77, R77, 0x1 ;  /* 0x000000014d4d7836 */ /* 0x000fe20000000000 */
[----:B------:R-:W-:Y:S07]  /*7010*/  R2UR UR62, R54 ;  /* 0x00000000363e72ca */ /* 0x000fee00000e0000 */
        /* <DEDUP_REMOVED lines=173> */
[----:B----4-:R-:W-:Y:S01]  /*7af0*/  R2UR.FILL UR62, R92 ;  /* 0x000000005c3e72ca */ /* 0x010fe200004e0000 */
[----:B------:R3:W-:Y:S01]  /*7b00*/  UTMALDG.5D.IM2COL [UR32], [UR6], UR4 ;  /* 0x00000020060073b4 */ /* 0x0007e20008060004 */
[----:B------:R-:W-:Y:S02]  /*7b10*/  R2UR.FILL UR61, R91 ;  /* 0x000000005b3d72ca */ /* 0x000fe400004e0000 */
[----:B------:R-:W-:Y:S02]  /*7b20*/  R2UR.FILL UR60, R90 ;  /* 0x000000005a3c72ca */ /* 0x000fe400004e0000 */
[----:B------:R-:W-:Y:S05]  /*7b30*/  R2UR.FILL UR59, R89 ;  /* 0x00000000593b72ca */ /* 0x000fea00004e0000 */
        /* <DEDUP_REMOVED lines=24> */
[----:B------:R-:W-:Y:S01]  /*7cc0*/  UMOV UR5, 0x10000000 ;  /* 0x1000000000057882 */ /* 0x000fe20000000000 */
[----:B------:R-:W-:Y:S01]  /*7cd0*/  UMOV UR11, UR8 ;  /* 0x00000008000b7c82 */ /* 0x000fe20008000000 */
[----:B------:R-:W-:Y:S01]  /*7ce0*/  UMOV UR12, UR31 ;  /* 0x0000001f000c7c82 */ /* 0x000fe20008000000 */
[----:B------:R-:W-:Y:S01]  /*7cf0*/  UMOV UR13, UR23 ;  /* 0x00000017000d7c82 */ /* 0x000fe20008000000 */
[----:B------:R-:W-:Y:S01]  /*7d00*/  @P0 VIADD R76, R94, 0xe400 ;  /* 0x0000e4005e4c0836 */ /* 0x000fe20000000000 */
[----:B----4-:R-:W-:Y:S02]  /*7d10*/  R2UR.FILL UR46, R82 ;  /* 0x00000000522e72ca */ /* 0x010fe400004e0000 */
[----:B------:R-:W-:Y:S01]  /*7d20*/  R2UR.FILL UR45, R81 ;  /* 0x00000000512d72ca */ /* 0x000fe200004e0000 */
[----:B------:R3:W-:Y:S01]  /*7d30*/  UTMALDG.5D.IM2COL [UR32], [UR6], UR4 ;  /* 0x00000020060073b4 */ /* 0x0007e20008060004 */
[----:B------:R-:W-:Y:S01]  /*7d40*/  @P0 R2UR UR64, R76 ;  /* 0x000000004c4002ca */ /* 0x000fe200000e0000 */
[----:B------:R-:W-:Y:S01]  /*7d50*/  @P0 VIADD R76, R94, 0xe800 ;  /* 0x0000e8005e4c0836 */ /* 0x000fe20000000000 */
[----:B------:R-:W-:Y:S02]  /*7d60*/  R2UR.FILL UR44, R80 ;  /* 0x00000000502c72ca */ /* 0x000fe400004e0000 */
[----:B------:R-:W-:Y:S09]  /*7d70*/  R2UR.FILL UR43, R79 ;  /* 0x000000004f2b72ca */ /* 0x000ff200004e0000 */
        /* <DEDUP_REMOVED lines=36> */
[----:B------:R-:W-:Y:S08]  /*7fc0*/  @P0 IADD3 R76, P4, PT, R22, 0x200, RZ ;  /* 0x00000200164c0810 */ /* 0x000ff00007f9e0ff */
[----:B------:R3:W-:Y:S02]  /*7fd0*/  UTMALDG.5D.IM2COL [UR32], [UR6], UR4 ;  /* 0x00000020060073b4 */ /* 0x0007e40008060004 */
[----:B---3--:R-:W-:Y:S01]  /*7fe0*/  @P0 R2UR UR4, R76 ;  /* 0x000000004c0402ca */ /* 0x008fe200000e0000 */
[----:B------:R-:W-:Y:S01]  /*7ff0*/  @P0 IMAD.X R76, RZ, RZ, R23, P4 ;  /* 0x000000ffff4c0224 */ /* 0x000fe200020e0617 */
[----:B------:R-:W-:Y:S01]  /*8000*/  R2UR UR34, R21 ;  /* 0x00000000152272ca */ /* 0x000fe200000e0000 */
[----:B------:R-:W-:Y:S01]  /*8010*/  UMOV UR36, UR31 ;  /* 0x0000001f00247c82 */ /* 0x000fe20008000000 */
[----:B------:R-:W-:Y:S01]  /*8020*/  UMOV UR37, UR23 ;  /* 0x0000001700257c82 */ /* 0x000fe20008000000 */
[----:B------:R-:W-:Y:S01]  /*8030*/  UMOV UR38, UR15 ;  /* 0x0000000f00267c82 */ /* 0x000fe20008000000 */
[----:B------:R-:W-:Y:S07]  /*8040*/  UMOV UR35, UR8 ;  /* 0x0000000800237c82 */ /* 0x000fee0008000000 */
[----:B------:R-:W-:Y:S01]  /*8050*/  IMAD.U32 R78, RZ, RZ, UR4 ;  /* 0x00000004ff4e7e24 */ /* 0x000fe2000f8e00ff */
[----:B------:R-:W-:Y:S01]  /*8060*/  @P0 R2UR UR4, R76 ;  /* 0x000000004c0402ca */ /* 0x000fe200000e0000 */
[----:B------:R-:W-:Y:S03]  /*8070*/  @P0 VIADD R76, R94, 0x20400 ;  /* 0x000204005e4c0836 */ /* 0x000fe60000000000 */
[----:B------:R-:W-:Y:S02]  /*8080*/  @P0 R2UR UR6, R78 ;  /* 0x000000004e0602ca */ /* 0x000fe400000e0000 */
[----:B------:R-:W-:Y:S01]  /*8090*/  @P0 R2UR UR32, R76 ;  /* 0x000000004c2002ca */ /* 0x000fe200000e0000 */
[----:B------:R-:W-:Y:S05]  /*80a0*/  @P0 VIADD R76, R94, 0x22400 ;  /* 0x000224005e4c0836 */ /* 0x000fea0000000000 */
[----:B------:R-:W-:Y:S01]  /*80b0*/  @P0 R2UR UR24, R76 ;  /* 0x000000004c1802ca */ /* 0x000fe200000e0000 */
[----:B------:R-:W-:Y:S01]  /*80c0*/  IMAD.U32 R79, RZ, RZ, UR4 ;  /* 0x00000004ff4f7e24 */ /* 0x000fe2000f8e00ff */
[----:B------:R-:W-:Y:S01]  /*80d0*/  UMOV UR4, 0x0 ;  /* 0x0000000000047882 */ /* 0x000fe20000000000 */
[C---:B------:R-:W-:Y:S02]  /*80e0*/  @P0 VIADD R76, R94.reuse, 0x24400 ;  /* 0x000244005e4c0836 */ /* 0x040fe40000000000 */
[----:B------:R-:W-:Y:S01]  /*80f0*/  @P0 VIADD R94, R94, 0x26400 ;  /* 0x000264005e5e0836 */ /* 0x000fe20000000000 */
[----:B------:R-:W-:Y:S01]  /*8100*/  @P0 R2UR UR7, R79 ;  /* 0x000000004f0702ca */ /* 0x000fe200000e0000 */
[----:B------:R-:W-:Y:S01]  /*8110*/  IMAD.U32 R79, RZ, RZ, UR31 ;  /* 0x0000001fff4f7e24 */ /* 0x000fe2000f8e00ff */
[----:B------:R-:W-:Y:S01]  /*8120*/  @P0 R2UR UR16, R76 ;  /* 0x000000004c1002ca */ /* 0x000fe200000e0000 */
[----:B------:R-:W-:Y:S01]  /*8130*/  IMAD.U32 R76, RZ, RZ, UR15 ;  /* 0x0000000fff4c7e24 */ /* 0x000fe2000f8e00ff */
[----:B------:R-:W-:Y:S01]  /*8140*/  @P0 R2UR UR8, R94 ;  /* 0x000000005e0802ca */ /* 0x000fe200000e0000 */
[----:B------:R-:W-:Y:S02]  /*8150*/  VIADD R79, R79, 0x1 ;  /* 0x000000014f4f7836 */ /* 0x000fe40000000000 */
[----:B------:R-:W-:Y:S03]  /*8160*/  VIADD R76, R76, 0x1 ;  /* 0x000000014c4c7836 */ /* 0x000fe60000000000 */
[C---:B------:R-:W-:Y:S03]  /*8170*/  ISETP.NE.AND P5, PT, R79.reuse, R24, PT ;  /* 0x000000184f00720c */ /* 0x040fe60003fa5270 */
[----:B------:R-:W-:Y:S01]  /*8180*/  UTMALDG.5D [UR32], [UR6], desc[UR4] ;  /* 0x00000420060075b4 */ /* 0x000fe20008021000 */
[----:B------:R-:W-:Y:S01]  /*8190*/  SEL R79, R79, RZ, P5 ;  /* 0x000000ff4f4f7207 */ /* 0x000fe20002800000 */
[----:B------:R-:W-:Y:S08]  /*81a0*/  UTMALDG.5D [UR24], [UR6], desc[UR4] ;  /* 0x00000418060075b4 */ /* 0x000ff00008021000 */
[----:B------:R-:W-:Y:S05]  /*81b0*/  @P5 IMAD R77, RZ, RZ, UR23 ;  /* 0x00000017ff4d5e24 */ /* 0x000fea000f8e02ff */
[C---:B------:R-:W-:Y:S01]  /*81c0*/  ISETP.NE.AND P4, PT, R77.reuse, R8, PT ;  /* 0x000000084d00720c */ /* 0x040fe20003f85270 */
[----:B------:R-:W-:Y:S03]  /*81d0*/  UTMALDG.5D [UR16], [UR6], desc[UR4] ;  /* 0x00000410060075b4 */ /* 0x000fe60008021000 */
[----:B------:R-:W-:Y:S01]  /*81e0*/  SEL R77, R77, RZ, P4 ;  /* 0x000000ff4d4d7207 */ /* 0x000fe20002000000 */
[----:B------:R3:W-:Y:S08]  /*81f0*/  UTMALDG.5D [UR8], [UR6], desc[UR4] ;  /* 0x00000408060075b4 */ /* 0x0007f00008021000 */
[----:B------:R-:W-:Y:S01]  /*8200*/  @P4 IMAD R76, RZ, RZ, UR15 ;  /* 0x0000000fff4c4e24 */ /* 0x000fe2000f8e02ff */
[C---:B------:R-:W-:Y:S01]  /*8210*/  ISETP.GT.U32.AND P4, PT, R27.reuse, 0x1, PT ;  /* 0x000000011b00780c */ /* 0x040fe20003f84070 */
[----:B------:R-:W-:Y:S03]  /*8220*/  VIADD R27, R27, 0xffffffff ;  /* 0xffffffff1b1b7836 */ /* 0x000fe60000000000 */
[C---:B------:R-:W-:Y:S04]  /*8230*/  ISETP.NE.AND P0, PT, R76.reuse, R9, PT ;  /* 0x000000094c00720c */ /* 0x040fe80003f05270 */
[----:B------:R-:W-:Y:S02]  /*8240*/  SEL R76, R76, RZ, P0 ;  /* 0x000000ff4c4c7207 */ /* 0x000fe40000000000 */
[----:B---3--:R-:W-:Y:S01]  /*8250*/  R2UR UR6, R79 ;  /* 0x000000004f0672ca */ /* 0x008fe200000e0000 */
[----:B------:R-:W-:Y:S01]  /*8260*/  VIADD R79, R16, 0x1 ;  /* 0x00000001104f7836 */ /* 0x000fe20000000000 */
[----:B------:R-:W-:Y:S05]  /*8270*/  R2UR UR5, R77 ;  /* 0x000000004d0572ca */ /* 0x000fea00000e0000 */
[----:B------:R-:W-:Y:S01]  /*8280*/  @P0 IMAD.MOV R79, RZ, RZ, R16 ;  /* 0x000000ffff4f0224 */ /* 0x000fe200078e0210 */
[----:B------:R-:W-:Y:S03]  /*8290*/  R2UR UR4, R76 ;  /* 0x000000004c0472ca */ /* 0x000fe600000e0000 */
[----:B------:R-:W-:Y:S02]  /*82a0*/  IMAD.MOV.U32 R16, RZ, RZ, R79 ;  /* 0x000000ffff107224 */ /* 0x000fe400078e004f */
[----:B------:R-:W-:Y:S02]  /*82b0*/  IMAD.U32 R76, RZ, RZ, UR6 ;  /* 0x00000006ff4c7e24 */ /* 0x000fe4000f8e00ff */
[----:B------:R-:W-:Y:S06]  /*82c0*/  IMAD.U32 R77, RZ, RZ, UR5 ;  /* 0x00000005ff4d7e24 */ /* 0x000fec000f8e00ff */
[----:B------:R-:W-:Y:S01]  /*82d0*/  IMAD.U32 R78, RZ, RZ, UR4 ;  /* 0x00000004ff4e7e24 */ /* 0x000fe2000f8e00ff */
[----:B-12---:R-:W-:Y:S06]  /*82e0*/  @P4 BRA `(.L_x_28) ;  /* 0xffffffe400884947 */ /* 0x006fec000383ffff */
.L_x_23:
[----:B--2---:R-:W-:Y:S01]  /*82f0*/  SHF.L.U32 R3, R17, 0x1f, RZ ;  /* 0x0000001f11037819 */ /* 0x004fe200000006ff */
[----:B------:R-:W-:-:S03]  /*8300*/  NOP ;  /* 0x0000000000007918 */ /* 0x000fc60000000000 */
[----:B------:R-:W2:Y:S02]  /*8310*/  SYNCS.PHASECHK.TRANS64.TRYWAIT P0, [R4+URZ+0x80], R3 ;  /* 0x00008003040075a7 */ /* 0x000ea400080011ff */
[----:B--2---:R-:W-:Y:S05]  /*8320*/  @!P0 BRA `(.L_x_29) ;  /* 0x0000009800188947 */ /* 0x004fea0003800000 */
.L_x_160:
[----:B------:R-:W2:Y:S01]  /*8330*/  LDS.128 R28, [R4+0xc0] ;  /* 0x0000c000041c7984 */ /* 0x000ea20000000c00 */
[----:B------:R-:W3:Y:S01]  /*8340*/  LDC R0, c[0x0][0xc30] ;  /* 0x00030c00ff007b82 */ /* 0x000ee20000000800 */
[----:B-1----:R-:W-:Y:S01]  /*8350*/  ISETP.GE.AND P3, PT, R26, 0x1, PT ;  /* 0x000000011a00780c */ /* 0x002fe20003f66270 */
[----:B------:R-:W-:Y:S01]  /*8360*/  VIADD R2, R4, 0x88 ;  /* 0x0000008804027836 */ /* 0x000fe20000000000 */
[----:B------:R-:W-:Y:S01]  /*8370*/  @!PT LDS RZ, [RZ] ;  /* 0x00000000fffff984 */ /* 0x000fe20000000800 */
[----:B------:R-:W-:Y:S01]  /*8380*/  @!PT LDS RZ, [RZ] ;  /* 0x00000000fffff984 */ /* 0x000fe20000000800 */
[----:B------:R-:W-:Y:S01]  /*8390*/  @!PT LDS RZ, [RZ] ;  /* 0x00000000fffff984 */ /* 0x000fe20000000800 */
[----:B------:R-:W-:Y:S01]  /*83a0*/  @!PT LDS RZ, [RZ] ;  /* 0x00000000fffff984 */ /* 0x000fe20000000800 */
[----:B------:R1:W-:Y:S06]  /*83b0*/  MEMBAR.ALL.CTA ;  /* 0x0000000000007992 */ /* 0x0003ec0000008000 */
[----:B-1----:R-:W1:Y:S01]  /*83c0*/  FENCE.VIEW.ASYNC.S ;  /* 0x00000000000073c6 */ /* 0x002e620000000000 */
[----:B------:R-:W-:-:S02]  /*83d0*/  PRMT R2, RZ, 0x654, R2 ;  /* 0x00000654ff027816 */ /* 0x000fc40000000002 */
[----:B---3--:R-:W-:Y:S02]  /*83e0*/  ISETP.NE.AND P0, PT, R0, 0x1, PT ;  /* 0x000000010000780c */ /* 0x008fe40003f05270 */
[----:B-1----:R1:W-:Y:S01]  /*83f0*/  SYNCS.ARRIVE.TRANS64.RED.A1T0 RZ, [R2+URZ], RZ ;  /* 0x000000ff02ff79a7 */ /* 0x0023e200081004ff */
[----:B--2---:R-:W-:-:S13]  /*8400*/  LOP3.LUT P6, RZ, R30, 0x1, RZ, 0xc0, !PT ;  /* 0x000000011eff7812 */ /* 0x004fda00078cc0ff */
[----:B------:R-:W-:Y:S02]  /*8410*/  @P6 MOV R15, R28 ;  /* 0x0000001c000f6202 */ /* 0x000fe40000000f00 */
[----:B------:R-:W-:Y:S01]  /*8420*/  @P6 LOP3.LUT R13, R29, 0xffff, RZ, 0xc0, !PT ;  /* 0x0000ffff1d0d6812 */ /* 0x000fe200078ec0ff */
[----:B------:R-:W-:Y:S06]  /*8430*/  @!P3 BRA `(.L_x_30) ;  /* 0x0000000000b8b947 */ /* 0x000fec0003800000 */
[----:B------:R-:W2:Y:S01]  /*8440*/  LDC.64 R6, c[0x0][0xc18] ;  /* 0x00030600ff067b82 */ /* 0x000ea20000000a00 */
[----:B------:R-:W-:-:S07]  /*8450*/  ISETP.NE.AND P5, PT, R26, 0x1, PT ;  /* 0x000000011a00780c */ /* 0x000fce0003fa5270 */
[----:B------:R-:W3:Y:S08]  /*8460*/  LDC.64 R8, c[0x0][0xc10] ;  /* 0x00030400ff087b82 */ /* 0x000ef00000000a00 */
[----:B------:R-:W4:Y:S08]  /*8470*/  LDC R0, c[0x0][0xc20] ;  /* 0x00030800ff007b82 */ /* 0x000f300000000800 */
[----:B------:R-:W4:Y:S01]  /*8480*/  LDC R16, c[0x0][0xc0c] ;  /* 0x00030300ff107b82 */ /* 0x000f220000000800 */
[----:B--2---:R-:W-:Y:S01]  /*8490*/  IMAD.HI.U32 R5, R12, R7, RZ ;  /* 0x000000070c057227 */ /* 0x004fe200078e00ff */
[----:B------:R-:W-:-:S03]  /*84a0*/  ISETP.NE.AND P3, PT, R6, 0x1, PT ;  /* 0x000000010600780c */ /* 0x000fc60003f65270 */
[----:B------:R-:W-:-:S03]  /*84b0*/  IMAD.HI.U32 R7, R13, R7, RZ ;  /* 0x000000070d077227 */ /* 0x000fc600078e00ff */
[----:B-1----:R-:W1:Y:S01]  /*84c0*/  LDC.64 R2, c[0x0][0xc28] ;  /* 0x00030a00ff027b82 */ /* 0x002e620000000a00 */
[----:B---3--:R-:W-:-:S04]  /*84d0*/  IMAD.HI.U32 R24, R11, R8, RZ ;  /* 0x000000080b187227 */ /* 0x008fc800078e00ff */
[----:B------:R-:W-:Y:S01]  /*84e0*/  IMAD.HI.U32 R28, R15, R8, RZ ;  /* 0x000000080f1c7227 */ /* 0x000fe200078e00ff */
[----:B------:R-:W-:Y:S02]  /*84f0*/  SHF.R.U32.HI R24, RZ, R9, R24 ;  /* 0x00000009ff187219 */ /* 0x000fe40000011618 */
[-C--:B----4-:R-:W-:Y:S02]  /*8500*/  SHF.R.U32.HI R5, RZ, R0.reuse, R5 ;  /* 0x00000000ff057219 */ /* 0x090fe40000011605 */
[----:B------:R-:W-:Y:S02]  /*8510*/  SHF.R.U32.HI R0, RZ, R0, R7 ;  /* 0x00000000ff007219 */ /* 0x000fe40000011607 */
[----:B------:R-:W-:Y:S02]  /*8520*/  SEL R5, R12, R5, !P3 ;  /* 0x000000050c057207 */ /* 0x000fe40005800000 */
[----:B------:R-:W-:Y:S02]  /*8530*/  SHF.R.U32.HI R28, RZ, R9, R28 ;  /* 0x00000009ff1c7219 */ /* 0x000fe4000001161c */
[----:B------:R-:W-:-:S02]  /*8540*/  ISETP.NE.AND P4, PT, R16, 0x1, PT ;  /* 0x000000011000780c */ /* 0x000fc40003f85270 */
[----:B------:R-:W-:Y:S02]  /*8550*/  SEL R7, R13, R0, !P3 ;  /* 0x000000000d077207 */ /* 0x000fe40005800000 */
[----:B------:R-:W-:Y:S02]  /*8560*/  SEL R21, R11, R24, !P4 ;  /* 0x000000180b157207 */ /* 0x000fe40006000000 */
[----:B------:R-:W-:Y:S01]  /*8570*/  SEL R9, R15, R28, !P4 ;  /* 0x0000001c0f097207 */ /* 0x000fe20006000000 */
[----:B-1----:R-:W-:-:S04]  /*8580*/  IMAD.HI.U32 R24, R5, R2, RZ ;  /* 0x0000000205187227 */ /* 0x002fc800078e00ff */
[----:B------:R-:W-:Y:S01]  /*8590*/  IMAD.HI.U32 R8, R21, R2, RZ ;  /* 0x0000000215087227 */ /* 0x000fe200078e00ff */
[----:B------:R-:W-:-:S04]  /*85a0*/  @P5 SHF.R.U32.HI R5, RZ, R3, R24 ;  /* 0x00000003ff055219 */ /* 0x000fc80000011618 */
[----:B------:R-:W-:Y:S01]  /*85b0*/  @P5 SHF.R.U32.HI R21, RZ, R3, R8 ;  /* 0x00000003ff155219 */ /* 0x000fe20000011608 */
[----:B------:R-:W-:-:S04]  /*85c0*/  IMAD R5, R26, R5, RZ ;  /* 0x000000051a057224 */ /* 0x000fc800078e02ff */
[----:B------:R-:W-:Y:S01]  /*85d0*/  IMAD R0, R26, R21, RZ ;  /* 0x000000151a007224 */ /* 0x000fe200078e02ff */
[C---:B------:R-:W-:Y:S02]  /*85e0*/  ISETP.GE.AND P3, PT, R7.reuse, R5, PT ;  /* 0x000000050700720c */ /* 0x040fe40003f66270 */
[----:B------:R-:W-:Y:S02]  /*85f0*/  IADD3 R5, PT, PT, -R7, RZ, RZ ;  /* 0x000000ff07057210 */ /* 0x000fe40007ffe1ff */
[----:B------:R-:W-:Y:S01]  /*8600*/  ISETP.GE.OR P3, PT, R9, R0, P3 ;  /* 0x000000000900720c */ /* 0x000fe20001f66670 */
[----:B------:R-:W-:-:S04]  /*8610*/  IMAD.HI.U32 R0, R7, R2, RZ ;  /* 0x0000000207007227 */ /* 0x000fc800078e00ff */
[----:B------:R-:W-:Y:S01]  /*8620*/  IMAD R5, R6, R5, R13 ;  /* 0x0000000506057224 */ /* 0x000fe200078e020d */
[----:B------:R-:W-:-:S04]  /*8630*/  SHF.R.U32.HI R0, RZ, R3, R0 ;  /* 0x00000003ff007219 */ /* 0x000fc80000011600 */
[----:B------:R-:W-:-:S03]  /*8640*/  SEL R0, R7, R0, !P5 ;  /* 0x0000000007007207 */ /* 0x000fc60006800000 */
[----:B------:R-:W-:-:S04]  /*8650*/  @!P3 IMAD.HI.U32 R8, R9, R2, RZ ;  /* 0x000000020908b227 */ /* 0x000fc800078e00ff */
[----:B------:R-:W-:Y:S01]  /*8660*/  IMAD.MOV R2, RZ, RZ, -R0 ;  /* 0x000000ffff027224 */ /* 0x000fe200078e0a00 */
[----:B------:R-:W-:-:S03]  /*8670*/  @!P3 SHF.R.U32.HI R8, RZ, R3, R8 ;  /* 0x00000003ff08b219 */ /* 0x000fc60000011608 */
[----:B------:R-:W-:Y:S01]  /*8680*/  IMAD R2, R26, R2, R7 ;  /* 0x000000021a027224 */ /* 0x000fe200078e0207 */
[----:B------:R-:W-:-:S05]  /*8690*/  @!P3 SEL R3, R9, R8, !P5 ;  /* 0x000000080903b207 */ /* 0x000fca0006800000 */
[--C-:B------:R-:W-:Y:S02]  /*86a0*/  @!P3 IMAD.IADD R0, R0, 0x1, -R3.reuse ;  /* 0x000000010000b824 */ /* 0x100fe400078e0a03 */
[----:B------:R-:W-:Y:S01]  /*86b0*/  @!P3 IMAD R3, R2, R21, R3 ;  /* 0x000000150203b224 */ /* 0x000fe200078e0203 */
[----:B------:R-:W-:Y:S01]  /*86c0*/  IADD3 R2, PT, PT, -R9, RZ, RZ ;  /* 0x000000ff09027210 */ /* 0x000fe20007ffe1ff */
[----:B------:R-:W-:Y:S02]  /*86d0*/  @!P3 IMAD R7, R26, R0, R9 ;  /* 0x000000001a07b224 */ /* 0x000fe400078e0209 */
[----:B------:R-:W-:Y:S02]  /*86e0*/  @!P3 IMAD.MOV.U32 R9, RZ, RZ, R3 ;  /* 0x000000ffff09b224 */ /* 0x000fe400078e0003 */
[----:B------:R-:W-:Y:S02]  /*86f0*/  IMAD R2, R16, R2, R15 ;  /* 0x0000000210027224 */ /* 0x000fe400078e020f */
[----:B------:R-:W-:-:S02]  /*8700*/  IMAD R13, R7, R6, R5 ;  /* 0x00000006070d7224 */ /* 0x000fc400078e0205 */
[----:B------:R-:W-:Y:S02]  /*8710*/  IMAD R15, R9, R16, R2 ;  /* 0x00000010090f7224 */ /* 0x000fe400078e0202 */
.L_x_30:
[----:B------:R-:W-:Y:S05]  /*8720*/  @P0 BRA `(.L_x_31) ;  /* 0x0000000000400947 */ /* 0x000fea0003800000 */
[----:B------:R-:W2:Y:S08]  /*8730*/  LDC.64 R6, c[0x0][0xc10] ;  /* 0x00030400ff067b82 */ /* 0x000eb00000000a00 */
[----:B-1----:R-:W1:Y:S08]  /*8740*/  LDC.64 R2, c[0x0][0xc18] ;  /* 0x00030600ff027b82 */ /* 0x002e700000000a00 */
[----:B------:R-:W3:Y:S08]  /*8750*/  LDC R0, c[0x0][0xc20] ;  /* 0x00030800ff007b82 */ /* 0x000ef00000000800 */
[----:B------:R-:W4:Y:S01]  /*8760*/  LDC R8, c[0x0][0xc0c] ;  /* 0x00030300ff087b82 */ /* 0x000f220000000800 */
[----:B--2---:R-:W-:-:S05]  /*8770*/  IMAD.HI.U32 R6, R15, R6, RZ ;  /* 0x000000060f067227 */ /* 0x004fca00078e00ff */
[----:B------:R-:W-:Y:S01]  /*8780*/  SHF.R.U32.HI R6, RZ, R7, R6 ;  /* 0x00000007ff067219 */ /* 0x000fe20000011606 */
[----:B-1----:R-:W-:Y:S01]  /*8790*/  IMAD.HI.U32 R3, R13, R3, RZ ;  /* 0x000000030d037227 */ /* 0x002fe200078e00ff */
[----:B------:R-:W-:-:S04]  /*87a0*/  ISETP.NE.AND P0, PT, R2, 0x1, PT ;  /* 0x000000010200780c */ /* 0x000fc80003f05270 */
[----:B---3--:R-:W-:-:S04]  /*87b0*/  SHF.R.U32.HI R0, RZ, R0, R3 ;  /* 0x00000000ff007219 */ /* 0x008fc80000011603 */
[----:B------:R-:W-:Y:S02]  /*87c0*/  SEL R0, R13, R0, !P0 ;  /* 0x000000000d007207 */ /* 0x000fe40004000000 */
[----:B----4-:R-:W-:-:S04]  /*87d0*/  ISETP.NE.AND P3, PT, R8, 0x1, PT ;  /* 0x000000010800780c */ /* 0x010fc80003f65270 */
[----:B------:R-:W-:-:S05]  /*87e0*/  SEL R3, R15, R6, !P3 ;  /* 0x000000060f037207 */ /* 0x000fca0005800000 */
[----:B------:R-:W-:Y:S02]  /*87f0*/  IMAD.IADD R5, R0, 0x1, -R3 ;  /* 0x0000000100057824 */ /* 0x000fe400078e0a03 */
[----:B------:R-:W-:Y:S02]  /*8800*/  IMAD.IADD R0, R3, 0x1, -R0 ;  /* 0x0000000103007824 */ /* 0x000fe400078e0a00 */
[----:B------:R-:W-:Y:S02]  /*8810*/  IMAD R15, R5, R8, R15 ;  /* 0x00000008050f7224 */ /* 0x000fe400078e020f */
[----:B------:R-:W-:-:S07]  /*8820*/  IMAD R13, R0, R2, R13 ;  /* 0x00000002000d7224 */ /* 0x000fce00078e020d */
.L_x_31:
[----:B------:R-:W-:Y:S01]  /*8830*/  PLOP3.LUT P3, PT, PT, PT, PT, 0x80, 0x8 ;  /* 0x000000000008781c */ /* 0x000fe20003f6f070 */
[----:B------:R-:W-:Y:S01]  /*8840*/  IMAD.IADD R41, R15, 0x1, R86 ;  /* 0x000000010f297824 */ /* 0x000fe200078e0256 */
[----:B------:R-:W-:Y:S01]  /*8850*/  LOP3.LUT R17, R17, 0x1, RZ, 0x3c, !PT ;  /* 0x0000000111117812 */ /* 0x000fe200078e3cff */
[----:B------:R-:W-:Y:S01]  /*8860*/  IMAD.MOV.U32 R27, RZ, RZ, R14 ;  /* 0x000000ffff1b7224 */ /* 0x000fe200078e000e */
[----:B------:R-:W-:Y:S01]  /*8870*/  IADD3 R16, PT, PT, R13, R84, RZ ;  /* 0x000000540d107210 */ /* 0x000fe20007ffe0ff */
[----:B------:R-:W-:Y:S08]  /*8880*/  @P6 BRA `(.L_x_32) ;  /* 0xffffff8800f06947 */ /* 0x000ff0000383ffff */
[----:B------:R-:W-:Y:S01]  /*8890*/  VIADD R4, R4, 0x18 ;  /* 0x0000001804047836 */ /* 0x000fe20000000000 */
[----:B------:R-:W-:Y:S01]  /*88a0*/  SHF.L.U32 R0, R18, 0x1f, RZ ;  /* 0x0000001f12007819 */ /* 0x000fe200000006ff */
[C---:B------:R-:W-:Y:S02]  /*88b0*/  VIADD R5, R25.reuse, 0x1 ;  /* 0x0000000119057836 */ /* 0x040fe40000000000 */
[----:B------:R-:W-:-:S03]  /*88c0*/  IMAD R3, R25, 0x8, R4 ;  /* 0x0000000819037824 */ /* 0x000fc600078e0204 */
[C---:B------:R-:W-:Y:S01]  /*88d0*/  ISETP.NE.AND P0, PT, R5.reuse, 0x3, PT ;  /* 0x000000030500780c */ /* 0x040fe20003f05270 */
[----:B------:R-:W2:Y:S03]  /*88e0*/  SYNCS.PHASECHK.TRANS64.TRYWAIT P1, [R3+URZ], R0 ;  /* 0x00000000030075a7 */ /* 0x000ea600080211ff */
[----:B------:R-:W-:Y:S02]  /*88f0*/  SEL R7, RZ, 0x1, P0 ;  /* 0x00000001ff077807 */ /* 0x000fe40000000000 */
[----:B------:R-:W-:Y:S02]  /*8900*/  SEL R5, R5, RZ, P0 ;  /* 0x000000ff05057207 */ /* 0x000fe40000000000 */
[----:B------:R-:W-:-:S03]  /*8910*/  LOP3.LUT R18, R18, R7, RZ, 0x3c, !PT ;  /* 0x0000000712127212 */ /* 0x000fc600078e3cff */
[----:B-1----:R-:W-:Y:S01]  /*8920*/  IMAD R2, R5, 0x8, R4 ;  /* 0x0000000805027824 */ /* 0x002fe200078e0204 */
[----:B------:R-:W-:Y:S01]  /*8930*/  SHF.L.U32 R7, R18, 0x1f, RZ ;  /* 0x0000001f12077819 */ /* 0x000fe200000006ff */
[----:B--2---:R-:W-:Y:S06]  /*8940*/  @!P1 BRA `(.L_x_33) ;  /* 0x0000009000a49947 */ /* 0x004fec0003800000 */
.L_x_161:
[----:B------:R-:W2:Y:S01]  /*8950*/  SYNCS.PHASECHK.TRANS64.TRYWAIT P1, [R2+URZ], R7 ;  /* 0x00000007020075a7 */ /* 0x000ea200080211ff */
[----:B------:R-:W-:-:S05]  /*8960*/  VIADD R5, R5, 0x1 ;  /* 0x0000000105057836 */ /* 0x000fca0000000000 */
[----:B------:R-:W-:-:S04]  /*8970*/  ISETP.NE.AND P0, PT, R5, 0x3, PT ;  /* 0x000000030500780c */ /* 0x000fc80003f05270 */
[----:B-1----:R-:W-:Y:S02]  /*8980*/  SEL R3, RZ, 0x1, P0 ;  /* 0x00000001ff037807 */ /* 0x002fe40000000000 */
[----:B------:R-:W-:Y:S02]  /*8990*/  SEL R5, R5, RZ, P0 ;  /* 0x000000ff05057207 */ /* 0x000fe40000000000 */
[----:B------:R-:W-:Y:S01]  /*89a0*/  LOP3.LUT R3, R18, R3, RZ, 0x3c, !PT ;  /* 0x0000000312037212 */ /* 0x000fe200078e3cff */
[----:B--2---:R-:W-:Y:S06]  /*89b0*/  @!P1 BRA `(.L_x_34) ;  /* 0x00000090009c9947 */ /* 0x004fec0003800000 */
.L_x_162:
[----:B------:R-:W-:Y:S02]  /*89c0*/  LEA R5, R5, R4, 0x3 ;  /* 0x0000000405057211 */ /* 0x000fe400078e18ff */
[----:B------:R-:W-:-:S07]  /*89d0*/  SHF.L.U32 R0, R3, 0x1f, RZ ;  /* 0x0000001f03007819 */ /* 0x000fce00000006ff */
.L_x_35:
[----:B--2---:R2:W3:Y:S02]  /*89e0*/  SYNCS.PHASECHK.TRANS64.TRYWAIT P0, [R5+URZ], R0 ;  /* 0x00000000050075a7 */ /* 0x0044e400080011ff */
[----:B---3--:R-:W-:Y:S05]  /*89f0*/  @!P0 NANOSLEEP.SYNCS 0x989680 ;  /* 0x009896800000895d */ /* 0x008fea0003900000 */
[----:B------:R-:W3:Y:S02]  /*8a00*/  @!P0 SYNCS.PHASECHK.TRANS64 P0, [R5+URZ], R0 ;  /* 0x00000000050085a7 */ /* 0x000ee400080010ff */
[----:B---3--:R-:W-:Y:S05]  /*8a10*/  @P0 EXIT ;  /* 0x000000000000094d */ /* 0x008fea0003800000 */
[----:B------:R-:W-:Y:S05]  /*8a20*/  BRA `(.L_x_35) ;  /* 0xfffffffc00ec7947 */ /* 0x000fea000383ffff */
.L_x_16:
[----:B------:R-:W-:-:S04]  /*8a30*/  ISETP.NE.AND P1, PT, R85, RZ, PT ;  /* 0x000000ff5500720c */ /* 0x000fc80003f25270 */
[----:B------:R-:W-:-:S13]  /*8a40*/  ISETP.NE.OR P1, PT, R0, 0x1, P1 ;  /* 0x000000010000780c */ /* 0x000fda0000f25670 */
[----:B------:R-:W-:Y:S05]  /*8a50*/  @P1 BRA `(.L_x_36) ;  /* 0x0000000000b41947 */ /* 0x000fea0003800000 */
[----:B--2---:R-:W1:Y:S01]  /*8a60*/  S2UR UR6, SR_CgaCtaId ;  /* 0x00000000000679c3 */ /* 0x004e620000008800 */
[----:B------:R-:W-:Y:S01]  /*8a70*/  MOV R0, 0x400 ;  /* 0x0000040000007802 */ /* 0x000fe20000000f00 */
[----:B------:R-:W-:Y:S01]  /*8a80*/  IMAD.MOV.U32 R10, RZ, RZ, RZ ;  /* 0x000000ffff0a7224 */ /* 0x000fe200078e00ff */
[----:B------:R-:W-:Y:S01]  /*8a90*/  ISETP.NE.AND P0, PT, R2, RZ, PT ;  /* 0x000000ff0200720c */ /* 0x000fe20003f05270 */
[----:B------:R-:W-:Y:S01]  /*8aa0*/  IMAD.MOV.U32 R9, RZ, RZ, 0x1 ;  /* 0x00000001ff097424 */ /* 0x000fe200078e00ff */
[----:B------:R-:W-:-:S13]  /*8ab0*/  R2UR UR4, R0 ;  /* 0x00000000000472ca */ /* 0x000fda00000e0000 */
[----:B-1----:R-:W-:-:S06]  /*8ac0*/  ULEA UR6, UR6, UR4, 0x18 ;  /* 0x0000000406067291 */ /* 0x002fcc000f8ec0ff */
[----:B------:R-:W-:-:S04]  /*8ad0*/  IMAD.U32 R0, RZ, RZ, UR6 ;  /* 0x00000006ff007e24 */ /* 0x000fc8000f8e00ff */
[----:B------:R-:W-:-:S05]  /*8ae0*/  VIADD R3, R0, 0x88 ;  /* 0x0000008800037836 */ /* 0x000fca0000000000 */
[----:B------:R-:W-:-:S07]  /*8af0*/  PRMT R3, RZ, 0x654, R3 ;  /* 0x00000654ff037816 */ /* 0x000fce0000000003 */
.L_x_39:
[----:B------:R-:W-:Y:S01]  /*8b00*/  SHF.L.U32 R7, R9, 0x1f, RZ ;  /* 0x0000001f09077819 */ /* 0x000fe200000006ff */
[----:B------:R-:W-:Y:S02]  /*8b10*/  VIADD R11, R0, 0x80 ;  /* 0x00000080000b7836 */ /* 0x000fe40000000000 */
[----:B------:R-:W-:Y:S01]  /*8b20*/  @!P0 IMAD.MOV.U32 R5, RZ, RZ, 0x10 ;  /* 0x00000010ff058424 */ /* 0x000fe200078e00ff */
[----:B------:R-:W1:Y:S02]  /*8b30*/  SYNCS.PHASECHK.TRANS64.TRYWAIT P1, [UR6+0x88], R7 ;  /* 0x00008807ff0075a7 */ /* 0x000e640008021106 */
[----:B------:R-:W-:-:S04]  /*8b40*/  PRMT R11, R2, 0x654, R11 ;  /* 0x00000654020b7816 */ /* 0x000fc8000000000b */
[----:B------:R-:W-:Y:S01]  /*8b50*/  SEL R8, R11, R8, !P0 ;  /* 0x000000080b087207 */ /* 0x000fe20004000000 */
[----:B-1----:R-:W-:Y:S06]  /*8b60*/  @!P1 BRA `(.L_x_37) ;  /* 0x0000009000449947 */ /* 0x002fec0003800000 */
.L_x_163:
[----:B------:R-:W-:Y:S01]  /*8b70*/  UIADD3 UR4, UPT, UPT, UR6, 0xc0, URZ ;  /* 0x000000c006047890 */ /* 0x000fe2000fffe0ff */
[----:B------:R2:W-:Y:S01]  /*8b80*/  @!P0 SYNCS.ARRIVE.TRANS64.RED RZ, [R8+URZ], R5 ;  /* 0x0000000508ff89a7 */ /* 0x0005e200080004ff */
[----:B------:R-:W-:Y:S01]  /*8b90*/  UIADD3 UR5, UPT, UPT, UR6, 0x80, URZ ;  /* 0x0000008006057890 */ /* 0x000fe2000fffe0ff */
[----:B------:R-:W-:-:S08]  /*8ba0*/  LOP3.LUT R9, R9, 0x1, RZ, 0x3c, !PT ;  /* 0x0000000109097812 */ /* 0x000fd000078e3cff */
[----:B------:R-:W-:Y:S06]  /*8bb0*/  UGETNEXTWORKID.BROADCAST [UR4], [UR5] ;  /* 0x00000000040073ca */ /* 0x000fec0008000100 */
[----:B--2---:R-:W-:-:S04]  /*8bc0*/  SHF.L.U32 R5, R10, 0x1f, RZ ;  /* 0x0000001f0a057819 */ /* 0x004fc800000006ff */
[----:B------:R-:W2:Y:S02]  /*8bd0*/  SYNCS.PHASECHK.TRANS64.TRYWAIT P1, [UR6+0x80], R5 ;  /* 0x00008005ff0075a7 */ /* 0x000ea40008021106 */
[----:B--2---:R-:W-:Y:S05]  /*8be0*/  @!P1 BRA `(.L_x_38) ;  /* 0x0000009000389947 */ /* 0x004fea0003800000 */
.L_x_164:
[----:B-12---:R-:W1:Y:S01]  /*8bf0*/  LDS.128 R4, [UR6+0xc0] ;  /* 0x0000c006ff047984 */ /* 0x006e620008000c00 */
[----:B------:R-:W-:Y:S01]  /*8c00*/  LOP3.LUT R10, R10, 0x1, RZ, 0x3c, !PT ;  /* 0x000000010a0a7812 */ /* 0x000fe200078e3cff */
[----:B------:R-:W-:Y:S01]  /*8c10*/  @!PT LDS RZ, [RZ] ;  /* 0x00000000fffff984 */ /* 0x000fe20000000800 */
[----:B------:R-:W-:Y:S01]  /*8c20*/  @!PT LDS RZ, [RZ] ;  /* 0x00000000fffff984 */ /* 0x000fe20000000800 */
[----:B------:R-:W-:Y:S01]  /*8c30*/  @!PT LDS RZ, [RZ] ;  /* 0x00000000fffff984 */ /* 0x000fe20000000800 */
[----:B------:R-:W-:Y:S01]  /*8c40*/  @!PT LDS RZ, [RZ] ;  /* 0x00000000fffff984 */ /* 0x000fe20000000800 */
[----:B------:R2:W-:Y:S06]  /*8c50*/  MEMBAR.ALL.CTA ;  /* 0x0000000000007992 */ /* 0x0005ec0000008000 */
[----:B--2---:R-:W2:Y:S02]  /*8c60*/  FENCE.VIEW.ASYNC.S ;  /* 0x00000000000073c6 */ /* 0x004ea40000000000 */
[----:B--2---:R2:W-:Y:S01]  /*8c70*/  SYNCS.ARRIVE.TRANS64.RED.A1T0 RZ, [R3+URZ], RZ ;  /* 0x000000ff03ff79a7 */ /* 0x0045e200081004ff */
[----:B-1----:R-:W-:-:S13]  /*8c80*/  LOP3.LUT P1, RZ, R6, 0x1, RZ, 0xc0, !PT ;  /* 0x0000000106ff7812 */ /* 0x002fda000782c0ff */
[----:B--2---:R-:W-:Y:S05]  /*8c90*/  @P1 BRA `(.L_x_39) ;  /* 0xfffffffc00981947 */ /* 0x004fea000383ffff */
[----:B------:R-:W-:-:S04]  /*8ca0*/  SHF.L.U32 R2, R9, 0x1f, RZ ;  /* 0x0000001f09027819 */ /* 0x000fc800000006ff */
[----:B------:R-:W1:Y:S02]  /*8cb0*/  SYNCS.PHASECHK.TRANS64 P0, [UR6+0x88], R2 ;  /* 0x00008802ff0075a7 */ /* 0x000e640008001006 */
[----:B-1----:R-:W-:Y:S05]  /*8cc0*/  @P0 EXIT ;  /* 0x000000000000094d */ /* 0x002fea0003800000 */
.L_x_40:
[----:B-1----:R-:W-:-:S04]  /*8cd0*/  SHF.L.U32 R3, R9, 0x1f, RZ ;  /* 0x0000001f09037819 */ /* 0x002fc800000006ff */
[----:B------:R1:W2:Y:S03]  /*8ce0*/  SYNCS.PHASECHK.TRANS64.TRYWAIT P0, [R0+URZ+0x88], R3 ;  /* 0x00008803000075a7 */ /* 0x0002a600080011ff */
[----:B--2---:R-:W-:Y:S05]  /*8cf0*/  @!P0 NANOSLEEP.SYNCS 0x989680 ;  /* 0x009896800000895d */ /* 0x004fea0003900000 */
[----:B------:R-:W2:Y:S02]  /*8d00*/  @!P0 SYNCS.PHASECHK.TRANS64 P0, [R0+URZ+0x88], R3 ;  /* 0x00008803000085a7 */ /* 0x000ea400080010ff */
[----:B--2---:R-:W-:Y:S05]  /*8d10*/  @P0 EXIT ;  /* 0x000000000000094d */ /* 0x004fea0003800000 */
[----:B------:R-:W-:Y:S05]  /*8d20*/  BRA `(.L_x_40) ;  /* 0xfffffffc00e87947 */ /* 0x000fea000383ffff */
.L_x_36:
[----:B------:R-:W-:-:S13]  /*8d30*/  ISETP.NE.AND P1, PT, R0, RZ, PT ;  /* 0x000000ff0000720c */ /* 0x000fda0003f25270 */
[----:B------:R-:W-:Y:S05]  /*8d40*/  @P1 BRA `(.L_x_41) ;  /* 0x0000001400101947 */ /* 0x000fea0003800000 */
[----:B------:R-:W-:Y:S01]  /*8d50*/  MOV R0, 0x40 ;  /* 0x0000004000007802 */ /* 0x000fe20000000f00 */
[----:B------:R-:W-:-:S03]  /*8d60*/  NOP ;  /* 0x0000000000007918 */ /* 0x000fc60000000000 */
[----:B------:R-:W-:-:S05]  /*8d70*/  LEA R0, R85, R0, 0x18 ;  /* 0x0000000055007211 */ /* 0x000fca00078ec0ff */
[----:B------:R-:W1:Y:S02]  /*8d80*/  LDS.U8 R2, [R0+0x1c] ;  /* 0x00001c0000027984 */ /* 0x000e640000000000 */
[----:B-1----:R-:W-:Y:S02]  /*8d90*/  ISETP.NE.AND P0, PT, R2, RZ, PT ;  /* 0x000000ff0200720c */ /* 0x002fe40003f05270 */
[----:B------:R-:W-:-:S04]  /*8da0*/  MOV R2, 0x400 ;  /* 0x0000040000027802 */ /* 0x000fc80000000f00 */
[----:B------:R-:W-:-:S07]  /*8db0*/  LEA R85, R85, R2, 0x18 ;  /* 0x0000000255557211 */ /* 0x000fce00078ec0ff */
[----:B------:R-:W-:Y:S05]  /*8dc0*/  @P0 BRA `(.L_x_42) ;  /* 0x0000000000580947 */ /* 0x000fea0003800000 */
[----:B------:R-:W-:-:S13]  /*8dd0*/  ELECT P0, URZ, PT ;  /* 0x0000000000ff782f */ /* 0x000fda0003800000 */
[----:B------:R-:W-:Y:S05]  /*8de0*/  @!P0 BRA `(.L_x_43) ;  /* 0x0000000000608947 */ /* 0x000fea0003800000 */
[----:B------:R-:W-:Y:S01]  /*8df0*/  UMOV UR4, 0x10 ;  /* 0x0000001000047882 */ /* 0x000fe20000000000 */
[----:B------:R-:W-:Y:S01]  /*8e00*/  HFMA2 R2, -RZ, RZ, 0, 5.9604644775390625e-08 ;  /* 0x00000001ff027431 */ /* 0x000fe200000001ff */
[----:B------:R-:W-:-:S03]  /*8e10*/  MOV R3, 0xffff ;  /* 0x0000ffff00037802 */ /* 0x000fc60000000f00 */
[----:B------:R-:W-:Y:S04]  /*8e20*/  DEPBAR.LE SB1, 0x36 ;  /* 0x00009d800000791a */ /* 0x000fe80000000000 */
[----:B------:R-:W1:Y:S02]  /*8e30*/  UTCATOMSWS.FIND_AND_SET.ALIGN UP0, UR4, UR4 ;  /* 0x00000004000475e3 */ /* 0x000e640008000800 */
[----:B-1----:R-:W-:Y:S01]  /*8e40*/  MOV R4, UR4 ;  /* 0x0000000400047c02 */ /* 0x002fe20008000f00 */
[----:B------:R-:W-:Y:S06]  /*8e50*/  BRA.U UP0, `(.L_x_44) ;  /* 0x0000000100187547 */ /* 0x000fec000b800000 */
.L_x_45:
[----:B------:R-:W-:Y:S05]  /*8e60*/  NANOSLEEP 0x64 ;  /* 0x000000640000795d */ /* 0x000fea0003800000 */
[----:B------:R-:W-:-:S05]  /*8e70*/  UMOV UR4, 0x10 ;  /* 0x0000001000047882 */ /* 0x000fca0000000000 */
[----:B------:R-:W-:Y:S04]  /*8e80*/  DEPBAR.LE SB1, 0x36 ;  /* 0x00009d800000791a */ /* 0x000fe80000000000 */
[----:B------:R-:W1:Y:S02]  /*8e90*/  UTCATOMSWS.FIND_AND_SET.ALIGN UP0, UR4, UR4 ;  /* 0x00000004000475e3 */ /* 0x000e640008000800 */
[----:B-1----:R-:W-:Y:S01]  /*8ea0*/  MOV R4, UR4 ;  /* 0x0000000400047c02 */ /* 0x002fe20008000f00 */
[----:B------:R-:W-:Y:S05]  /*8eb0*/  BRA.U !UP0, `(.L_x_45) ;  /* 0xfffffffd08e87547 */ /* 0x000fea000b83ffff */
.L_x_44:
[-C--:B------:R-:W-:Y:S02]  /*8ec0*/  SHF.L.U32 R3, R3, R4.reuse, RZ ;  /* 0x0000000403037219 */ /* 0x080fe400000006ff */
[----:B------:R-:W-:Y:S01]  /*8ed0*/  SHF.L.U32 R5, R2, R4, RZ ;  /* 0x0000000402057219 */ /* 0x000fe200000006ff */
[----:B------:R-:W-:Y:S02]  /*8ee0*/  IMAD.SHL.U32 R4, R4, 0x20, RZ ;  /* 0x0000002004047824 */ /* 0x000fe400078e00ff */
[----:B------:R1:W-:Y:S04]  /*8ef0*/  ATOMS.OR RZ, [R0+0x14], R3 ;  /* 0x0000140300ff738c */ /* 0x0003e80003000000 */
[----:B------:R1:W-:Y:S04]  /*8f00*/  ATOMS.OR RZ, [R0+0x18], R5 ;  /* 0x0000180500ff738c */ /* 0x0003e80003000000 */
[----:B------:R1:W-:Y:S01]  /*8f10*/  STS [R85+0xd0], R4 ;  /* 0x0000d00455007388 */ /* 0x0003e20000000800 */
[----:B------:R-:W-:Y:S05]  /*8f20*/  BRA `(.L_x_43) ;  /* 0x0000000000107947 */ /* 0x000fea0003800000 */
.L_x_42:
[----:B------:R-:W-:Y:S02]  /*8f30*/  MOV R0, 0xffffffff ;  /* 0xffffffff00007802 */ /* 0x000fe40000000f00 */
[----:B------:R-:W-:-:S03]  /*8f40*/  MOV R2, 0x8f70 ;  /* 0x00008f7000027802 */ /* 0x000fc60000000f00 */
[----:B------:R1:W-:Y:S04]  /*8f50*/  STS [R85+0xd0], R0 ;  /* 0x0000d00055007388 */ /* 0x0003e80000000800 */
[----:B-12--5:R-:W-:Y:S05]  /*8f60*/  CALL.REL.NOINC `($__internal_1_$__cuda_sm10x_tcgen05_guardrail_trap_phase_invalid_during_alloc) ;  /* 0x0000009400a87944 */ /* 0x026fea0003c00000 */
.L_x_43:
[----:B------:R-:W-:Y:S05]  /*8f70*/  WARPSYNC.ALL ;  /* 0x0000000000007948 */ /* 0x000fea0003800000 */
[----:B------:R-:W3:Y:S01]  /*8f80*/  S2R R2, SR_CgaCtaId ;  /* 0x0000000000027919 */ /* 0x000ee20000008800 */
[----:B-1----:R-:W-:Y:S01]  /*8f90*/  MOV R3, 0x400 ;  /* 0x0000040000037802 */ /* 0x002fe20000000f00 */
[----:B------:R-:W-:Y:S01]  /*8fa0*/  NOP ;  /* 0x0000000000007918 */ /* 0x000fe20000000000 */
[----:B------:R-:W-:Y:S08]  /*8fb0*/  BAR.ARV 0x6, 0xa0 ;  /* 0x0182800000007b1d */ /* 0x000ff00000002000 */
[----:B------:R-:W1:Y:S01]  /*8fc0*/  LDC.64 R6, c[0x0][0x388] ;  /* 0x0000e200ff067b82 */ /* 0x000e620000000a00 */
[----:B------:R-:W-:Y:S01]  /*8fd0*/  IMAD.MOV.U32 R14, RZ, RZ, 0x1 ;  /* 0x00000001ff0e7424 */ /* 0x000fe200078e00ff */
[----:B------:R-:W-:-:S02]  /*8fe0*/  CS2R R12, SRZ ;  /* 0x00000000000c7805 */ /* 0x000fc4000001ff00 */
[----:B------:R-:W-:Y:S01]  /*8ff0*/  CS2R R10, SRZ ;  /* 0x00000000000a7805 */ /* 0x000fe2000001ff00 */
[----:B------:R-:W-:Y:S01]  /*9000*/  UMOV UR20, 0x0 ;  /* 0x0000000000147882 */ /* 0x000fe20000000000 */
[----:B------:R-:W-:Y:S01]  /*9010*/  UMOV UR21, 0x8210910 ;  /* 0x0821091000157882 */ /* 0x000fe20000000000 */
[----:B------:R-:W-:Y:S01]  /*9020*/  UMOV UR18, 0x0 ;  /* 0x0000000000127882 */ /* 0x000fe20000000000 */
[----:B------:R-:W-:Y:S01]  /*9030*/  UMOV UR19, 0x8210910 ;  /* 0x0821091000137882 */ /* 0x000fe20000000000 */
[----:B------:R-:W4:Y:S01]  /*9040*/  LDC.64 R4, c[0x0][0x390] ;  /* 0x0000e400ff047b82 */ /* 0x000f220000000a00 */
[----:B------:R-:W-:Y:S01]  /*9050*/  UMOV UR16, 0x0 ;  /* 0x0000000000107882 */ /* 0x000fe20000000000 */
[----:B------:R-:W-:Y:S01]  /*9060*/  UMOV UR17, 0x8210910 ;  /* 0x0821091000117882 */ /* 0x000fe20000000000 */
[----:B------:R-:W-:Y:S01]  /*9070*/  UMOV UR14, 0x0 ;  /* 0x00000000000e7882 */ /* 0x000fe20000000000 */
[----:B------:R-:W-:Y:S01]  /*9080*/  UMOV UR15, 0x8210910 ;  /* 0x08210910000f7882 */ /* 0x000fe20000000000 */
[----:B------:R-:W-:Y:S01]  /*9090*/  UMOV UR12, 0x0 ;  /* 0x00000000000c7882 */ /* 0x000fe20000000000 */
[----:B------:R-:W-:Y:S01]  /*90a0*/  UMOV UR13, 0x8210910 ;  /* 0x08210910000d7882 */ /* 0x000fe20000000000 */
[----:B------:R-:W-:Y:S01]  /*90b0*/  UMOV UR10, 0x0 ;  /* 0x00000000000a7882 */ /* 0x000fe20000000000 */
[----:B------:R-:W-:Y:S01]  /*90c0*/  UMOV UR11, 0x8210910 ;  /* 0x08210910000b7882 */ /* 0x000fe20000000000 */
[----:B--2---:R-:W-:Y:S01]  /*90d0*/  UMOV UR8, 0x0 ;  /* 0x0000000000087882 */ /* 0x004fe20000000000 */
[----:B---3--:R-:W-:Y:S01]  /*90e0*/  LEA R2, R2, R3, 0x18 ;  /* 0x0000000302027211 */ /* 0x008fe200078ec0ff */
[----:B------:R-:W-:Y:S01]  /*90f0*/  UMOV UR9, 0x8210910 ;  /* 0x0821091000097882 */ /* 0x000fe20000000000 */
[----:B------:R-:W-:Y:S01]  /*9100*/  UMOV UR6, 0x0 ;  /* 0x0000000000067882 */ /* 0x000fe20000000000 */
[----:B------:R-:W-:-:S02]  /*9110*/  UMOV UR7, 0x8210910 ;  /* 0x0821091000077882 */ /* 0x000fc40000000000 */
[----:B------:R-:W2:Y:S01]  /*9120*/  LDS R16, [R2+0xd0] ;  /* 0x0000d00002107984 */ /* 0x000ea20000000800 */
[----:B-1----:R-:W-:Y:S02]  /*9130*/  VIADD R3, R6, 0x3f ;  /* 0x0000003f06037836 */ /* 0x002fe40000000000 */
[C---:B------:R-:W-:Y:S02]  /*9140*/  VIADD R8, R2.reuse, 0x8400 ;  /* 0x0000840002087836 */ /* 0x040fe40000000000 */
[----:B------:R-:W-:Y:S01]  /*9150*/  VIADD R9, R2, 0x20400 ;  /* 0x0002040002097836 */ /* 0x000fe20000000000 */
[----:B------:R-:W-:Y:S02]  /*9160*/  SHF.R.S32.HI R0, RZ, 0x1f, R3 ;  /* 0x0000001fff007819 */ /* 0x000fe40000011403 */
[----:B------:R-:W-:Y:S02]  /*9170*/  SHF.R.U32.HI R8, RZ, 0x4, R8 ;  /* 0x00000004ff087819 */ /* 0x000fe40000011608 */
[----:B------:R-:W-:-:S02]  /*9180*/  LEA.HI R0, R0, R3, RZ, 0x6 ;  /* 0x0000000300007211 */ /* 0x000fc400078f30ff */
[----:B------:R-:W-:Y:S02]  /*9190*/  SHF.R.U32.HI R9, RZ, 0x4, R9 ;  /* 0x00000004ff097819 */ /* 0x000fe40000011609 */
[----:B------:R-:W-:Y:S02]  /*91a0*/  SHF.R.S32.HI R6, RZ, 0x6, R0 ;  /* 0x00000006ff067819 */ /* 0x000fe40000011400 */
[----:B------:R-:W-:Y:S02]  /*91b0*/  LOP3.LUT R8, R8, 0x3fff, RZ, 0xc0, !PT ;  /* 0x00003fff08087812 */ /* 0x000fe400078ec0ff */
[----:B------:R-:W-:Y:S01]  /*91c0*/  LOP3.LUT R9, R9, 0x3fff, RZ, 0xc0, !PT ;  /* 0x00003fff09097812 */ /* 0x000fe200078ec0ff */
[----:B------:R-:W-:Y:S01]  /*91d0*/  IMAD R3, R6, R7, RZ ;  /* 0x0000000706037224 */ /* 0x000fe200078e02ff */
[----:B------:R-:W-:Y:S02]  /*91e0*/  LOP3.LUT R8, R8, 0x10000, RZ, 0xfc, !PT ;  /* 0x0001000008087812 */ /* 0x000fe400078efcff */
[----:B------:R-:W-:Y:S01]  /*91f0*/  LOP3.LUT R9, R9, 0x2000000, RZ, 0xfc, !PT ;  /* 0x0200000009097812 */ /* 0x000fe200078efcff */
[C---:B--2---:R-:W-:Y:S01]  /*9200*/  VIADD R0, R16.reuse, 0x80 ;  /* 0x0000008010007836 */ /* 0x044fe20000000000 */
[----:B------:R-:W-:-:S04]  /*9210*/  LOP3.LUT R6, R16, 0xffff, RZ, 0xc0, !PT ;  /* 0x0000ffff10067812 */ /* 0x000fc800078ec0ff */
[----:B------:R-:W-:Y:S01]  /*9220*/  LOP3.LUT R7, R0, 0xffff, RZ, 0xc0, !PT ;  /* 0x0000ffff00077812 */ /* 0x000fe200078ec0ff */
[----:B----4-:R-:W-:-:S04]  /*9230*/  IMAD R0, R3, R4, RZ ;  /* 0x0000000403007224 */ /* 0x010fc800078e02ff */
[----:B------:R1:W-:Y:S01]  /*9240*/  STL.64 [R1], R6 ;  /* 0x0000000601007387 */ /* 0x0003e20000100a00 */
[----:B------:R-:W-:-:S04]  /*9250*/  IMAD R0, R0, R5, RZ ;  /* 0x0000000500007224 */ /* 0x000fc800078e02ff */
[----:B------:R-:W-:-:S07]  /*9260*/  VIADD R15, R0, 0xffffffff ;  /* 0xffffffff000f7836 */ /* 0x000fce0000000000 */
.L_x_52:
[----:B------:R-:W-:Y:S01]  /*9270*/  SHF.L.U32 R5, R12, 0x1f, RZ ;  /* 0x0000001f0c057819 */ /* 0x000fe200000006ff */
[----:B------:R-:W-:Y:S02]  /*9280*/  VIADD R17, R2, 0x88 ;  /* 0x0000008802117836 */ /* 0x000fe40000000000 */
[----:B------:R-:W-:Y:S01]  /*9290*/  IMAD R3, R13, 0x8, R2 ;  /* 0x000000080d037824 */ /* 0x000fe200078e0202 */
[----:B--2---:R-:W2:Y:S02]  /*92a0*/  SYNCS.PHASECHK.TRANS64.TRYWAIT P0, [R2+URZ+0x80], R5 ;  /* 0x00008005020075a7 */ /* 0x004ea400080011ff */
[----:B------:R-:W-:Y:S01]  /*92b0*/  PRMT R17, RZ, 0x654, R17 ;  /* 0x00000654ff117816 */ /* 0x000fe20000000011 */
[----:B--2---:R-:W-:Y:S06]  /*92c0*/  @!P0 BRA `(.L_x_46) ;  /* 0x0000008800948947 */ /* 0x004fec0003800000 */
.L_x_165:
[----:B-12---:R-:W1:Y:S01]  /*92d0*/  LDS.128 R4, [R2+0xc0] ;  /* 0x0000c00002047984 */ /* 0x006e620000000c00 */
[----:B------:R-:W-:Y:S02]  /*92e0*/  SHF.L.U32 R18, R14, 0x1f, RZ ;  /* 0x0000001f0e127819 */ /* 0x000fe400000006ff */
[----:B------:R-:W-:Y:S01]  /*92f0*/  ISETP.GE.AND P0, PT, R0, 0x1, PT ;  /* 0x000000010000780c */ /* 0x000fe20003f06270 */
[----:B------:R-:W-:Y:S01]  /*9300*/  @!PT LDS RZ, [RZ] ;  /* 0x00000000fffff984 */ /* 0x000fe20000000800 */
[----:B------:R-:W-:Y:S01]  /*9310*/  @!PT LDS RZ, [RZ] ;  /* 0x00000000fffff984 */ /* 0x000fe20000000800 */
[----:B------:R-:W-:Y:S01]  /*9320*/  @!PT LDS RZ, [RZ] ;  /* 0x00000000fffff984 */ /* 0x000fe20000000800 */
[----:B------:R-:W-:Y:S01]  /*9330*/  @!PT LDS RZ, [RZ] ;  /* 0x00000000fffff984 */ /* 0x000fe20000000800 */
[----:B------:R2:W-:Y:S06]  /*9340*/  MEMBAR.ALL.CTA ;  /* 0x0000000000007992 */ /* 0x0005ec0000008000 */
[----:B--2---:R-:W2:Y:S02]  /*9350*/  FENCE.VIEW.ASYNC.S ;  /* 0x00000000000073c6 */ /* 0x004ea40000000000 */
[----:B--2---:R2:W-:Y:S01]  /*9360*/  SYNCS.ARRIVE.TRANS64.RED.A1T0 RZ, [R17+URZ], RZ ;  /* 0x000000ff11ff79a7 */ /* 0x0045e200081004ff */
[----:B------:R-:W3:Y:S01]  /*9370*/  SYNCS.PHASECHK.TRANS64.TRYWAIT P1, [R3+URZ+0xa0], R18 ;  /* 0x0000a012030075a7 */ /* 0x000ee200080211ff */
[----:B-1----:R-:W-:Y:S01]  /*9380*/  LOP3.LUT P4, RZ, R6, 0x1, RZ, 0xc0, !PT ;  /* 0x0000000106ff7812 */ /* 0x002fe2000788c0ff */
[----:B--23--:R-:W-:-:S12]  /*9390*/  @!P1 BRA `(.L_x_47) ;  /* 0x0000008800749947 */ /* 0x00cfd80003800000 */
.L_x_166:
[----:B------:R-:W-:Y:S05]  /*93a0*/  @!P0 BRA `(.L_x_48) ;  /* 0x0000000800608947 */ /* 0x000fea0003800000 */
[----:B-1----:R-:W-:Y:S01]  /*93b0*/  IMAD R18, R13, 0x4, R1 ;  /* 0x000000040d127824 */ /* 0x002fe200078e0201 */
[----:B------:R-:W-:Y:S02]  /*93c0*/  LEA R5, R11, R2, 0x3 ;  /* 0x000000020b057211 */ /* 0x000fe400078e18ff */
[----:B------:R-:W-:-:S03]  /*93d0*/  SHF.L.U32 R4, R10, 0x1f, RZ ;  /* 0x0000001f0a047819 */ /* 0x000fc600000006ff */
[----:B------:R-:W5:Y:S01]  /*93e0*/  LDL R18, [R18] ;  /* 0x0000000012127983 */ /* 0x000f620000100800 */
[----:B------:R1:W2:Y:S01]  /*93f0*/  SYNCS.PHASECHK.TRANS64.TRYWAIT P3, [R5+URZ], R4 ;  /* 0x00000004050075a7 */ /* 0x0002a200080611ff */
[----:B------:R-:W-:Y:S01]  /*9400*/  IMAD.MOV.U32 R19, RZ, RZ, R15 ;  /* 0x000000ffff137224 */ /* 0x000fe200078e000f */
[----:B------:R-:W-:-:S11]  /*9410*/  UPLOP3.LUT UP0, UPT, UPT, UPT, UPT, 0x40, 0x4 ;  /* 0x000000000004789c */ /* 0x000fd60003f0e870 */
.L_x_51:
[----:B------:R-:W-:Y:S01]  /*9420*/  ISETP.NE.AND P0, PT, R19, RZ, PT ;  /* 0x000000ff1300720c */ /* 0x000fe20003f05270 */
[C---:B-1----:R-:W-:Y:S01]  /*9430*/  VIADD R4, R11.reuse, 0x1 ;  /* 0x000000010b047836 */ /* 0x042fe20000000000 */
[C---:B------:R-:W-:Y:S01]  /*9440*/  LEA R7, R11.reuse, R8, 0xb ;  /* 0x000000080b077211 */ /* 0x040fe200078e58ff */
[C---:B------:R-:W-:Y:S02]  /*9450*/  IMAD R6, R11.reuse, 0x800, R9 ;  /* 0x000008000b067824 */ /* 0x040fe400078e0209 */
[----:B------:R-:W-:Y:S01]  /*9460*/  IMAD R17, R11, 0x8, R2 ;  /* 0x000000080b117824 */ /* 0x000fe200078e0202 */
[----:B------:R-:W-:Y:S01]  /*9470*/  ISETP.NE.AND P1, PT, R4, 0x3, PT ;  /* 0x000000030400780c */ /* 0x000fe20003f25270 */
[----:B------:R-:W-:Y:S01]  /*9480*/  @!UPT UIADD3 URZ, UPT, UPT, URZ, URZ, URZ ;  /* 0x000000fffffff290 */ /* 0x000fe2000fffe0ff */
[----:B--2-4-:R-:W-:Y:S11]  /*9490*/  @P3 BRA `(.L_x_49) ;  /* 0x00000000000c3947 */ /* 0x014ff60003800000 */
[----:B------:R-:W-:Y:S04]  /*94a0*/  SHF.L.U32 R20, R10, 0x1f, RZ ;  /* 0x0000001f0a147819 */ /* 0x000fe800000006ff */
[----:B------:R-:W1:Y:S02]  /*94b0*/  SYNCS.PHASECHK.TRANS64.TRYWAIT P2, [R17+URZ], R20 ;  /* 0x00000014110075a7 */ /* 0x000e6400080411ff */
[----:B-1----:R-:W-:Y:S05]  /*94c0*/  @!P2 BRA `(.L_x_50) ;  /* 0x00000088003ca947 */ /* 0x002fea0003800000 */
.L_x_49:
[----:B------:R-:W-:Y:S02]  /*94d0*/  R2UR UR5, R6 ;  /* 0x00000000060572ca */ /* 0x000fe400000e0000 */
[----:B------:R-:W-:Y:S02]  /*94e0*/  ELECT P2, URZ, PT ;  /* 0x0000000000ff782f */ /* 0x000fe40003840000 */
[----:B------:R-:W-:Y:S02]  /*94f0*/  R2UR UR4, R7 ;  /* 0x00000000070472ca */ /* 0x000fe400000e0000 */
[----:B------:R-:W-:Y:S02]  /*9500*/  SEL R21, RZ, 0x1, P1 ;  /* 0x00000001ff157807 */ /* 0x000fe40000800000 */
[----:B------:R-:W-:Y:S02]  /*9510*/  PLOP3.LUT P3, PT, PT, PT, PT, 0x80, 0x8 ;  /* 0x000000000008781c */ /* 0x000fe40003f6f070 */
[----:B------:R-:W-:Y:S02]  /*9520*/  SEL R11, R4, RZ, P1 ;  /* 0x000000ff040b7207 */ /* 0x000fe40000800000 */
[----:B------:R-:W-:Y:S03]  /*9530*/  LOP3.LUT R10, R10, R21, RZ, 0x3c, !PT ;  /* 0x000000150a0a7212 */ /* 0x000fe600078e3cff */
[----:B-----5:R-:W-:Y:S01]  /*9540*/  @P2 R2UR.BROADCAST UR22, R18 ;  /* 0x00000000121622ca */ /* 0x020fe200008e0000 */
[----:B------:R-:W-:Y:S01]  /*9550*/  IMAD.U32 R22, RZ, RZ, UR5 ;  /* 0x00000005ff167e24 */ /* 0x000fe2000f8e00ff */
[----:B------:R-:W-:Y:S01]  /*9560*/  @P0 SHF.L.U32 R4, R10, 0x1f, RZ ;  /* 0x0000001f0a040819 */ /* 0x000fe200000006ff */
[----:B-1----:R-:W-:Y:S02]  /*9570*/  IMAD.U32 R20, RZ, RZ, UR4 ;  /* 0x00000004ff147e24 */ /* 0x002fe4000f8e00ff */
[----:B------:R-:W-:Y:S01]  /*9580*/  @P2 IMAD.MOV.U32 R23, RZ, RZ, 0x20004020 ;  /* 0x20004020ff172424 */ /* 0x000fe200078e00ff */
[----:B------:R-:W-:Y:S01]  /*9590*/  @P2 R2UR UR26, R22 ;  /* 0x00000000161a22ca */ /* 0x000fe200000e0000 */
[----:B------:R-:W-:Y:S01]  /*95a0*/  @P2 IMAD.MOV.U32 R21, RZ, RZ, 0x40004080 ;  /* 0x40004080ff152424 */ /* 0x000fe200078e00ff */
[----:B------:R-:W-:Y:S01]  /*95b0*/  @P2 R2UR UR24, R20 ;  /* 0x00000000141822ca */ /* 0x000fe200000e0000 */
[----:B------:R-:W-:Y:S01]  /*95c0*/  @P0 IMAD R5, R11, 0x8, R2 ;  /* 0x000000080b050824 */ /* 0x000fe200078e0202 */
[----:B------:R-:W-:Y:S02]  /*95d0*/  @P2 R2UR UR27, R23 ;  /* 0x00000000171b22ca */ /* 0x000fe400000e0000 */
[----:B------:R-:W-:Y:S01]  /*95e0*/  @P2 R2UR UR25, R21 ;  /* 0x00000000151922ca */ /* 0x000fe200000e0000 */
[----:B------:R1:W3:Y:S01]  /*95f0*/  @P0 SYNCS.PHASECHK.TRANS64.TRYWAIT P3, [R5+URZ], R4 ;  /* 0x00000004050005a7 */ /* 0x0002e200080611ff */
[----:B------:R-:W-:Y:S11]  /*9600*/  ELECT P0, URZ, PT ;  /* 0x0000000000ff782f */ /* 0x000ff60003800000 */
[----:B------:R2:W-:Y:S01]  /*9610*/  UTCHMMA gdesc[UR24], gdesc[UR26], tmem[UR22], tmem[UR20], idesc[UR21], UP0 ;  /* 0x00ff141a180075ea */ /* 0x0005e20008000016 */
[----:B------:R-:W-:Y:S01]  /*9620*/  UPLOP3.LUT UP0, UPT, UPT, UPT, UPT, 0x80, 0x8 ;  /* 0x000000000008789c */ /* 0x000fe20003f0f070 */
[----:B------:R-:W-:Y:S02]  /*9630*/  @P0 VIADD R21, R6, 0x40 ;  /* 0x0000004006150836 */ /* 0x000fe40000000000 */
[----:B------:R-:W-:Y:S02]  /*9640*/  @P0 VIADD R20, R7, 0x2 ;  /* 0x0000000207140836 */ /* 0x000fe40000000000 */
[----:B------:R-:W-:Y:S01]  /*9650*/  @P0 IMAD.MOV.U32 R23, RZ, RZ, 0x20004020 ;  /* 0x20004020ff170424 */ /* 0x000fe200078e00ff */
[----:B------:R-:W-:Y:S01]  /*9660*/  @P0 R2UR UR5, R21 ;  /* 0x00000000150502ca */ /* 0x000fe200000e0000 */
[----:B------:R-:W-:Y:S01]  /*9670*/  @P0 IMAD.MOV.U32 R21, RZ, RZ, 0x40004080 ;  /* 0x40004080ff150424 */ /* 0x000fe200078e00ff */
[----:B------:R-:W-:Y:S11]  /*9680*/  @P0 R2UR UR4, R20 ;  /* 0x00000000140402ca */ /* 0x000ff600000e0000 */
[----:B------:R-:W-:Y:S02]  /*9690*/  IMAD.U32 R22, RZ, RZ, UR5 ;  /* 0x00000005ff167e24 */ /* 0x000fe4000f8e00ff */
[----:B------:R-:W-:Y:S03]  /*96a0*/  IMAD.U32 R20, RZ, RZ, UR4 ;  /* 0x00000004ff147e24 */ /* 0x000fe6000f8e00ff */
[----:B--2---:R-:W-:Y:S02]  /*96b0*/  @P0 R2UR UR26, R22 ;  /* 0x00000000161a02ca */ /* 0x004fe400000e0000 */
[----:B------:R-:W-:Y:S02]  /*96c0*/  @P0 R2UR UR27, R23 ;  /* 0x00000000171b02ca */ /* 0x000fe400000e0000 */
[----:B------:R-:W-:Y:S02]  /*96d0*/  @P0 R2UR UR24, R20 ;  /* 0x00000000141802ca */ /* 0x000fe400000e0000 */
[----:B------:R-:W-:Y:S02]  /*96e0*/  @P0 R2UR UR25, R21 ;  /* 0x00000000151902ca */ /* 0x000fe400000e0000 */
[----:B------:R-:W-:Y:S02]  /*96f0*/  @P0 R2UR.BROADCAST UR22, R18 ;  /* 0x00000000121602ca */ /* 0x000fe400008e0000 */
[----:B------:R-:W-:Y:S11]  /*9700*/  ELECT P0, URZ, PT ;  /* 0x0000000000ff782f */ /* 0x000ff60003800000 */
[----:B------:R2:W-:Y:S02]  /*9710*/  UTCHMMA gdesc[UR24], gdesc[UR26], tmem[UR22], tmem[UR18], idesc[UR19], UPT ;  /* 0x00ff121a180075ea */ /* 0x0005e4000b800016 */
        /* <DEDUP_REMOVED lines=17> */
[----:B-1----:R-:W-:Y:S01]  /*9830*/  @P0 IMAD.MOV.U32 R5, RZ, RZ, 0x40004080 ;  /* 0x40004080ff050424 */ /* 0x002fe200078e00ff */
        /* <DEDUP_REMOVED lines=20> */
[----:B-1----:R-:W-:Y:S02]  /*9980*/  @P0 R2UR UR26, R20 ;  /* 0x00000000141a02ca */ /* 0x002fe400000e0000 */
        /* <DEDUP_REMOVED lines=26> */
[----:B------:R-:W-:Y:S01]  /*9b30*/  @P0 R2UR UR4, R4 ;  /* 0x00000000040402ca */ /* 0x000fe200000e0000 */
[----:B------:R-:W-:Y:S01]  /*9b40*/  VIADD R6, R6, 0x1c0 ;  /* 0x000001c006067836 */ /* 0x000fe20000000000 */
[----:B------:R-:W-:Y:S01]  /*9b50*/  @P0 R2UR UR31, R21 ;  /* 0x00000000151f02ca */ /* 0x000fe200000e0000 */
[----:B------:R-:W-:Y:S01]  /*9b60*/  VIADD R7, R7, 0x46 ;  /* 0x0000004607077836 */ /* 0x000fe20000000000 */
[----:B------:R-:W-:Y:S07]  /*9b70*/  @P0 R2UR UR29, R5 ;  /* 0x00000000051d02ca */ /* 0x000fee00000e0000 */
[----:B------:R-:W-:Y:S01]  /*9b80*/  IMAD.U32 R20, RZ, RZ, UR5 ;  /* 0x00000005ff147e24 */ /* 0x000fe2000f8e00ff */
[----:B------:R-:W-:Y:S01]  /*9b90*/  R2UR UR5, R6 ;  /* 0x00000000060572ca */ /* 0x000fe200000e0000 */
[----:B------:R-:W-:Y:S01]  /*9ba0*/  IMAD.U32 R4, RZ, RZ, UR4 ;  /* 0x00000004ff047e24 */ /* 0x000fe2000f8e00ff */
[----:B------:R-:W-:Y:S02]  /*9bb0*/  R2UR UR4, R7 ;  /* 0x00000000070472ca */ /* 0x000fe400000e0000 */
[----:B------:R-:W-:Y:S02]  /*9bc0*/  @P0 R2UR UR30, R20 ;  /* 0x00000000141e02ca */ /* 0x000fe400000e0000 */
[----:B------:R-:W-:Y:S02]  /*9bd0*/  @P0 R2UR UR28, R4 ;  /* 0x00000000041c02ca */ /* 0x000fe400000e0000 */
[C---:B-1----:R-:W-:Y:S02]  /*9be0*/  @P0 R2UR.BROADCAST UR22, R18.reuse ;  /* 0x00000000121602ca */ /* 0x042fe400008e0000 */
[----:B------:R-:W-:Y:S03]  /*9bf0*/  ELECT P0, URZ, PT ;  /* 0x0000000000ff782f */ /* 0x000fe60003800000 */
[----:B------:R-:W-:Y:S10]  /*9c00*/  IMAD.U32 R6, RZ, RZ, UR5 ;  /* 0x00000005ff067e24 */ /* 0x000ff4000f8e00ff */
[----:B------:R-:W-:Y:S01]  /*9c10*/  @P0 R2UR.BROADCAST UR5, R18 ;  /* 0x00000000120502ca */ /* 0x000fe200008e0000 */
[----:B------:R-:W-:Y:S01]  /*9c20*/  IMAD.U32 R4, RZ, RZ, UR4 ;  /* 0x00000004ff047e24 */ /* 0x000fe2000f8e00ff */
[----:B------:R4:W-:Y:S01]  /*9c30*/  UTCHMMA gdesc[UR28], gdesc[UR30], tmem[UR22], tmem[UR8], idesc[UR9], UPT ;  /* 0x00ff081e1c0075ea */ /* 0x0009e2000b800016 */
[----:B------:R-:W-:Y:S01]  /*9c40*/  @P0 R2UR UR26, R6 ;  /* 0x00000000061a02ca */ /* 0x000fe200000e0000 */
[----:B------:R-:W-:Y:S02]  /*9c50*/  @P0 IMAD.MOV.U32 R7, RZ, RZ, 0x20004020 ;  /* 0x20004020ff070424 */ /* 0x000fe400078e00ff */
[----:B------:R-:W-:Y:S01]  /*9c60*/  @P0 R2UR UR24, R4 ;  /* 0x00000000041802ca */ /* 0x000fe200000e0000 */
[----:B------:R-:W-:Y:S02]  /*9c70*/  @P0 IMAD.MOV.U32 R5, RZ, RZ, 0x40004080 ;  /* 0x40004080ff050424 */ /* 0x000fe400078e00ff */
[----:B------:R-:W-:Y:S01]  /*9c80*/  VIADD R4, R19, 0x1 ;  /* 0x0000000113047836 */ /* 0x000fe20000000000 */
[----:B------:R-:W-:Y:S01]  /*9c90*/  @P0 R2UR UR27, R7 ;  /* 0x00000000071b02ca */ /* 0x000fe200000e0000 */
[----:B------:R-:W-:Y:S01]  /*9ca0*/  VIADD R19, R19, 0xffffffff ;  /* 0xffffffff13137836 */ /* 0x000fe20000000000 */
[----:B------:R-:W-:Y:S02]  /*9cb0*/  @P0 R2UR UR25, R5 ;  /* 0x00000000051902ca */ /* 0x000fe400000e0000 */
[----:B------:R-:W-:Y:S11]  /*9cc0*/  ELECT P0, URZ, PT ;  /* 0x0000000000ff782f */ /* 0x000ff60003800000 */
[----:B------:R4:W-:Y:S02]  /*9cd0*/  UTCHMMA gdesc[UR24], gdesc[UR26], tmem[UR5], tmem[UR6], idesc[UR7], UPT ;  /* 0x00ff061a180075ea */ /* 0x0009e4000b800005 */
[----:B------:R-:W-:Y:S05]  /*9ce0*/  @P0 VIADD R17, R17, 0x18 ;  /* 0x0000001811110836 */ /* 0x000fea0000000000 */
[----:B------:R-:W-:Y:S02]  /*9cf0*/  @P0 R2UR UR4, R17 ;  /* 0x00000000110402ca */ /* 0x000fe400000e0000 */
[----:B------:R-:W-:Y:S11]  /*9d00*/  ISETP.GT.U32.AND P0, PT, R4, 0x1, PT ;  /* 0x000000010400780c */ /* 0x000ff60003f04070 */
[----:B------:R4:W-:Y:S02]  /*9d10*/  UTCBAR [UR4], URZ ;  /* 0x000000ff040073e9 */ /* 0x0009e400080000ff */
[----:B---3--:R-:W-:Y:S05]  /*9d20*/  @P0 BRA `(.L_x_51) ;  /* 0xfffffff400bc0947 */ /* 0x008fea000383ffff */
.L_x_48:
[----:B------:R-:W-:Y:S01]  /*9d30*/  ELECT P0, URZ, PT ;  /* 0x0000000000ff782f */ /* 0x000fe20003800000 */
[----:B------:R-:W-:Y:S01]  /*9d40*/  VIADD R13, R13, 0x1 ;  /* 0x000000010d0d7836 */ /* 0x000fe20000000000 */
[----:B------:R-:W-:-:S11]  /*9d50*/  LOP3.LUT R12, R12, 0x1, RZ, 0x3c, !PT ;  /* 0x000000010c0c7812 */ /* 0x000fd600078e3cff */
[----:B-1----:R-:W-:-:S05]  /*9d60*/  @P0 VIADD R3, R3, 0x90 ;  /* 0x0000009003030836 */ /* 0x002fca0000000000 */
[----:B----4-:R-:W-:Y:S02]  /*9d70*/  @P0 R2UR UR4, R3 ;  /* 0x00000000030402ca */ /* 0x010fe400000e0000 */
[----:B------:R-:W-:-:S04]  /*9d80*/  ISETP.NE.AND P0, PT, R13, 0x2, PT ;  /* 0x000000020d00780c */ /* 0x000fc80003f05270 */
[----:B------:R-:W-:Y:S02]  /*9d90*/  SEL R3, RZ, 0x1, P0 ;  /* 0x00000001ff037807 */ /* 0x000fe40000000000 */
[----:B------:R-:W-:Y:S02]  /*9da0*/  SEL R13, R13, RZ, P0 ;  /* 0x000000ff0d0d7207 */ /* 0x000fe40000000000 */
[----:B------:R-:W-:-:S03]  /*9db0*/  LOP3.LUT R14, R14, R3, RZ, 0x3c, !PT ;  /* 0x000000030e0e7212 */ /* 0x000fc600078e3cff */
[----:B------:R2:W-:Y:S01]  /*9dc0*/  UTCBAR [UR4], URZ ;  /* 0x000000ff040073e9 */ /* 0x0005e200080000ff */
[----:B------:R-:W-:Y:S05]  /*9dd0*/  @P4 BRA `(.L_x_52) ;  /* 0xfffffff400244947 */ /* 0x000fea000383ffff */
[----:B------:R-:W1:Y:S01]  /*9de0*/  S2R R0, SR_CgaCtaId ;  /* 0x0000000000007919 */ /* 0x000e620000008800 */
[----:B------:R-:W-:Y:S02]  /*9df0*/  ELECT P0, URZ, PT ;  /* 0x0000000000ff782f */ /* 0x000fe40003800000 */
[----:B------:R-:W-:Y:S01]  /*9e00*/  MOV R5, 0x40 ;  /* 0x0000004000057802 */ /* 0x000fe20000000f00 */
[----:B------:R-:W-:Y:S01]  /*9e10*/  VIADD R4, R2, 0xa0 ;  /* 0x000000a002047836 */ /* 0x000fe20000000000 */
[----:B------:R-:W-:Y:S01]  /*9e20*/  UVIRTCOUNT.DEALLOC.SMPOOL 0x80 ;  /* 0x000000800000784c */ /* 0x000fe20000000000 */
[----:B------:R-:W-:Y:S02]  /*9e30*/  IMAD.MOV.U32 R3, RZ, RZ, 0x1 ;  /* 0x00000001ff037424 */ /* 0x000fe400078e00ff */
[C---:B------:R-:W-:Y:S02]  /*9e40*/  IMAD R2, R13.reuse, 0x8, R4 ;  /* 0x000000080d027824 */ /* 0x040fe400078e0204 */
[----:B------:R-:W-:Y:S01]  /*9e50*/  VIADD R9, R13, 0x1 ;  /* 0x000000010d097836 */ /* 0x000fe20000000000 */
[----:B-1----:R-:W-:-:S02]  /*9e60*/  LEA R0, R0, R5, 0x18 ;  /* 0x0000000500007211 */ /* 0x002fc400078ec0ff */
[----:B------:R-:W-:-:S03]  /*9e70*/  SHF.L.U32 R5, R14, 0x1f, RZ ;  /* 0x0000001f0e057819 */ /* 0x000fc600000006ff */
[----:B------:R1:W-:Y:S01]  /*9e80*/  @P0 STS.U8 [R0+0x1c], R3 ;  /* 0x00001c0300000388 */ /* 0x0003e20000000000 */
[----:B------:R-:W3:Y:S01]  /*9e90*/  SYNCS.PHASECHK.TRANS64.TRYWAIT P1, [R2+URZ], R5 ;  /* 0x00000005020075a7 */ /* 0x000ee200080211ff */
[----:B------:R-:W-:-:S04]  /*9ea0*/  ISETP.NE.AND P0, PT, R9, 0x2, PT ;  /* 0x000000020900780c */ /* 0x000fc80003f05270 */
[----:B------:R-:W-:Y:S02]  /*9eb0*/  SEL R7, RZ, 0x1, P0 ;  /* 0x00000001ff077807 */ /* 0x000fe40000000000 */
[----:B------:R-:W-:Y:S02]  /*9ec0*/  SEL R9, R9, RZ, P0 ;  /* 0x000000ff09097207 */ /* 0x000fe40000000000 */
[----:B------:R-:W-:-:S03]  /*9ed0*/  LOP3.LUT R7, R14, R7, RZ, 0x3c, !PT ;  /* 0x000000070e077212 */ /* 0x000fc600078e3cff */
[----:B------:R-:W-:Y:S01]  /*9ee0*/  IMAD R9, R9, 0x8, R4 ;  /* 0x0000000809097824 */ /* 0x000fe200078e0204 */
[----:B------:R-:W-:Y:S01]  /*9ef0*/  SHF.L.U32 R4, R7, 0x1f, RZ ;  /* 0x0000001f07047819 */ /* 0x000fe200000006ff */
[----:B-1-3--:R-:W-:Y:S06]  /*9f00*/  @!P1 BRA `(.L_x_53) ;  /* 0x0000007c00c09947 */ /* 0x00afec0003800000 */
.L_x_167:
[----:B------:R-:W3:Y:S02]  /*9f10*/  SYNCS.PHASECHK.TRANS64.TRYWAIT P0, [R9+URZ], R4 ;  /* 0x00000004090075a7 */ /* 0x000ee400080011ff */
[----:B---3--:R-:W-:Y:S05]  /*9f20*/  @!P0 BRA `(.L_x_54) ;  /* 0x0000007c00cc8947 */ /* 0x008fea0003800000 */
.L_x_168:
[----:B------:R-:W-:Y:S01]  /*9f30*/  NOP ;  /* 0x0000000000007918 */ /* 0x000fe20000000000 */
[----:B-1----:R-:W1:Y:S01]  /*9f40*/  LDS R2, [R0+0x14] ;  /* 0x0000140000027984 */ /* 0x002e620000000800 */
[----:B---3--:R-:W-:Y:S01]  /*9f50*/  LOP3.LUT R4, R16, 0xffff, RZ, 0xc0, !PT ;  /* 0x0000ffff10047812 */ /* 0x008fe200078ec0ff */
[----:B------:R-:W-:Y:S02]  /*9f60*/  IMAD.MOV.U32 R3, RZ, RZ, 0xffff ;  /* 0x0000ffffff037424 */ /* 0x000fe400078e00ff */
[----:B------:R-:W-:Y:S01]  /*9f70*/  IMAD.MOV.U32 R5, RZ, RZ, 0x1 ;  /* 0x00000001ff057424 */ /* 0x000fe200078e00ff */
[----:B------:R-:W-:-:S04]  /*9f80*/  SHF.R.U32.HI R4, RZ, 0x5, R4 ;  /* 0x00000005ff047819 */ /* 0x000fc80000011604 */
[-C--:B------:R-:W-:Y:S02]  /*9f90*/  SHF.L.U32 R3, R3, R4.reuse, RZ ;  /* 0x0000000403037219 */ /* 0x080fe400000006ff */
[----:B------:R-:W-:Y:S02]  /*9fa0*/  SHF.L.U32 R5, R5, R4, RZ ;  /* 0x0000000405057219 */ /* 0x000fe400000006ff */
[----:B-1----:R-:W-:-:S04]  /*9fb0*/  LOP3.LUT R2, R2, R3, RZ, 0xc0, !PT ;  /* 0x0000000302027212 */ /* 0x002fc800078ec0ff */
[----:B------:R-:W-:-:S13]  /*9fc0*/  ISETP.NE.AND P0, PT, R2, R3, PT ;  /* 0x000000030200720c */ /* 0x000fda0003f05270 */
[----:B------:R-:W-:Y:S05]  /*9fd0*/  @P0 BRA `(.L_x_55) ;  /* 0x00000000005c0947 */ /* 0x000fea0003800000 */
[----:B------:R-:W1:Y:S02]  /*9fe0*/  LDS R2, [R0+0x18] ;  /* 0x0000180000027984 */ /* 0x000e640000000800 */
[----:B-1----:R-:W-:-:S04]  /*9ff0*/  LOP3.LUT R2, R2, R5, RZ, 0xc0, !PT ;  /* 0x0000000502027212 */ /* 0x002fc800078ec0ff */
[----:B------:R-:W-:-:S13]  /*a000*/  ISETP.NE.AND P0, PT, R2, R5, PT ;  /* 0x000000050200720c */ /* 0x000fda0003f05270 */
[----:B------:R-:W-:Y:S05]  /*a010*/  @P0 BRA `(.L_x_56) ;  /* 0x0000000000400947 */ /* 0x000fea0003800000 */
[----:B------:R-:W-:Y:S02]  /*a020*/  R2UR UR6, R3 ;  /* 0x00000000030672ca */ /* 0x000fe400000e0000 */
[----:B------:R-:W1:Y:S01]  /*a030*/  S2R R3, SR_LANEID ;  /* 0x0000000000037919 */ /* 0x000e620000000000 */
[----:B------:R-:W-:Y:S02]  /*a040*/  VOTE.ANY R4, PT, PT ;  /* 0x0000000000047806 */ /* 0x000fe400038e0100 */
[----:B------:R-:W-:-:S04]  /*a050*/  LOP3.LUT R5, RZ, R5, RZ, 0x33, !PT ;  /* 0x00000005ff057212 */ /* 0x000fc800078e33ff */
[----:B--2---:R-:W2:Y:S01]  /*a060*/  REDUX UR4, R5 ;  /* 0x00000000050473c4 */ /* 0x004ea20000000000 */
[----:B------:R-:W1:Y:S03]  /*a070*/  FLO.U32 R4, R4 ;  /* 0x0000000400047300 */ /* 0x000e6600000e0000 */
[----:B------:R-:W-:-:S06]  /*a080*/  ULOP3.LUT UR6, URZ, UR6, URZ, 0x33, !UPT ;  /* 0x00000006ff067292 */ /* 0x000fcc000f8e33ff */
[----:B------:R-:W-:-:S04]  /*a090*/  IMAD.U32 R2, RZ, RZ, UR6 ;  /* 0x00000006ff027e24 */ /* 0x000fc8000f8e00ff */
[----:B------:R-:W3:Y:S02]  /*a0a0*/  REDUX UR5, R2 ;  /* 0x00000000020573c4 */ /* 0x000ee40000000000 */
[----:B------:R4:W-:Y:S01]  /*a0b0*/  UTCATOMSWS.AND URZ, UR6 ;  /* 0x0000000600ff79e3 */ /* 0x0009e20008000000 */
[----:B-1----:R-:W-:Y:S01]  /*a0c0*/  ISETP.EQ.U32.AND P0, PT, R4, R3, PT ;  /* 0x000000030400720c */ /* 0x002fe20003f02070 */
[----:B--2---:R-:W-:Y:S02]  /*a0d0*/  IMAD.U32 R3, RZ, RZ, UR4 ;  /* 0x00000004ff037e24 */ /* 0x004fe4000f8e00ff */
[----:B---3--:R-:W-:-:S10]  /*a0e0*/  IMAD.U32 R7, RZ, RZ, UR5 ;  /* 0x00000005ff077e24 */ /* 0x008fd4000f8e00ff */
[----:B------:R4:W-:Y:S04]  /*a0f0*/  @P0 ATOMS.AND RZ, [R0+0x14], R7 ;  /* 0x0000140700ff038c */ /* 0x0009e80002800000 */
[----:B------:R4:W-:Y:S01]  /*a100*/  @P0 ATOMS.AND RZ, [R0+0x18], R3 ;  /* 0x0000180300ff038c */ /* 0x0009e20002800000 */
[----:B------:R-:W-:Y:S05]  /*a110*/  BRA `(.L_x_57) ;  /* 0x0000000000147947 */ /* 0x000fea0003800000 */
.L_x_56:
[----:B------:R-:W-:Y:S02]  /*a120*/  MOV R2, 0xa140 ;  /* 0x0000a14000027802 */ /* 0x000fe40000000f00 */
[----:B--2--5:R-:W-:Y:S05]  /*a130*/  CALL.REL.NOINC `($__internal_0_$__cuda_sm10x_tcgen05_guardrail_trap_col_being_dealloced_not_returned_by_alloc) ;  /* 0x0000008400287944 */ /* 0x024fea0003c00000 */
[----:B------:R-:W-:Y:S05]  /*a140*/  BRA `(.L_x_57) ;  /* 0x0000000000087947 */ /* 0x000fea0003800000 */
.L_x_55:
[----:B------:R-:W-:Y:S02]  /*a150*/  MOV R2, 0xa170 ;  /* 0x0000a17000027802 */ /* 0x000fe40000000f00 */
[----:B--2--5:R-:W-:Y:S05]  /*a160*/  CALL.REL.NOINC `($__internal_2_$__cuda_sm10x_tcgen05_guardrail_trap_unallocated_columns_being_dealloced) ;  /* 0x0000008400347944 */ /* 0x024fea0003c00000 */
.L_x_57:
[----:B------:R-:W-:Y:S01]  /*a170*/  NOP ;  /* 0x0000000000007918 */ /* 0x000fe20000000000 */
[----:B----4-:R-:W-:Y:S05]  /*a180*/  EXIT ;  /* 0x000000000000794d */ /* 0x010fea0003800000 */
.L_x_41:
[----:B------:R-:W-:-:S13]  /*a190*/  ISETP.NE.OR P0, PT, R0, 0x3, !P0 ;  /* 0x000000030000780c */ /* 0x000fda0004705670 */
[----:B------:R-:W-:Y:S05]  /*a1a0*/  @P0 BRA `(.L_x_58) ;  /* 0x0000001800a00947 */ /* 0x000fea0003800000 */
[----:B------:R-:W1:Y:S01]  /*a1b0*/  LDC.64 R2, c[0x0][0x988] ;  /* 0x00026200ff027b82 */ /* 0x000e620000000a00 */
[----:B------:R-:W-:Y:S01]  /*a1c0*/  MOV R18, 0x400 ;  /* 0x0000040000127802 */ /* 0x000fe20000000f00 */
[----:B------:R-:W-:Y:S01]  /*a1d0*/  IMAD.MOV.U32 R45, RZ, RZ, 0x2000 ;  /* 0x00002000ff2d7424 */ /* 0x000fe200078e00ff */
[----:B------:R-:W-:Y:S02]  /*a1e0*/  PLOP3.LUT P6, PT, PT, PT, PT, 0x8, 0x80 ;  /* 0x000000000080781c */ /* 0x000fe40003fce170 */
[----:B------:R-:W-:Y:S02]  /*a1f0*/  LEA R18, R85, R18, 0x18 ;  /* 0x0000001255127211 */ /* 0x000fe400078ec0ff */
[----:B------:R-:W-:Y:S01]  /*a200*/  SHF.L.U32 R47, R47, 0x1f, RZ ;  /* 0x0000001f2f2f7819 */ /* 0x000fe200000006ff */
[----:B-----5:R-:W3:Y:S01]  /*a210*/  LDC.64 R32, c[0x0][0xa98] ;  /* 0x0002a600ff207b82 */ /* 0x020ee20000000a00 */
[C---:B--2---:R-:W-:Y:S02]  /*a220*/  R2UR UR7, R18.reuse ;  /* 0x00000000120772ca */ /* 0x044fe400000e0000 */
[----:B------:R-:W-:-:S02]  /*a230*/  R2UR UR33, R18 ;  /* 0x00000000122172ca */ /* 0x000fc400000e0000 */
[C---:B------:R-:W-:Y:S02]  /*a240*/  R2UR UR25, R18.reuse ;  /* 0x00000000121972ca */ /* 0x040fe400000e0000 */
[----:B------:R-:W-:Y:S01]  /*a250*/  R2UR UR17, R18 ;  /* 0x00000000121172ca */ /* 0x000fe200000e0000 */
[----:B------:R-:W2:Y:S06]  /*a260*/  LDC.64 R30, c[0x0][0xa80] ;  /* 0x0002a000ff1e7b82 */ /* 0x000eac0000000a00 */
[----:B------:R-:W-:Y:S02]  /*a270*/  UIADD3 UR7, UPT, UPT, UR7, 0x30, URZ ;  /* 0x0000003007077890 */ /* 0x000fe4000fffe0ff */
[----:B------:R-:W4:Y:S01]  /*a280*/  LDC.64 R28, c[0x0][0xa88] ;  /* 0x0002a200ff1c7b82 */ /* 0x000f220000000a00 */
[----:B-1----:R-:W-:Y:S01]  /*a290*/  ISETP.NE.U32.AND P4, PT, R2, RZ, PT ;  /* 0x000000ff0200720c */ /* 0x002fe20003f85070 */
[----:B------:R-:W-:-:S02]  /*a2a0*/  UIADD3 UR33, UPT, UPT, UR33, 0x38, URZ ;  /* 0x0000003821217890 */ /* 0x000fc4000fffe0ff */
[----:B------:R-:W-:Y:S01]  /*a2b0*/  UIADD3 UR25, UPT, UPT, UR25, 0x40, URZ ;  /* 0x0000004019197890 */ /* 0x000fe2000fffe0ff */
[----:B------:R-:W-:Y:S01]  /*a2c0*/  ISETP.NE.AND.EX P4, PT, R3, RZ, PT, P4 ;  /* 0x000000ff0300720c */ /* 0x000fe20003f85340 */
[----:B------:R-:W-:Y:S02]  /*a2d0*/  UIADD3 UR17, UPT, UPT, UR17, 0x48, URZ ;  /* 0x0000004811117890 */ /* 0x000fe4000fffe0ff */
[----:B------:R-:W1:Y:S01]  /*a2e0*/  LDC R0, c[0x0][0xc30] ;  /* 0x00030c00ff007b82 */ /* 0x000e620000000800 */
[C---:B---3--:R-:W-:Y:S02]  /*a2f0*/  ISETP.NE.AND P0, PT, R32.reuse, 0x1, PT ;  /* 0x000000012000780c */ /* 0x048fe40003f05270 */
[----:B------:R-:W-:Y:S01]  /*a300*/  R2UR UR4, R32 ;  /* 0x00000000200472ca */ /* 0x000fe200000e0000 */
[----:B------:R-:W-:-:S04]  /*a310*/  IMAD.MOV.U32 R32, RZ, RZ, RZ ;  /* 0x000000ffff207224 */ /* 0x000fc800078e00ff */
[----:B------:R-:W3:Y:S01]  /*a320*/  LDC R43, c[0x0][0x370] ;  /* 0x0000dc00ff2b7b82 */ /* 0x000ee20000000800 */
[----:B--2---:R-:W-:-:S05]  /*a330*/  R2UR UR6, R30 ;  /* 0x000000001e0672ca */ /* 0x004fca00000e0000 */
[----:B------:R-:W-:Y:S02]  /*a340*/  VOTEU.ANY UP2, P0 ;  /* 0x0000000000ff7886 */ /* 0x000fe40000040100 */
[----:B------:R-:W2:Y:S01]  /*a350*/  LDC R2, c[0x0][0xc0c] ;  /* 0x00030300ff027b82 */ /* 0x000ea20000000800 */
[----:B----4-:R-:W-:-:S07]  /*a360*/  R2UR UR5, R29 ;  /* 0x000000001d0572ca */ /* 0x010fce00000e0000 */
[----:B------:R-:W4:Y:S01]  /*a370*/  LDC R17, c[0x0][0xc20] ;  /* 0x00030800ff117b82 */ /* 0x000f220000000800 */
[----:B-1----:R-:W-:-:S07]  /*a380*/  ISETP.NE.AND P1, PT, R0, 0x1, PT ;  /* 0x000000010000780c */ /* 0x002fce0003f25270 */
[----:B------:R-:W1:Y:S08]  /*a390*/  LDC R27, c[0x0][0xaa0] ;  /* 0x0002a800ff1b7b82 */ /* 0x000e700000000800 */
[----:B------:R-:W1:Y:S08]  /*a3a0*/  LDC.64 R48, c[0x0][0x348] ;  /* 0x0000d200ff307b82 */ /* 0x000e700000000a00 */
[----:B------:R-:W1:Y:S08]  /*a3b0*/  LDC.64 R22, c[0x0][0xc10] ;  /* 0x00030400ff167b82 */ /* 0x000e700000000a00 */
[----:B------:R-:W1:Y:S08]  /*a3c0*/  LDC.64 R6, c[0x0][0xc18] ;  /* 0x00030600ff067b82 */ /* 0x000e700000000a00 */
[----:B------:R-:W1:Y:S08]  /*a3d0*/  LDC.64 R4, c[0x0][0xc28] ;  /* 0x00030a00ff047b82 */ /* 0x000e700000000a00 */
[----:B------:R-:W1:Y:S08]  /*a3e0*/  LDC.64 R20, c[0x0][0x990] ;  /* 0x00026400ff147b82 */ /* 0x000e700000000a00 */
[----:B------:R-:W1:Y:S08]  /*a3f0*/  LDC.64 R24, c[0x0][0xa90] ;  /* 0x0002a400ff187b82 */ /* 0x000e700000000a00 */
[----:B--234-:R-:W1:Y:S02]  /*a400*/  LDC R34, c[0x0][0x374] ;  /* 0x0000dd00ff227b82 */ /* 0x01ce640000000800 */
.L_x_73:
[----:B------:R-:W-:Y:S04]  /*a410*/  SHF.L.U32 R3, R32, 0x1f, RZ ;  /* 0x0000001f20037819 */ /* 0x000fe800000006ff */
[----:B------:R-:W2:Y:S02]  /*a420*/  SYNCS.PHASECHK.TRANS64.TRYWAIT P0, [R18+URZ+0x80], R3 ;  /* 0x00008003120075a7 */ /* 0x000ea400080011ff */
[----:B--2---:R-:W-:Y:S05]  /*a430*/  @!P0 BRA `(.L_x_59) ;  /* 0x00000078009c8947 */ /* 0x004fea0003800000 */
.L_x_169:
[----:B------:R-:W-:Y:S01]  /*a440*/  ISETP.GE.AND P0, PT, R26, 0x1, PT ;  /* 0x000000011a00780c */ /* 0x000fe20003f06270 */
[----:B------:R-:W3:Y:S01]  /*a450*/  LDS.128 R36, [R18+0xc0] ;  /* 0x0000c00012247984 */ /* 0x000ee20000000c00 */
[----:B------:R-:W-:Y:S01]  /*a460*/  VIADD R0, R18, 0x88 ;  /* 0x0000008812007836 */ /* 0x000fe20000000000 */
[----:B------:R-:W-:Y:S01]  /*a470*/  @!PT LDS RZ, [RZ] ;  /* 0x00000000fffff984 */ /* 0x000fe20000000800 */
[----:B------:R-:W-:Y:S01]  /*a480*/  @!PT LDS RZ, [RZ] ;  /* 0x00000000fffff984 */ /* 0x000fe20000000800 */
[----:B------:R-:W-:Y:S01]  /*a490*/  @!PT LDS RZ, [RZ] ;  /* 0x00000000fffff984 */ /* 0x000fe20000000800 */
[----:B------:R-:W-:Y:S01]  /*a4a0*/  @!PT LDS RZ, [RZ] ;  /* 0x00000000fffff984 */ /* 0x000fe20000000800 */
[----:B------:R4:W-:Y:S06]  /*a4b0*/  MEMBAR.ALL.CTA ;  /* 0x0000000000007992 */ /* 0x0009ec0000008000 */
[----:B----4-:R-:W4:Y:S01]  /*a4c0*/  FENCE.VIEW.ASYNC.S ;  /* 0x00000000000073c6 */ /* 0x010f220000000000 */
[----:B------:R-:W-:Y:S04]  /*a4d0*/  PRMT R0, RZ, 0x654, R0 ;  /* 0x00000654ff007816 */ /* 0x000fe80000000000 */
[----:B----4-:R4:W-:Y:S01]  /*a4e0*/  SYNCS.ARRIVE.TRANS64.RED.A1T0 RZ, [R0+URZ], RZ ;  /* 0x000000ff00ff79a7 */ /* 0x0109e200081004ff */
[----:B---3--:R-:W-:Y:S11]  /*a4f0*/  LOP3.LUT P5, RZ, R38, 0x1, RZ, 0xc0, !PT ;  /* 0x0000000126ff7812 */ /* 0x008ff600078ac0ff */
[----:B------:R-:W-:Y:S02]  /*a500*/  @!UPT UIADD3 URZ, UPT, UPT, URZ, URZ, URZ ;  /* 0x000000fffffff290 */ /* 0x000fe4000fffe0ff */
[----:B------:R-:W-:Y:S02]  /*a510*/  @P5 MOV R13, R36 ;  /* 0x00000024000d5202 */ /* 0x000fe40000000f00 */
[----:B------:R-:W-:Y:S01]  /*a520*/  @P5 LOP3.LUT R8, R37, 0xffff, RZ, 0xc0, !PT ;  /* 0x0000ffff25085812 */ /* 0x000fe200078ec0ff */
[----:B----4-:R-:W-:Y:S06]  /*a530*/  @!P0 BRA `(.L_x_60) ;  /* 0x0000000000a88947 */ /* 0x010fec0003800000 */
[-C--:B-1----:R-:W-:Y:S01]  /*a540*/  IMAD.HI.U32 R40, R8, R7.reuse, RZ ;  /* 0x0000000708287227 */ /* 0x082fe200078e00ff */
[----:B------:R-:W-:Y:S02]  /*a550*/  ISETP.NE.AND P0, PT, R6, 0x1, PT ;  /* 0x000000010600780c */ /* 0x000fe40003f05270 */
[----:B------:R-:W-:Y:S01]  /*a560*/  ISETP.NE.AND P2, PT, R26, 0x1, PT ;  /* 0x000000011a00780c */ /* 0x000fe20003f45270 */
[----:B------:R-:W-:Y:S01]  /*a570*/  IMAD.HI.U32 R42, R34, R7, RZ ;  /* 0x00000007222a7227 */ /* 0x000fe200078e00ff */
[-C--:B------:R-:W-:Y:S03]  /*a580*/  SHF.R.U32.HI R51, RZ, R17.reuse, R40 ;  /* 0x00000011ff337219 */ /* 0x080fe60000011628 */
[-C--:B------:R-:W-:Y:S01]  /*a590*/  IMAD.HI.U32 R40, R43, R22.reuse, RZ ;  /* 0x000000162b287227 */ /* 0x080fe200078e00ff */
[----:B------:R-:W-:Y:S02]  /*a5a0*/  SHF.R.U32.HI R53, RZ, R17, R42 ;  /* 0x00000011ff357219 */ /* 0x000fe4000001162a */
[----:B------:R-:W-:Y:S01]  /*a5b0*/  SEL R9, R8, R51, !P0 ;  /* 0x0000003308097207 */ /* 0x000fe20004000000 */
[----:B------:R-:W-:Y:S01]  /*a5c0*/  IMAD.HI.U32 R44, R13, R22, RZ ;  /* 0x000000160d2c7227 */ /* 0x000fe200078e00ff */
[----:B--2---:R-:W-:Y:S02]  /*a5d0*/  SEL R3, R34, R53, !P0 ;  /* 0x0000003522037207 */ /* 0x004fe40004000000 */
[----:B------:R-:W-:Y:S01]  /*a5e0*/  ISETP.NE.AND P0, PT, R2, 0x1, PT ;  /* 0x000000010200780c */ /* 0x000fe20003f05270 */
[----:B------:R-:W-:Y:S01]  /*a5f0*/  IMAD.HI.U32 R14, R9, R4, RZ ;  /* 0x00000004090e7227 */ /* 0x000fe200078e00ff */
[-C--:B------:R-:W-:Y:S02]  /*a600*/  SHF.R.U32.HI R40, RZ, R23.reuse, R40 ;  /* 0x00000017ff287219 */ /* 0x080fe40000011628 */
[----:B------:R-:W-:Y:S02]  /*a610*/  SHF.R.U32.HI R44, RZ, R23, R44 ;  /* 0x00000017ff2c7219 */ /* 0x000fe4000001162c */
[----:B------:R-:W-:Y:S01]  /*a620*/  SEL R11, R43, R40, !P0 ;  /* 0x000000282b0b7207 */ /* 0x000fe20004000000 */
[-C--:B------:R-:W-:Y:S01]  /*a630*/  IMAD.HI.U32 R40, R3, R4.reuse, RZ ;  /* 0x0000000403287227 */ /* 0x080fe200078e00ff */
[-C--:B------:R-:W-:Y:S03]  /*a640*/  SHF.R.U32.HI R14, RZ, R5.reuse, R14 ;  /* 0x00000005ff0e7219 */ /* 0x080fe6000001160e */
[----:B------:R-:W-:Y:S01]  /*a650*/  IMAD.HI.U32 R42, R11, R4, RZ ;  /* 0x000000040b2a7227 */ /* 0x000fe200078e00ff */
[-C--:B------:R-:W-:Y:S02]  /*a660*/  @P2 SHF.R.U32.HI R3, RZ, R5.reuse, R40 ;  /* 0x00000005ff032219 */ /* 0x080fe40000011628 */
[----:B------:R-:W-:Y:S02]  /*a670*/  SEL R15, R9, R14, !P2 ;  /* 0x0000000e090f7207 */ /* 0x000fe40005000000 */
[----:B------:R-:W-:Y:S01]  /*a680*/  @P2 SHF.R.U32.HI R11, RZ, R5, R42 ;  /* 0x00000005ff0b2219 */ /* 0x000fe2000001162a */
[C---:B------:R-:W-:Y:S01]  /*a690*/  IMAD R10, R26.reuse, R3, RZ ;  /* 0x000000031a0a7224 */ /* 0x040fe200078e02ff */
[----:B------:R-:W-:Y:S01]  /*a6a0*/  SEL R3, R13, R44, !P0 ;  /* 0x0000002c0d037207 */ /* 0x000fe20004000000 */
[----:B------:R-:W-:Y:S02]  /*a6b0*/  IMAD.MOV R14, RZ, RZ, -R15 ;  /* 0x000000ffff0e7224 */ /* 0x000fe400078e0a0f */
[C---:B------:R-:W-:Y:S01]  /*a6c0*/  IMAD R12, R26.reuse, R11, RZ ;  /* 0x0000000b1a0c7224 */ /* 0x040fe200078e02ff */
[----:B------:R-:W-:Y:S01]  /*a6d0*/  ISETP.GE.AND P0, PT, R9, R10, PT ;  /* 0x0000000a0900720c */ /* 0x000fe20003f06270 */
[----:B------:R-:W-:Y:S03]  /*a6e0*/  IMAD R14, R26, R14, R9 ;  /* 0x0000000e1a0e7224 */ /* 0x000fe600078e0209 */
[C---:B------:R-:W-:Y:S11]  /*a6f0*/  ISETP.GE.OR P0, PT, R3.reuse, R12, P0 ;  /* 0x0000000c0300720c */ /* 0x040ff60000706670 */
[----:B------:R-:W-:Y:S02]  /*a700*/  @!UPT UIADD3 URZ, UPT, UPT, URZ, URZ, URZ ;  /* 0x000000fffffff290 */ /* 0x000fe4000fffe0ff */
[C---:B------:R-:W-:Y:S05]  /*a710*/  @!P0 IMAD.HI.U32 R10, R3.reuse, R4, RZ ;  /* 0x00000004030a8227 */ /* 0x040fea00078e00ff */
[----:B------:R-:W-:Y:S04]  /*a720*/  @!P0 SHF.R.U32.HI R10, RZ, R5, R10 ;  /* 0x00000005ff0a8219 */ /* 0x000fe8000001160a */
[----:B------:R-:W-:Y:S01]  /*a730*/  @!P0 SEL R0, R3, R10, !P2 ;  /* 0x0000000a03008207 */ /* 0x000fe20005000000 */
[----:B------:R-:W-:Y:S03]  /*a740*/  IMAD.MOV R10, RZ, RZ, -R3 ;  /* 0x000000ffff0a7224 */ /* 0x000fe600078e0a03 */
[----:B------:R-:W-:Y:S01]  /*a750*/  @!P0 IADD3 R15, PT, PT, R15, -R0, RZ ;  /* 0x800000000f0f8210 */ /* 0x000fe20007ffe0ff */
[----:B------:R-:W-:Y:S01]  /*a760*/  @!P0 IMAD R0, R11, R14, R0 ;  /* 0x0000000e0b008224 */ /* 0x000fe200078e0200 */
[----:B------:R-:W-:Y:S01]  /*a770*/  IADD3 R11, PT, PT, -R9, RZ, RZ ;  /* 0x000000ff090b7210 */ /* 0x000fe20007ffe1ff */
[----:B------:R-:W-:Y:S02]  /*a780*/  IMAD R13, R2, R10, R13 ;  /* 0x0000000a020d7224 */ /* 0x000fe400078e020d */
[----:B------:R-:W-:Y:S02]  /*a790*/  @!P0 IMAD R9, R15, R26, R3 ;  /* 0x0000001a0f098224 */ /* 0x000fe400078e0203 */
[----:B------:R-:W-:Y:S02]  /*a7a0*/  @!P0 IMAD.MOV.U32 R3, RZ, RZ, R0 ;  /* 0x000000ffff038224 */ /* 0x000fe400078e0000 */
[----:B------:R-:W-:Y:S02]  /*a7b0*/  IMAD R8, R6, R11, R8 ;  /* 0x0000000b06087224 */ /* 0x000fe400078e0208 */
[----:B------:R-:W-:Y:S02]  /*a7c0*/  IMAD R13, R3, R2, R13 ;  /* 0x00000002030d7224 */ /* 0x000fe400078e020d */
[----:B------:R-:W-:Y:S02]  /*a7d0*/  IMAD R8, R9, R6, R8 ;  /* 0x0000000609087224 */ /* 0x000fe400078e0208 */
.L_x_60:
[----:B------:R-:W-:Y:S05]  /*a7e0*/  @P6 BRA `(.L_x_61) ;  /* 0x0000000000086947 */ /* 0x000fea0003800000 */
[----:B------:R-:W3:Y:S02]  /*a7f0*/  SYNCS.PHASECHK.TRANS64.TRYWAIT P0, [R18+URZ+0x78], R47 ;  /* 0x0000782f120075a7 */ /* 0x000ee400080011ff */
[----:B---3--:R-:W-:Y:S05]  /*a800*/  @!P0 BRA `(.L_x_62) ;  /* 0x0000007400bc8947 */ /* 0x008fea0003800000 */
.L_x_61:
[----:B-1----:R-:W-:Y:S01]  /*a810*/  ISETP.NE.U32.AND P2, PT, R20, RZ, PT ;  /* 0x000000ff1400720c */ /* 0x002fe20003f45070 */
[----:B------:R-:W-:Y:S01]  /*a820*/  IMAD.MOV.U32 R51, RZ, RZ, 0x1 ;  /* 0x00000001ff337424 */ /* 0x000fe200078e00ff */
[----:B------:R-:W-:Y:S02]  /*a830*/  R2UR UR15, R16 ;  /* 0x00000000100f72ca */ /* 0x000fe400000e0000 */
[----:B------:R-:W-:Y:S02]  /*a840*/  ISETP.NE.AND.EX P2, PT, R21, RZ, PT, P2 ;  /* 0x000000ff1500720c */ /* 0x000fe40003f45320 */
[----:B------:R-:W-:Y:S02]  /*a850*/  ISETP.NE.U32.AND P0, PT, R20, RZ, PT ;  /* 0x000000ff1400720c */ /* 0x000fe40003f05070 */
[----:B------:R-:W-:Y:S02]  /*a860*/  SHF.L.U32 R51, R51, 0x1f, RZ ;  /* 0x0000001f33337819 */ /* 0x000fe400000006ff */
[----:B------:R-:W-:Y:S05]  /*a870*/  ISETP.NE.AND.EX P0, PT, R21, RZ, PT, P0 ;  /* 0x000000ff1500720c */ /* 0x000fea0003f05300 */
[----:B------:R-:W-:Y:S02]  /*a880*/  USHF.L.U32 UR15, UR15, 0x7, URZ ;  /* 0x000000070f0f7899 */ /* 0x000fe400080006ff */
[----:B------:R-:W-:Y:S10]  /*a890*/  @!P2 BRA `(.L_x_63) ;  /* 0x000000000030a947 */ /* 0x000ff40003800000 */
[----:B------:R-:W-:Y:S01]  /*a8a0*/  PLOP3.LUT P3, PT, P4, PT, PT, 0x80, 0x8 ;  /* 0x000000000008781c */ /* 0x000fe2000276f070 */
[----:B------:R-:W-:Y:S11]  /*a8b0*/  IMAD.MOV.U32 R87, RZ, RZ, 0x1 ;  /* 0x00000001ff577424 */ /* 0x000ff600078e00ff */
[----:B------:R-:W-:Y:S01]  /*a8c0*/  @!UPT UIADD3 URZ, UPT, UPT, URZ, URZ, URZ ;  /* 0x000000fffffff290 */ /* 0x000fe2000fffe0ff */
[----:B------:R-:W1:Y:S01]  /*a8d0*/  @P3 LDC.64 R10, c[0x0][0x988] ;  /* 0x00026200ff0a3b82 */ /* 0x000e620000000a00 */
[----:B------:R-:W-:Y:S01]  /*a8e0*/  @P3 R2UR UR8, R88 ;  /* 0x00000000580832ca */ /* 0x000fe200000e0000 */
[----:B------:R-:W-:Y:S01]  /*a8f0*/  @P3 IMAD R0, R19, R20, RZ ;  /* 0x0000001413003224 */ /* 0x000fe200078e02ff */
[----:B------:R-:W-:Y:S03]  /*a900*/  @P3 R2UR UR9, R89 ;  /* 0x00000000590932ca */ /* 0x000fe600000e0000 */
[----:B-1----:R-:W-:Y:S04]  /*a910*/  @P3 IMAD.WIDE R10, R0, 0x4, R10 ;  /* 0x00000004000a3825 */ /* 0x002fe800078e020a */
[----:B------:R-:W-:Y:S06]  /*a920*/  IMAD.MOV.U32 R0, RZ, RZ, 0x1 ;  /* 0x00000001ff007424 */ /* 0x000fec00078e00ff */
[----:B------:R1:W5:Y:S01]  /*a930*/  @P3 LDG.E R35, desc[UR8][R10.64] ;  /* 0x000000080a233981 */ /* 0x000362000c1e1900 */
[----:B------:R-:W-:Y:S01]  /*a940*/  @!P3 PRMT R87, R0, 0x7610, R87 ;  /* 0x000076100057b816 */ /* 0x000fe20000000057 */
[----:B-1----:R-:W4:Y:S06]  /*a950*/  @!P3 LDC R35, c[0x0][0x980] ;  /* 0x00026000ff23bb82 */ /* 0x002f2c0000000800 */
.L_x_63:
[----:B----45:R-:W-:Y:S01]  /*a960*/  @!P0 FSETP.EQ.AND P2, PT, R35, RZ, PT ;  /* 0x000000ff2300820b */ /* 0x030fe20003f42000 */
[----:B------:R-:W-:Y:S01]  /*a970*/  @!UPT UIADD3 URZ, UPT, UPT, URZ, URZ, URZ ;  /* 0x000000fffffff290 */ /* 0x000fe2000fffe0ff */
[----:B------:R-:W-:Y:S11]  /*a980*/  @!P0 BRA `(.L_x_64) ;  /* 0x0000000000108947 */ /* 0x000ff60003800000 */
[----:B------:R-:W-:Y:S02]  /*a990*/  LOP3.LUT P0, RZ, R87, 0xff, RZ, 0xc0, !PT ;  /* 0x000000ff57ff7812 */ /* 0x000fe4000780c0ff */
[----:B------:R-:W-:Y:S11]  /*a9a0*/  PLOP3.LUT P2, PT, P3, PT, PT, 0x8, 0x80 ;  /* 0x000000000080781c */ /* 0x000ff60001f4e170 */
[----:B------:R-:W-:Y:S11]  /*a9b0*/  @P0 FSETP.EQ.AND P2, PT, R35, RZ, PT ;  /* 0x000000ff2300020b */ /* 0x000ff60003f42000 */
[----:B------:R-:W-:Y:S02]  /*a9c0*/  @!UPT UIADD3 URZ, UPT, UPT, URZ, URZ, URZ ;  /* 0x000000fffffff290 */ /* 0x000fe4000fffe0ff */
.L_x_64:
[----:B------:R-:W-:Y:S01]  /*a9d0*/  ISETP.NE.AND P0, PT, R30, 0x1, PT ;  /* 0x000000011e00780c */ /* 0x000fe20003f05270 */
[----:B------:R-:W1:Y:S01]  /*a9e0*/  SYNCS.PHASECHK.TRANS64.TRYWAIT P6, [R18+URZ+0x50], R51 ;  /* 0x00005033120075a7 */ /* 0x000e6200080c11ff */
[----:B------:R-:W-:Y:S04]  /*a9f0*/  IMAD.SHL.U32 R12, R41, 0x80, RZ ;  /* 0x00000080290c7824 */ /* 0x000fe800078e00ff */
[C---:B--2---:R-:W-:Y:S01]  /*aa00*/  IMAD.HI.U32 R3, R12.reuse, R31, RZ ;  /* 0x0000001f0c037227 */ /* 0x044fe200078e00ff */
[C---:B------:R-:W-:Y:S04]  /*aa10*/  R2UR UR11, R12.reuse ;  /* 0x000000000c0b72ca */ /* 0x040fe800000e0000 */
[----:B------:R-:W-:Y:S04]  /*aa20*/  SHF.R.U32.HI R3, RZ, R28, R3 ;  /* 0x0000001cff037219 */ /* 0x000fe80000011603 */
[----:B------:R-:W-:Y:S02]  /*aa30*/  SEL R3, R12, R3, !P0 ;  /* 0x000000030c037207 */ /* 0x000fe40004000000 */
[----:B------:R-:W-:Y:S02]  /*aa40*/  ISETP.NE.AND P0, PT, R29, 0x1, PT ;  /* 0x000000011d00780c */ /* 0x000fe40003f05270 */
[C---:B------:R-:W-:Y:S01]  /*aa50*/  R2UR UR12, R3.reuse ;  /* 0x00000000030c72ca */ /* 0x040fe200000e0000 */
[C---:B------:R-:W-:Y:S05]  /*aa60*/  IMAD.HI.U32 R10, R3.reuse, R24, RZ ;  /* 0x00000018030a7227 */ /* 0x040fea00078e00ff */
[----:B------:R-:W-:Y:S04]  /*aa70*/  SHF.R.U32.HI R10, RZ, R25, R10 ;  /* 0x00000019ff0a7219 */ /* 0x000fe8000001160a */
[----:B------:R-:W-:Y:S02]  /*aa80*/  SEL R10, R3, R10, !P0 ;  /* 0x0000000a030a7207 */ /* 0x000fe40004000000 */
[----:B------:R-:W-:Y:S02]  /*aa90*/  ELECT P0, URZ, PT ;  /* 0x0000000000ff782f */ /* 0x000fe40003800000 */
[C---:B------:R-:W-:Y:S01]  /*aaa0*/  R2UR UR8, R10.reuse ;  /* 0x000000000a0872ca */ /* 0x040fe200000e0000 */
[C---:B------:R-:W-:Y:S01]  /*aab0*/  IMAD.HI.U32 R0, R10.reuse, R33, RZ ;  /* 0x000000210a007227 */ /* 0x040fe200078e00ff */
[----:B------:R-:W-:Y:S02]  /*aac0*/  PLOP3.LUT P2, PT, P2, P0, PT, 0xf2, 0x2f ;  /* 0x00000000002f781c */ /* 0x000fe40001741e72 */
[----:B------:R-:W-:Y:S02]  /*aad0*/  R2UR UR13, R10 ;  /* 0x000000000a0d72ca */ /* 0x000fe400000e0000 */
[----:B------:R-:W-:Y:S04]  /*aae0*/  SHF.R.U32.HI R0, RZ, R27, R0 ;  /* 0x0000001bff007219 */ /* 0x000fe80000011600 */
[----:B------:R-:W-:Y:S01]  /*aaf0*/  R2UR UR14, R0 ;  /* 0x00000000000e72ca */ /* 0x000fe200000e0000 */
[----:B------:R-:W-:Y:S04]  /*ab00*/  IMAD.MOV R0, RZ, RZ, -R3 ;  /* 0x000000ffff007224 */ /* 0x000fe800078e0a03 */
[----:B------:R-:W-:Y:S01]  /*ab10*/  @!P2 IMAD.MOV.U32 R9, RZ, 0x20, RZ ;  /* 0x00000020ff09a824 */ /* 0x000fe200078e00ff */
[----:B------:R-:W-:Y:S01]  /*ab20*/  R2UR UR10, R0 ;  /* 0x00000000000a72ca */ /* 0x000fe200000e0000 */
[----:B------:R-:W-:Y:S02]  /*ab30*/  IMAD.MOV R0, RZ, RZ, -R10 ;  /* 0x000000ffff007224 */ /* 0x000fe400078e0a0a */
[----:B------:R-:W-:Y:S03]  /*ab40*/  @!P2 IMAD.MOV.U32 R9, RZ, 0x400, R9 ;  /* 0x00000400ff09a824 */ /* 0x000fe600078e0009 */
[----:B------:R-:W-:Y:S01]  /*ab50*/  R2UR UR9, R0 ;  /* 0x00000000000972ca */ /* 0x000fe200000e0000 */
[----:B------:R-:W-:Y:S06]  /*ab60*/  USEL UR14, UR8, UR14, !UP2 ;  /* 0x0000000e080e7287 */ /* 0x000fec000d000000 */
[----:B------:R-:W-:Y:S01]  /*ab70*/  UIMAD UR11, UR6, UR10, UR11 ;  /* 0x0000000a060b72a4 */ /* 0x000fe2000f8e020b */
[----:B------:R-:W-:Y:S05]  /*ab80*/  IMAD R3, RZ, RZ, -UR14 ;  /* 0x8000000eff037e24 */ /* 0x000fea000f8e02ff */
[----:B------:R-:W-:Y:S01]  /*ab90*/  UIMAD UR12, UR5, UR9, UR12 ;  /* 0x00000009050c72a4 */ /* 0x000fe2000f8e020c */
[----:B------:R-:W-:Y:S02]  /*aba0*/  R2UR UR8, R3 ;  /* 0x00000000030872ca */ /* 0x000fe400000e0000 */
[----:B------:R-:W-:Y:S05]  /*abb0*/  @!P2 IADD3 R3, P0, PT, R48, 0x680, RZ ;  /* 0x000006803003a810 */ /* 0x000fea0007f1e0ff */
[----:B------:R-:W-:Y:S06]  /*abc0*/  @!P2 IMAD.X R0, RZ, RZ, R49, P0 ;  /* 0x000000ffff00a224 */ /* 0x000fec00000e0631 */
[----:B------:R-:W-:Y:S01]  /*abd0*/  UIMAD UR13, UR4, UR8, UR13 ;  /* 0x00000008040d72a4 */ /* 0x000fe2000f8e020d */
[----:B-1----:R-:W-:Y:S11]  /*abe0*/  @!P6 BRA `(.L_x_65) ;  /* 0x0000007000d8e947 */ /* 0x002ff60003800000 */
.L_x_170:
[----:B------:R-:W-:Y:S01]  /*abf0*/  @!P2 R2UR UR10, R9 ;  /* 0x00000000090aa2ca */ /* 0x000fe200000e0000 */
[----:B------:R-:W-:Y:S01]  /*ac00*/  VOTEU.ALL UP0, P2 ;  /* 0x0000000000ff7886 */ /* 0x000fe20001000000 */
[----:B------:R-:W-:Y:S01]  /*ac10*/  @!P2 R2UR UR9, R3 ;  /* 0x000000000309a2ca */ /* 0x000fe200000e0000 */
[----:B------:R-:W-:Y:S01]  /*ac20*/  @!P2 IMAD.MOV.U32 R9, RZ, 0x20, RZ ;  /* 0x00000020ff09a824 */ /* 0x000fe200078e00ff */
[----:B------:R-:W-:Y:S01]  /*ac30*/  @!P2 R2UR UR8, R0 ;  /* 0x000000000008a2ca */ /* 0x000fe200000e0000 */
[----:B------:R-:W-:Y:S02]  /*ac40*/  @!P2 VIADD R0, R18, 0x200 ;  /* 0x000002001200a836 */ /* 0x000fe40000000000 */
[----:B------:R-:W-:Y:S06]  /*ac50*/  @!P2 IMAD.MOV.U32 R9, RZ, 0x400, R9 ;  /* 0x00000400ff09a824 */ /* 0x000fec00078e0009 */
[----:B------:R-:W-:Y:S01]  /*ac60*/  IMAD.U32 R3, RZ, RZ, UR10 ;  /* 0x0000000aff037e24 */ /* 0x000fe2000f8e00ff */
[----:B------:R-:W-:Y:S01]  /*ac70*/  @!UP0 UMOV UR10, UR15 ;  /* 0x0000000f000a8c82 */ /* 0x000fe20008000000 */
[----:B------:R-:W-:Y:S01]  /*ac80*/  IMAD.U32 R10, RZ, RZ, UR9 ;  /* 0x00000009ff0a7e24 */ /* 0x000fe2000f8e00ff */
[----:B------:R-:W-:Y:S01]  /*ac90*/  @!UP0 UMOV UR9, UR7 ;  /* 0x0000000700098c82 */ /* 0x000fe20008000000 */
[----:B------:R-:W-:Y:S01]  /*aca0*/  IMAD.U32 R11, RZ, RZ, UR8 ;  /* 0x00000008ff0b7e24 */ /* 0x000fe2000f8e00ff */
[----:B------:R-:W-:Y:S02]  /*acb0*/  @!P2 PRMT R3, R3, 0x5410, RZ ;  /* 0x000054100303a816 */ /* 0x000fe400000000ff */
[----:B------:R-:W-:Y:S01]  /*acc0*/  @!P2 R2UR UR8, R0 ;  /* 0x000000000008a2ca */ /* 0x000fe200000e0000 */
[----:B------:R-:W-:Y:S01]  /*acd0*/  IMAD.U32 R0, RZ, RZ, UR7 ;  /* 0x00000007ff007e24 */ /* 0x000fe2000f8e00ff */
[----:B------:R-:W-:Y:S02]  /*ace0*/  @!P2 R2UR UR18, R10 ;  /* 0x000000000a12a2ca */ /* 0x000fe400000e0000 */
[----:B------:R-:W-:Y:S02]  /*acf0*/  @!P2 R2UR UR19, R11 ;  /* 0x000000000b13a2ca */ /* 0x000fe400000e0000 */
[----:B------:R-:W-:Y:S01]  /*ad00*/  @!P2 R2UR UR16, R3 ;  /* 0x000000000310a2ca */ /* 0x000fe200000e0000 */
[----:B------:R-:W-:Y:S01]  /*ad10*/  @!P2 IMAD.MOV.U32 R3, RZ, RZ, 0x2000 ;  /* 0x00002000ff03a424 */ /* 0x000fe200078e00ff */
[----:B------:R-:W-:Y:S11]  /*ad20*/  PRMT R11, R85, 0x654, R0 ;  /* 0x00000654550b7816 */ /* 0x000ff60000000000 */
[----:B------:R2:W-:Y:S01]  /*ad30*/  @!UP0 UTMALDG.5D.IM2COL [UR8], [UR18], UR16 ;  /* 0x00000008120083b4 */ /* 0x0005e20008060010 */
[----:B------:R4:W-:Y:S01]  /*ad40*/  @!P2 SYNCS.ARRIVE.TRANS64.RED.A0TR RZ, [R18+URZ+0x30], R3 ;  /* 0x0000300312ffa9a7 */ /* 0x0009e200083004ff */
[----:B------:R2:W-:Y:S01]  /*ad50*/  SYNCS.ARRIVE.TRANS64.RED.A1T0 RZ, [R11+URZ], RZ ;  /* 0x000000ff0bff79a7 */ /* 0x0005e200081004ff */
[----:B------:R-:W5:Y:S01]  /*ad60*/  SYNCS.PHASECHK.TRANS64.TRYWAIT P6, [R18+URZ+0x58], R51 ;  /* 0x00005833120075a7 */ /* 0x000f6200080c11ff */
[----:B----4-:R-:W-:Y:S05]  /*ad70*/  @!P2 IADD3 R3, P0, PT, R48, 0x680, RZ ;  /* 0x000006803003a810 */ /* 0x010fea0007f1e0ff */
[----:B------:R-:W-:Y:S01]  /*ad80*/  @!P2 IMAD.X R0, RZ, RZ, R49, P0 ;  /* 0x000000ffff00a224 */ /* 0x000fe200000e0631 */
[----:B--2--5:R-:W-:Y:S07]  /*ad90*/  @!P6 BRA `(.L_x_66) ;  /* 0x000000700080e947 */ /* 0x024fee0003800000 */
.L_x_171:
[----:B------:R-:W-:Y:S01]  /*ada0*/  @!P2 R2UR UR10, R9 ;  /* 0x00000000090aa2ca */ /* 0x000fe200000e0000 */
[----:B------:R-:W-:Y:S01]  /*adb0*/  VOTEU.ALL UP0, P2 ;  /* 0x0000000000ff7886 */ /* 0x000fe20001000000 */
[----:B------:R-:W-:Y:S01]  /*adc0*/  @!P2 R2UR UR8, R0 ;  /* 0x000000000008a2ca */ /* 0x000fe200000e0000 */
[----:B------:R-:W-:Y:S01]  /*add0*/  @!P2 VIADD R0, R18, 0x2200 ;  /* 0x000022001200a836 */ /* 0x000fe20000000000 */
[----:B------:R-:W-:Y:S01]  /*ade0*/  @!P2 R2UR UR9, R3 ;  /* 0x000000000309a2ca */ /* 0x000fe200000e0000 */
[----:B------:R-:W-:Y:S01]  /*adf0*/  UMOV UR35, UR11 ;  /* 0x0000000b00237c82 */ /* 0x000fe20008000000 */
[----:B------:R-:W-:Y:S01]  /*ae00*/  @!UP0 UIADD3 UR34, UPT, UPT, UR15, 0x10, URZ ;  /* 0x000000100f228890 */ /* 0x000fe2000fffe0ff */
[----:B------:R-:W-:Y:S01]  /*ae10*/  IMAD.U32 R10, RZ, RZ, UR33 ;  /* 0x00000021ff0a7e24 */ /* 0x000fe2000f8e00ff */
[----:B------:R-:W-:Y:S01]  /*ae20*/  @!P2 R2UR UR32, R0 ;  /* 0x000000000020a2ca */ /* 0x000fe200000e0000 */
[----:B------:R-:W-:Y:S01]  /*ae30*/  VOTEU.ALL UP0, P2 ;  /* 0x0000000000ff7886 */ /* 0x000fe20001000000 */
[----:B------:R-:W-:Y:S01]  /*ae40*/  UMOV UR36, UR12 ;  /* 0x0000000c00247c82 */ /* 0x000fe20008000000 */
[----:B------:R-:W-:Y:S01]  /*ae50*/  UMOV UR37, UR13 ;  /* 0x0000000d00257c82 */ /* 0x000fe20008000000 */
[----:B------:R-:W-:Y:S01]  /*ae60*/  UMOV UR38, UR14 ;  /* 0x0000000e00267c82 */ /* 0x000fe20008000000 */
[----:B------:R-:W-:Y:S01]  /*ae70*/  IMAD.U32 R3, RZ, RZ, UR10 ;  /* 0x0000000aff037e24 */ /* 0x000fe2000f8e00ff */
[----:B------:R-:W-:Y:S01]  /*ae80*/  PRMT R10, R85, 0x654, R10 ;  /* 0x00000654550a7816 */ /* 0x000fe2000000000a */
[----:B------:R-:W-:Y:S02]  /*ae90*/  IMAD.U32 R15, RZ, RZ, UR8 ;  /* 0x00000008ff0f7e24 */ /* 0x000fe4000f8e00ff */
[----:B------:R-:W-:Y:S01]  /*aea0*/  IMAD.U32 R14, RZ, RZ, UR9 ;  /* 0x00000009ff0e7e24 */ /* 0x000fe2000f8e00ff */
[----:B------:R-:W-:Y:S01]  /*aeb0*/  @!P2 PRMT R3, R3, 0x5410, RZ ;  /* 0x000054100303a816 */ /* 0x000fe200000000ff */
[----:B------:R-:W-:Y:S01]  /*aec0*/  @!P2 IMAD.MOV.U32 R9, RZ, 0x20, RZ ;  /* 0x00000020ff09a824 */ /* 0x000fe200078e00ff */
[----:B------:R-:W-:Y:S02]  /*aed0*/  @!P2 R2UR UR19, R15 ;  /* 0x000000000f13a2ca */ /* 0x000fe400000e0000 */
[----:B------:R-:W-:Y:S01]  /*aee0*/  @!P2 R2UR UR18, R14 ;  /* 0x000000000e12a2ca */ /* 0x000fe200000e0000 */
[----:B------:R-:W-:Y:S01]  /*aef0*/  @!P2 IMAD.MOV.U32 R9, RZ, 0x400, R9 ;  /* 0x00000400ff09a824 */ /* 0x000fe200078e0009 */
[----:B------:R-:W-:Y:S01]  /*af00*/  @!P2 R2UR UR8, R3 ;  /* 0x000000000308a2ca */ /* 0x000fe200000e0000 */
[----:B------:R-:W-:Y:S11]  /*af10*/  @!P2 IMAD.MOV.U32 R3, RZ, RZ, 0x2000 ;  /* 0x00002000ff03a424 */ /* 0x000ff600078e00ff */
[----:B------:R-:W-:Y:S01]  /*af20*/  @!UPT UIADD3 URZ, UPT, UPT, URZ, URZ, URZ ;  /* 0x000000fffffff290 */ /* 0x000fe2000fffe0ff */
[----:B------:R4:W-:Y:S01]  /*af30*/  @!UP0 UTMALDG.5D.IM2COL [UR32], [UR18], UR8 ;  /* 0x00000020120083b4 */ /* 0x0009e20008060008 */
[----:B------:R5:W-:Y:S01]  /*af40*/  @!P2 SYNCS.ARRIVE.TRANS64.RED.A0TR RZ, [R18+URZ+0x38], R3 ;  /* 0x0000380312ffa9a7 */ /* 0x000be200083004ff */
[----:B------:R4:W-:Y:S01]  /*af50*/  SYNCS.ARRIVE.TRANS64.RED.A1T0 RZ, [R10+URZ], RZ ;  /* 0x000000ff0aff79a7 */ /* 0x0009e200081004ff */
[----:B------:R-:W1:Y:S01]  /*af60*/  SYNCS.PHASECHK.TRANS64.TRYWAIT P6, [R18+URZ+0x60], R51 ;  /* 0x00006033120075a7 */ /* 0x000e6200080c11ff */
[----:B-----5:R-:W-:Y:S05]  /*af70*/  @!P2 IADD3 R3, P0, PT, R48, 0x680, RZ ;  /* 0x000006803003a810 */ /* 0x020fea0007f1e0ff */
[----:B------:R-:W-:Y:S01]  /*af80*/  @!P2 IMAD.X R0, RZ, RZ, R49, P0 ;  /* 0x000000ffff00a224 */ /* 0x000fe200000e0631 */
[----:B-1--4-:R-:W-:Y:S07]  /*af90*/  @!P6 BRA `(.L_x_67) ;  /* 0x000000700014e947 */ /* 0x012fee0003800000 */
.L_x_172:
        /* <DEDUP_REMOVED lines=32> */
.L_x_173:
        /* <DEDUP_REMOVED lines=15> */
[----:B------:R-:W-:Y:S01]  /*b290*/  IMAD.U32 R15, RZ, RZ, UR8 ;  /* 0x00000008ff0f7e24 */ /* 0x000fe2000f8e00ff */
[----:B------:R-:W-:Y:S01]  /*b2a0*/  SHF.L.U32 R41, RZ, 0x1f, RZ ;  /* 0x0000001fff297819 */ /* 0x000fe200000006ff */
        /* <DEDUP_REMOVED lines=16> */
.L_x_174:
[----:B------:R-:W-:Y:S01]  /*b3b0*/  @!P2 R2UR UR10, R9 ;  /* 0x00000000090aa2ca */ /* 0x000fe200000e0000 */
[----:B------:R-:W-:Y:S01]  /*b3c0*/  VOTEU.ALL UP1, P2 ;  /* 0x0000000000ff7886 */ /* 0x000fe20001020000 */
[----:B------:R-:W-:Y:S01]  /*b3d0*/  @!P2 R2UR UR9, R3 ;  /* 0x000000000309a2ca */ /* 0x000fe200000e0000 */
[----:B------:R-:W-:Y:S01]  /*b3e0*/  VOTEU.ALL UP0, P2 ;  /* 0x0000000000ff7886 */ /* 0x000fe20001000000 */
[----:B------:R-:W-:Y:S01]  /*b3f0*/  @!P2 R2UR UR8, R0 ;  /* 0x000000000008a2ca */ /* 0x000fe200000e0000 */
[----:B------:R-:W-:Y:S02]  /*b400*/  @!P2 VIADD R0, R18, 0x200 ;  /* 0x000002001200a836 */ /* 0x000fe40000000000 */
[----:B------:R-:W-:Y:S04]  /*b410*/  @!P2 IMAD.MOV.U32 R9, RZ, 0x20, RZ ;  /* 0x00000020ff09a824 */ /* 0x000fe800078e00ff */
[----:B------:R-:W-:Y:S02]  /*b420*/  @!P2 IMAD.MOV.U32 R9, RZ, 0x400, R9 ;  /* 0x00000400ff09a824 */ /* 0x000fe400078e0009 */
[----:B------:R-:W-:Y:S01]  /*b430*/  IMAD.U32 R3, RZ, RZ, UR10 ;  /* 0x0000000aff037e24 */ /* 0x000fe2000f8e00ff */
[----:B------:R-:W-:Y:S01]  /*b440*/  @!UP1 UIADD3 UR10, UPT, UPT, UR15, 0x40, URZ ;  /* 0x000000400f0a9890 */ /* 0x000fe2000fffe0ff */
[----:B------:R-:W-:Y:S01]  /*b450*/  IMAD.U32 R14, RZ, RZ, UR9 ;  /* 0x00000009ff0e7e24 */ /* 0x000fe2000f8e00ff */
[----:B------:R-:W-:Y:S01]  /*b460*/  @!UP0 UMOV UR9, UR7 ;  /* 0x0000000700098c82 */ /* 0x000fe20008000000 */
[----:B------:R-:W-:Y:S01]  /*b470*/  IMAD.U32 R15, RZ, RZ, UR8 ;  /* 0x00000008ff0f7e24 */ /* 0x000fe2000f8e00ff */
[----:B------:R-:W-:Y:S02]  /*b480*/  @!P2 PRMT R3, R3, 0x5410, RZ ;  /* 0x000054100303a816 */ /* 0x000fe400000000ff */
[----:B------:R-:W-:Y:S02]  /*b490*/  @!P2 R2UR UR8, R0 ;  /* 0x000000000008a2ca */ /* 0x000fe400000e0000 */
[----:B------:R-:W-:Y:S02]  /*b4a0*/  @!P2 R2UR UR18, R14 ;  /* 0x000000000e12a2ca */ /* 0x000fe400000e0000 */
[----:B------:R-:W-:Y:S02]  /*b4b0*/  @!P2 R2UR UR19, R15 ;  /* 0x000000000f13a2ca */ /* 0x000fe400000e0000 */
        /* <DEDUP_REMOVED lines=10> */
.L_x_175:
[----:B------:R-:W-:Y:S01]  /*b560*/  @!P2 R2UR UR10, R9 ;  /* 0x00000000090aa2ca */ /* 0x000fe200000e0000 */
[----:B------:R-:W-:Y:S01]  /*b570*/  VOTEU.ALL UP0, P2 ;  /* 0x0000000000ff7886 */ /* 0x000fe20001000000 */
[----:B------:R-:W-:Y:S01]  /*b580*/  @!P2 R2UR UR9, R3 ;  /* 0x000000000309a2ca */ /* 0x000fe200000e0000 */
[----:B------:R-:W-:Y:S01]  /*b590*/  @!P2 IMAD.MOV.U32 R46, RZ, 0x20, RZ ;  /* 0x00000020ff2ea824 */ /* 0x000fe200078e00ff */
[----:B------:R-:W-:Y:S01]  /*b5a0*/  @!P2 R2UR UR8, R0 ;  /* 0x000000000008a2ca */ /* 0x000fe200000e0000 */
[----:B------:R-:W-:Y:S01]  /*b5b0*/  @!P2 VIADD R0, R18, 0x2200 ;  /* 0x000022001200a836 */ /* 0x000fe20000000000 */
[----:B------:R-:W-:Y:S01]  /*b5c0*/  @!P2 IADD3 R44, P0, PT, R48, 0x680, RZ ;  /* 0x00000680302ca810 */ /* 0x000fe20007f1e0ff */
[----:B------:R-:W-:Y:S04]  /*b5d0*/  @!P2 IMAD.MOV.U32 R46, RZ, 0x400, R46 ;  /* 0x00000400ff2ea824 */ /* 0x000fe800078e002e */
[----:B------:R-:W-:Y:S02]  /*b5e0*/  @!P2 IMAD.X R42, RZ, RZ, R49, P0 ;  /* 0x000000ffff2aa224 */ /* 0x000fe400000e0631 */
[----:B------:R-:W-:Y:S01]  /*b5f0*/  IMAD.U32 R3, RZ, RZ, UR10 ;  /* 0x0000000aff037e24 */ /* 0x000fe2000f8e00ff */
[----:B------:R-:W-:Y:S01]  /*b600*/  @!UP0 UIADD3 UR10, UPT, UPT, UR15, 0x50, URZ ;  /* 0x000000500f0a8890 */ /* 0x000fe2000fffe0ff */
[----:B------:R-:W-:Y:S01]  /*b610*/  IMAD.U32 R14, RZ, RZ, UR9 ;  /* 0x00000009ff0e7e24 */ /* 0x000fe2000f8e00ff */
[----:B------:R-:W-:Y:S01]  /*b620*/  VOTEU.ALL UP0, P2 ;  /* 0x0000000000ff7886 */ /* 0x000fe20001000000 */
[----:B------:R-:W-:Y:S01]  /*b630*/  IMAD.U32 R15, RZ, RZ, UR8 ;  /* 0x00000008ff0f7e24 */ /* 0x000fe2000f8e00ff */
[----:B------:R-:W-:Y:S01]  /*b640*/  @!P2 PRMT R3, R3, 0x5410, RZ ;  /* 0x000054100303a816 */ /* 0x000fe200000000ff */
[----:B------:R-:W-:Y:S01]  /*b650*/  UMOV UR9, UR33 ;  /* 0x0000002100097c82 */ /* 0x000fe20008000000 */
        /* <DEDUP_REMOVED lines=9> */
[----:B------:R-:W5:Y:S02]  /*b6f0*/  SYNCS.PHASECHK.TRANS64.TRYWAIT P6, [R18+URZ+0x60], R41 ;  /* 0x00006029120075a7 */ /* 0x000f6400080c11ff */
[----:B----45:R-:W-:Y:S05]  /*b700*/  @!P6 BRA `(.L_x_71) ;  /* 0x000000680088e947 */ /* 0x030fea0003800000 */
.L_x_176:
[----:B------:R-:W5:Y:S01]  /*b710*/  LDC.64 R10, c[0x0][0xc18] ;  /* 0x00030600ff0a7b82 */ /* 0x000f620000000a00 */
[----:B------:R-:W-:Y:S01]  /*b720*/  @!P2 R2UR UR10, R46 ;  /* 0x000000002e0aa2ca */ /* 0x000fe200000e0000 */
[----:B------:R-:W-:Y:S01]  /*b730*/  VOTEU.ALL UP0, P2 ;  /* 0x0000000000ff7886 */ /* 0x000fe20001000000 */
[----:B------:R-:W-:Y:S02]  /*b740*/  @!P2 R2UR UR9, R44 ;  /* 0x000000002c09a2ca */ /* 0x000fe400000e0000 */
[----:B------:R-:W-:Y:S03]  /*b750*/  @!P2 R2UR UR8, R42 ;  /* 0x000000002a08a2ca */ /* 0x000fe600000e0000 */
[----:B------:R-:W1:Y:S01]  /*b760*/  LDC.64 R14, c[0x0][0xc10] ;  /* 0x00030400ff0e7b82 */ /* 0x000e620000000a00 */
[----:B------:R-:W-:Y:S01]  /*b770*/  @!P2 VIADD R42, R18, 0x4200 ;  /* 0x00004200122aa836 */ /* 0x000fe20000000000 */
[----:B------:R-:W-:Y:S06]  /*b780*/  @P5 SHF.R.U32.HI R19, RZ, 0x10, R37 ;  /* 0x00000010ff135819 */ /* 0x000fec0000011625 */
[----:B------:R-:W2:Y:S01]  /*b790*/  @!P1 LDC R0, c[0x0][0xc20] ;  /* 0x00030800ff009b82 */ /* 0x000ea20000000800 */
[----:B------:R-:W-:Y:S01]  /*b7a0*/  IMAD.U32 R44, RZ, RZ, UR10 ;  /* 0x0000000aff2c7e24 */ /* 0x000fe2000f8e00ff */
[----:B------:R-:W-:Y:S06]  /*b7b0*/  @!UP0 UIADD3 UR10, UPT, UPT, UR15, 0x60, URZ ;  /* 0x000000600f0a8890 */ /* 0x000fec000fffe0ff */
[----:B------:R-:W3:Y:S01]  /*b7c0*/  @!P1 LDC R3, c[0x0][0xc0c] ;  /* 0x00030300ff039b82 */ /* 0x000ee20000000800 */
[----:B------:R-:W-:Y:S01]  /*b7d0*/  IMAD.U32 R52, RZ, RZ, UR9 ;  /* 0x00000009ff347e24 */ /* 0x000fe2000f8e00ff */
[----:B------:R-:W-:Y:S01]  /*b7e0*/  VOTEU.ALL UP0, P2 ;  /* 0x0000000000ff7886 */ /* 0x000fe20001000000 */
[----:B------:R-:W-:Y:S01]  /*b7f0*/  IMAD.U32 R53, RZ, RZ, UR8 ;  /* 0x00000008ff357e24 */ /* 0x000fe2000f8e00ff */
[----:B------:R-:W-:Y:S01]  /*b800*/  @!P2 PRMT R44, R44, 0x5410, RZ ;  /* 0x000054102c2ca816 */ /* 0x000fe200000000ff */
[----:B------:R-:W-:Y:S01]  /*b810*/  UMOV UR9, UR25 ;  /* 0x0000001900097c82 */ /* 0x000fe20008000000 */
[----:B------:R-:W-:Y:S02]  /*b820*/  @!P2 R2UR UR8, R42 ;  /* 0x000000002a08a2ca */ /* 0x000fe400000e0000 */
[----:B------:R-:W-:Y:S02]  /*b830*/  @!P2 R2UR UR18, R52 ;  /* 0x000000003412a2ca */ /* 0x000fe400000e0000 */
[----:B------:R-:W-:Y:S01]  /*b840*/  @!P2 R2UR UR19, R53 ;  /* 0x000000003513a2ca */ /* 0x000fe200000e0000 */
[----:B------:R-:W-:Y:S01]  /*b850*/  @!P2 IMAD.MOV.U32 R53, RZ, RZ, 0x2000 ;  /* 0x00002000ff35a424 */ /* 0x000fe200078e00ff */
[----:B------:R-:W-:Y:S11]  /*b860*/  @!P2 R2UR UR16, R44 ;  /* 0x000000002c10a2ca */ /* 0x000ff600000e0000 */
[----:B------:R-:W-:Y:S02]  /*b870*/  @!UPT UIADD3 URZ, UPT, UPT, URZ, URZ, URZ ;  /* 0x000000fffffff290 */ /* 0x000fe4000fffe0ff */
[----:B------:R1:W-:Y:S01]  /*b880*/  @!UP0 UTMALDG.5D.IM2COL [UR8], [UR18], UR16 ;  /* 0x00000008120083b4 */ /* 0x0003e20008060010 */
[----:B------:R4:W-:Y:S01]  /*b890*/  @!P2 SYNCS.ARRIVE.TRANS64.RED.A0TR RZ, [R18+URZ+0x40], R53 ;  /* 0x0000403512ffa9a7 */ /* 0x0009e200083004ff */
[----:B-----5:R-:W-:Y:S01]  /*b8a0*/  @!P1 IMAD.HI.U32 R11, R8, R11, RZ ;  /* 0x0000000b080b9227 */ /* 0x020fe200078e00ff */
[----:B------:R-:W-:Y:S03]  /*b8b0*/  @!P1 ISETP.NE.AND P0, PT, R10, 0x1, PT ;  /* 0x000000010a00980c */ /* 0x000fe60003f05270 */
[----:B-1----:R-:W-:Y:S01]  /*b8c0*/  @!P1 IMAD.HI.U32 R14, R13, R14, RZ ;  /* 0x0000000e0d0e9227 */ /* 0x002fe200078e00ff */
[----:B--2---:R-:W-:Y:S04]  /*b8d0*/  @!P1 SHF.R.U32.HI R11, RZ, R0, R11 ;  /* 0x00000000ff0b9219 */ /* 0x004fe8000001160b */
[----:B------:R-:W-:Y:S02]  /*b8e0*/  @!P1 SEL R11, R8, R11, !P0 ;  /* 0x0000000b080b9207 */ /* 0x000fe40004000000 */
[----:B------:R-:W-:Y:S02]  /*b8f0*/  @!P1 SHF.R.U32.HI R0, RZ, R15, R14 ;  /* 0x0000000fff009219 */ /* 0x000fe4000001160e */
[----:B---3--:R-:W-:Y:S01]  /*b900*/  @!P1 ISETP.NE.AND P0, PT, R3, 0x1, PT ;  /* 0x000000010300980c */ /* 0x008fe20003f05270 */
[----:B------:R4:W-:Y:S03]  /*b910*/  SYNCS.ARRIVE.TRANS64.RED.A1T0 RZ, [R40+URZ], RZ ;  /* 0x000000ff28ff79a7 */ /* 0x0009e600081004ff */
[----:B------:R-:W-:Y:S05]  /*b920*/  @!P1 SEL R12, R13, R0, !P0 ;  /* 0x000000000d0c9207 */ /* 0x000fea0004000000 */
[----:B------:R-:W-:Y:S01]  /*b930*/  @!P1 IMAD.IADD R0, R11, 0x1, -R12 ;  /* 0x000000010b009824 */ /* 0x000fe200078e0a0c */
[----:B------:R-:W1:Y:S01]  /*b940*/  SYNCS.PHASECHK.TRANS64.TRYWAIT P6, [R18+URZ+0x68], R41 ;  /* 0x00006829120075a7 */ /* 0x000e6200080c11ff */
[----:B------:R-:W-:Y:S02]  /*b950*/  @!P1 IMAD.IADD R9, R12, 0x1, -R11 ;  /* 0x000000010c099824 */ /* 0x000fe400078e0a0b */
[----:B------:R-:W-:Y:S02]  /*b960*/  @!P1 IMAD R13, R0, R3, R13 ;  /* 0x00000003000d9224 */ /* 0x000fe400078e020d */
[----:B------:R-:W-:Y:S01]  /*b970*/  @!P1 IMAD R8, R9, R10, R8 ;  /* 0x0000000a09089224 */ /* 0x000fe200078e0208 */
[----:B-1--4-:R-:W-:Y:S06]  /*b980*/  @!P6 BRA `(.L_x_72) ;  /* 0x0000006400fce947 */ /* 0x012fec0003800000 */
.L_x_177:
[----:B------:R-:W-:Y:S01]  /*b990*/  @!P2 IMAD.MOV.U32 R9, RZ, 0x20, RZ ;  /* 0x00000020ff09a824 */ /* 0x000fe200078e00ff */
[----:B------:R-:W-:Y:S01]  /*b9a0*/  @!P2 IADD3 R3, P0, PT, R48, 0x680, RZ ;  /* 0x000006803003a810 */ /* 0x000fe20007f1e0ff */
[----:B------:R-:W-:Y:S01]  /*b9b0*/  VOTEU.ALL UP0, P2 ;  /* 0x0000000000ff7886 */ /* 0x000fe20001000000 */
[----:B------:R-:W-:Y:S01]  /*b9c0*/  PLOP3.LUT P6, PT, PT, PT, PT, 0x80, 0x8 ;  /* 0x000000000008781c */ /* 0x000fe20003fcf070 */
[----:B------:R-:W-:Y:S01]  /*b9d0*/  @!P2 IMAD.MOV.U32 R9, RZ, 0x400, R9 ;  /* 0x00000400ff09a824 */ /* 0x000fe200078e0009 */
[----:B------:R-:W-:Y:S01]  /*b9e0*/  @!P2 R2UR UR9, R3 ;  /* 0x000000000309a2ca */ /* 0x000fe200000e0000 */
[----:B------:R-:W-:Y:S01]  /*b9f0*/  @!P2 IMAD.X R0, RZ, RZ, R49, P0 ;  /* 0x000000ffff00a224 */ /* 0x000fe200000e0631 */
[----:B------:R-:W-:Y:S01]  /*ba00*/  LOP3.LUT R32, R32, 0x1, RZ, 0x3c, !PT ;  /* 0x0000000120207812 */ /* 0x000fe200078e3cff */
[----:B-1----:R-:W-:Y:S01]  /*ba10*/  IMAD.IADD R41, R13, 0x1, R86 ;  /* 0x000000010d297824 */ /* 0x002fe200078e0256 */
[----:B------:R-:W-:Y:S02]  /*ba20*/  @!P2 R2UR UR10, R9 ;  /* 0x00000000090aa2ca */ /* 0x000fe400000e0000 */
[----:B------:R-:W-:Y:S01]  /*ba30*/  @!P2 R2UR UR8, R0 ;  /* 0x000000000008a2ca */ /* 0x000fe200000e0000 */
[----:B------:R-:W-:Y:S06]  /*ba40*/  @!P2 VIADD R0, R18, 0x6200 ;  /* 0x000062001200a836 */ /* 0x000fec0000000000 */
[----:B------:R-:W-:Y:S01]  /*ba50*/  IMAD.U32 R10, RZ, RZ, UR9 ;  /* 0x00000009ff0a7e24 */ /* 0x000fe2000f8e00ff */
[----:B------:R-:W-:Y:S03]  /*ba60*/  UMOV UR9, UR17 ;  /* 0x0000001100097c82 */ /* 0x000fe60008000000 */
[----:B------:R-:W-:Y:S01]  /*ba70*/  IMAD.U32 R3, RZ, RZ, UR10 ;  /* 0x0000000aff037e24 */ /* 0x000fe2000f8e00ff */
[----:B------:R-:W-:Y:S01]  /*ba80*/  @!P2 R2UR UR18, R10 ;  /* 0x000000000a12a2ca */ /* 0x000fe200000e0000 */
[----:B------:R-:W-:Y:S01]  /*ba90*/  IMAD.U32 R11, RZ, RZ, UR8 ;  /* 0x00000008ff0b7e24 */ /* 0x000fe2000f8e00ff */
[----:B------:R-:W-:Y:S01]  /*baa0*/  @!P2 R2UR UR8, R0 ;  /* 0x000000000008a2ca */ /* 0x000fe200000e0000 */
[----:B------:R-:W-:Y:S01]  /*bab0*/  @!UP0 UIADD3 UR10, UPT, UPT, UR15, 0x70, URZ ;  /* 0x000000700f0a8890 */ /* 0x000fe2000fffe0ff */
[----:B------:R-:W-:Y:S01]  /*bac0*/  @!P2 PRMT R3, R3, 0x5410, RZ ;  /* 0x000054100303a816 */ /* 0x000fe200000000ff */
[----:B------:R-:W-:Y:S01]  /*bad0*/  VOTEU.ALL UP0, P2 ;  /* 0x0000000000ff7886 */ /* 0x000fe20001000000 */
[----:B------:R-:W-:Y:S02]  /*bae0*/  @!P2 R2UR UR19, R11 ;  /* 0x000000000b13a2ca */ /* 0x000fe400000e0000 */
[----:B------:R-:W-:Y:S11]  /*baf0*/  @!P2 R2UR UR16, R3 ;  /* 0x000000000310a2ca */ /* 0x000ff600000e0000 */
[----:B------:R-:W-:Y:S02]  /*bb00*/  @!UPT UIADD3 URZ, UPT, UPT, URZ, URZ, URZ ;  /* 0x000000fffffff290 */ /* 0x000fe4000fffe0ff */
[----:B------:R2:W-:Y:S01]  /*bb10*/  @!UP0 UTMALDG.5D.IM2COL [UR8], [UR18], UR16 ;  /* 0x00000008120083b4 */ /* 0x0005e20008060010 */
[----:B------:R-:W-:Y:S01]  /*bb20*/  @!P2 SYNCS.ARRIVE.TRANS64.RED.A0TR RZ, [R18+URZ+0x48], R45 ;  /* 0x0000482d12ffa9a7 */ /* 0x000fe200083004ff */
[----:B------:R1:W-:Y:S02]  /*bb30*/  SYNCS.ARRIVE.TRANS64.RED.A1T0 RZ, [R16+URZ], RZ ;  /* 0x000000ff10ff79a7 */ /* 0x0003e400081004ff */
[----:B-1----:R-:W-:Y:S01]  /*bb40*/  IMAD.IADD R16, R8, 0x1, R84 ;  /* 0x0000000108107824 */ /* 0x002fe200078e0254 */
[----:B--2---:R-:W-:Y:S06]  /*bb50*/  @P5 BRA `(.L_x_73) ;  /* 0xffffffe8002c5947 */ /* 0x004fec000383ffff */
[----:B------:R-:W1:Y:S02]  /*bb60*/  SYNCS.PHASECHK.TRANS64.TRYWAIT P0, [R18+URZ+0x50], R51 ;  /* 0x00005033120075a7 */ /* 0x000e6400080011ff */
[----:B-1----:R-:W-:Y:S05]  /*bb70*/  @!P0 BRA `(.L_x_74) ;  /* 0x0000006400948947 */ /* 0x002fea0003800000 */
.L_x_178:
[----:B------:R-:W2:Y:S02]  /*bb80*/  SYNCS.PHASECHK.TRANS64.TRYWAIT P0, [R18+URZ+0x58], R51 ;  /* 0x00005833120075a7 */ /* 0x000ea400080011ff */
[----:B--2---:R-:W-:Y:S05]  /*bb90*/  @!P0 BRA `(.L_x_75) ;  /* 0x0000006400a08947 */ /* 0x004fea0003800000 */
.L_x_179:
[----:B------:R-:W3:Y:S01]  /*bba0*/  SYNCS.PHASECHK.TRANS64.TRYWAIT P0, [R18+URZ+0x60], R51 ;  /* 0x00006033120075a7 */ /* 0x000ee200080011ff */
[----:B------:R-:W-:Y:S01]  /*bbb0*/  HFMA2 R0, -RZ, RZ, 0, 5.9604644775390625e-08 ;  /* 0x00000001ff007431 */ /* 0x000fe200000001ff */
[----:B---3--:R-:W-:Y:S06]  /*bbc0*/  @!P0 BRA `(.L_x_76) ;  /* 0x0000006400a88947 */ /* 0x008fec0003800000 */
.L_x_180:
[----:B------:R-:W-:-:S07]  /*bbd0*/  SHF.L.U32 R3, R0, 0x1f, RZ ;  /* 0x0000001f00037819 */ /* 0x000fce00000006ff */
.L_x_77:
[----:B----4-:R4:W1:Y:S02]  /*bbe0*/  SYNCS.PHASECHK.TRANS64.TRYWAIT P0, [R18+URZ+0x68], R3 ;  /* 0x00006803120075a7 */ /* 0x01086400080011ff */
[----:B-1----:R-:W-:Y:S05]  /*bbf0*/  @!P0 NANOSLEEP.SYNCS 0x989680 ;  /* 0x009896800000895d */ /* 0x002fea0003900000 */
[----:B------:R-:W1:Y:S02]  /*bc00*/  @!P0 SYNCS.PHASECHK.TRANS64 P0, [R18+URZ+0x68], R3 ;  /* 0x00006803120085a7 */ /* 0x000e6400080010ff */
[----:B-1----:R-:W-:Y:S05]  /*bc10*/  @P0 EXIT ;  /* 0x000000000000094d */ /* 0x002fea0003800000 */
[----:B------:R-:W-:Y:S05]  /*bc20*/  BRA `(.L_x_77) ;  /* 0xfffffffc00ec7947 */ /* 0x000fea000383ffff */
.L_x_58:
[----:B------:R-:W-:-:S13]  /*bc30*/  ISETP.GE.AND P0, PT, R0, 0x4, PT ;  /* 0x000000040000780c */ /* 0x000fda0003f06270 */
[----:B--2---:R-:W-:Y:S05]  /*bc40*/  @!P0 EXIT ;  /* 0x000000000000894d */ /* 0x004fea0003800000 */
[----:B------:R-:W-:Y:S01]  /*bc50*/  BAR.SYNC.DEFER_BLOCKING 0x6, 0xa0 ;  /* 0x0182800000007b1d */ /* 0x000fe20000010000 */
[----:B------:R-:W-:Y:S01]  /*bc60*/  MOV R0, 0x400 ;  /* 0x0000040000007802 */ /* 0x000fe20000000f00 */
[C---:B------:R-:W-:Y:S01]  /*bc70*/  IMAD.SHL.U32 R3, R100.reuse, 0x10, RZ ;  /* 0x0000001064037824 */ /* 0x040fe200078e00ff */
[C---:B------:R-:W-:Y:S01]  /*bc80*/  LOP3.LUT R101, R100.reuse, 0x60, RZ, 0xc0, !PT ;  /* 0x0000006064657812 */ /* 0x040fe200078ec0ff */
[----:B------:R-:W-:Y:S01]  /*bc90*/  IMAD.SHL.U32 R2, R100, 0x2, RZ ;  /* 0x0000000264027824 */ /* 0x000fe200078e00ff */
[----:B------:R-:W-:-:S03]  /*bca0*/  LEA R93, R85, R0, 0x18 ;  /* 0x00000000555d7211 */ /* 0x000fc600078ec0ff */
[----:B------:R-:W1:Y:S01]  /*bcb0*/  LDC R95, c[0x0][0x370] ;  /* 0x0000dc00ff5f7b82 */ /* 0x000e620000000800 */
[----:B------:R-:W-:Y:S01]  /*bcc0*/  LOP3.LUT R7, R3, 0x60, RZ, 0xc0, !PT ;  /* 0x0000006003077812 */ /* 0x000fe200078ec0ff */
[C---:B------:R-:W-:Y:S01]  /*bcd0*/  IMAD.U32 R32, R100.reuse, 0x10000, RZ ;  /* 0x0001000064207824 */ /* 0x040fe200078e00ff */
[C---:B------:R-:W-:Y:S01]  /*bce0*/  LOP3.LUT R0, R100.reuse, 0x2, RZ, 0xc0, !PT ;  /* 0x0000000264007812 */ /* 0x040fe200078ec0ff */
[----:B------:R-:W-:Y:S01]  /*bcf0*/  VIADD R91, R93, 0x200 ;  /* 0x000002005d5b7836 */ /* 0x000fe20000000000 */
[----:B------:R-:W-:Y:S01]  /*bd00*/  LOP3.LUT R2, R7, 0xc, R2, 0xf8, !PT ;  /* 0x0000000c07027812 */ /* 0x000fe200078ef802 */
[----:B------:R-:W-:Y:S01]  /*bd10*/  IMAD.MOV.U32 R30, RZ, RZ, RZ ;  /* 0x000000ffff1e7224 */ /* 0x000fe200078e00ff */
[----:B------:R-:W-:Y:S01]  /*bd20*/  LOP3.LUT R100, R100, 0x4, RZ, 0xc0, !PT ;  /* 0x0000000464647812 */ /* 0x000fe200078ec0ff */
[----:B------:R-:W2:Y:S01]  /*bd30*/  LDC R28, c[0x0][0xc0c] ;  /* 0x00030300ff1c7b82 */ /* 0x000ea20000000800 */
[----:B------:R-:W-:Y:S01]  /*bd40*/  LOP3.LUT R2, R2, 0x790, R3, 0xf8, !PT ;  /* 0x0000079002027812 */ /* 0x000fe200078ef803 */
[----:B------:R-:W-:Y:S01]  /*bd50*/  IMAD.MOV.U32 R98, RZ, RZ, RZ ;  /* 0x000000ffff627224 */ /* 0x000fe200078e00ff */
[----:B------:R-:W-:Y:S01]  /*bd60*/  CS2R R96, SRZ ;  /* 0x0000000000607805 */ /* 0x000fe2000001ff00 */
[----:B------:R-:W-:Y:S01]  /*bd70*/  IMAD.MOV.U32 R122, RZ, RZ, RZ ;  /* 0x000000ffff7a7224 */ /* 0x000fe200078e00ff */
[----:B------:R-:W-:Y:S01]  /*bd80*/  LOP3.LUT R32, R32, 0x600000, RZ, 0xc0, !PT ;  /* 0x0060000020207812 */ /* 0x000fe200078ec0ff */
[----:B------:R-:W-:-:S02]  /*bd90*/  IMAD R99, R2, 0x4, R91 ;  /* 0x0000000402637824 */ /* 0x000fc400078e025b */
[----:B------:R-:W3:Y:S01]  /*bda0*/  LDC R90, c[0x0][0xc20] ;  /* 0x00030800ff5a7b82 */ /* 0x000ee20000000800 */
[----:B------:R-:W4:Y:S01]  /*bdb0*/  LDS R4, [R93+0xd0] ;  /* 0x0000d0005d047984 */ /* 0x000f220000000800 */
[--C-:B------:R-:W-:Y:S02]  /*bdc0*/  IMAD R107, R0, -0x10, R99.reuse ;  /* 0xfffffff0006b7824 */ /* 0x100fe400078e0263 */
[----:B------:R-:W-:-:S04]  /*bdd0*/  IMAD R105, R100, -0x10, R99 ;  /* 0xfffffff064697824 */ /* 0x000fc800078e0263 */
[----:B------:R-:W1:Y:S08]  /*bde0*/  LDC R27, c[0x0][0xc30] ;  /* 0x00030c00ff1b7b82 */ /* 0x000e700000000800 */
[----:B------:R-:W1:Y:S08]  /*bdf0*/  LDC R92, c[0x0][0xba0] ;  /* 0x0002e800ff5c7b82 */ /* 0x000e700000000800 */
[----:B------:R-:W1:Y:S08]  /*be00*/  LDC.64 R108, c[0x0][0x348] ;  /* 0x0000d200ff6c7b82 */ /* 0x000e700000000a00 */
[----:B------:R-:W1:Y:S08]  /*be10*/  LDC.64 R74, c[0x0][0xc10] ;  /* 0x00030400ff4a7b82 */ /* 0x000e700000000a00 */
[----:B------:R-:W1:Y:S01]  /*be20*/  LDC.64 R24, c[0x0][0xc18] ;  /* 0x00030600ff187b82 */ /* 0x000e620000000a00 */
[C---:B----4-:R-:W-:Y:S01]  /*be30*/  VIADD R5, R4.reuse, 0x80 ;  /* 0x0000008004057836 */ /* 0x050fe20000000000 */
[----:B------:R-:W-:-:S04]  /*be40*/  LOP3.LUT R4, R4, 0xffff, RZ, 0xc0, !PT ;  /* 0x0000ffff04047812 */ /* 0x000fc800078ec0ff */
[----:B------:R-:W-:Y:S02]  /*be50*/  LOP3.LUT R5, R5, 0xffff, RZ, 0xc0, !PT ;  /* 0x0000ffff05057812 */ /* 0x000fe400078ec0ff */
[----:B------:R-:W4:Y:S03]  /*be60*/  LDC.64 R70, c[0x0][0x988] ;  /* 0x00026200ff467b82 */ /* 0x000f260000000a00 */
[----:B------:R1:W-:Y:S05]  /*be70*/  STL.64 [R1], R4 ;  /* 0x0000000401007387 */ /* 0x0003ea0000100a00 */
[----:B------:R-:W1:Y:S08]  /*be80*/  LDC.64 R22, c[0x0][0xc28] ;  /* 0x00030a00ff167b82 */ /* 0x000e700000000a00 */
[----:B------:R-:W1:Y:S08]  /*be90*/  LDC.64 R72, c[0x0][0x990] ;  /* 0x00026400ff487b82 */ /* 0x000e700000000a00 */
[----:B------:R-:W1:Y:S08]  /*bea0*/  LDC.64 R68, c[0x0][0x9b0] ;  /* 0x00026c00ff447b82 */ /* 0x000e700000000a00 */
[----:B------:R-:W1:Y:S08]  /*beb0*/  LDC.64 R50, c[0x0][0x9a8] ;  /* 0x00026a00ff327b82 */ /* 0x000e700000000a00 */
[----:B------:R-:W1:Y:S08]  /*bec0*/  LDC.64 R82, c[0x0][0xb80] ;  /* 0x0002e000ff527b82 */ /* 0x000e700000000a00 */
[----:B------:R-:W1:Y:S08]  /*bed0*/  LDC.64 R80, c[0x0][0xb88] ;  /* 0x0002e200ff507b82 */ /* 0x000e700000000a00 */
[----:B------:R-:W1:Y:S08]  /*bee0*/  LDC.64 R78, c[0x0][0xb90] ;  /* 0x0002e400ff4e7b82 */ /* 0x000e700000000a00 */
[----:B------:R-:W1:Y:S08]  /*bef0*/  LDC.64 R76, c[0x0][0xb98] ;  /* 0x0002e600ff4c7b82 */ /* 0x000e700000000a00 */
[----:B--234-:R-:W1:Y:S02]  /*bf00*/  LDC R94, c[0x0][0x374] ;  /* 0x0000dd00ff5e7b82 */ /* 0x01ce640000000800 */
.L_x_153:
[----:B-1----:R-:W-:Y:S01]  /*bf10*/  SHF.L.U32 R4, R97, 0x1f, RZ ;  /* 0x0000001f61047819 */ /* 0x002fe200000006ff */
[----:B--2---:R-:W-:Y:S02]  /*bf20*/  VIADD R2, R93, 0x88 ;  /* 0x000000885d027836 */ /* 0x004fe40000000000 */
[----:B------:R-:W-:Y:S01]  /*bf30*/  IMAD R0, R30, 0x4, R1 ;  /* 0x000000041e007824 */ /* 0x000fe200078e0201 */
[----:B------:R-:W1:Y:S02]  /*bf40*/  SYNCS.PHASECHK.TRANS64.TRYWAIT P0, [R93+URZ+0x80], R4 ;  /* 0x000080045d0075a7 */ /* 0x000e6400080011ff */
[----:B------:R-:W-:Y:S01]  /*bf50*/  PRMT R2, RZ, 0x654, R2 ;  /* 0x00000654ff027816 */ /* 0x000fe20000000002 */
[----:B-1----:R-:W-:Y:S06]  /*bf60*/  @!P0 BRA `(.L_x_78) ;  /* 0x0000006000d48947 */ /* 0x002fec0003800000 */
.L_x_181:
[----:B------:R-:W2:Y:S01]  /*bf70*/  LDC.64 R12, c[0x0][0xc10] ;  /* 0x00030400ff0c7b82 */ /* 0x000ea20000000a00 */
[----:B------:R-:W3:Y:S01]  /*bf80*/  LDS.128 R36, [R93+0xc0] ;  /* 0x0000c0005d247984 */ /* 0x000ee20000000c00 */
[----:B------:R-:W-:Y:S02]  /*bf90*/  ISETP.NE.AND P1, PT, R27, 0x1, PT ;  /* 0x000000011b00780c */ /* 0x000fe40003f25270 */
[----:B------:R-:W-:Y:S04]  /*bfa0*/  ISETP.GE.AND P0, PT, R26, 0x1, PT ;  /* 0x000000011a00780c */ /* 0x000fe80003f06270 */
[----:B------:R-:W4:Y:S01]  /*bfb0*/  LDC.64 R10, c[0x0][0xc18] ;  /* 0x00030600ff0a7b82 */ /* 0x000f220000000a00 */
[----:B------:R-:W-:Y:S01]  /*bfc0*/  @!PT LDS RZ, [RZ] ;  /* 0x00000000fffff984 */ /* 0x000fe20000000800 */
[----:B------:R-:W-:Y:S01]  /*bfd0*/  @!PT LDS RZ, [RZ] ;  /* 0x00000000fffff984 */ /* 0x000fe20000000800 */
[----:B------:R-:W-:Y:S01]  /*bfe0*/  @!PT LDS RZ, [RZ] ;  /* 0x00000000fffff984 */ /* 0x000fe20000000800 */
[----:B------:R-:W-:Y:S01]  /*bff0*/  @!PT LDS RZ, [RZ] ;  /* 0x00000000fffff984 */ /* 0x000fe20000000800 */
[----:B------:R1:W-:Y:S06]  /*c000*/  MEMBAR.ALL.CTA ;  /* 0x0000000000007992 */ /* 0x0003ec0000008000 */
[----:B-1----:R-:W1:Y:S01]  /*c010*/  FENCE.VIEW.ASYNC.S ;  /* 0x00000000000073c6 */ /* 0x002e620000000000 */
[----:B------:R-:W2:Y:S08]  /*c020*/  @!P1 LDC R14, c[0x0][0xc20] ;  /* 0x00030800ff0e9b82 */ /* 0x000eb00000000800 */
[----:B------:R-:W2:Y:S01]  /*c030*/  @!P1 LDC R9, c[0x0][0xc0c] ;  /* 0x00030300ff099b82 */ /* 0x000ea20000000800 */
[----:B-1----:R1:W-:Y:S01]  /*c040*/  SYNCS.ARRIVE.TRANS64.RED.A1T0 RZ, [R2+URZ], RZ ;  /* 0x000000ff02ff79a7 */ /* 0x0023e200081004ff */
[----:B------:R1:W5:Y:S01]  /*c050*/  LDL R17, [R0] ;  /* 0x0000000000117983 */ /* 0x0003620000100800 */
[----:B---3--:R-:W-:Y:S04]  /*c060*/  LOP3.LUT P4, RZ, R38, 0x1, RZ, 0xc0, !PT ;  /* 0x0000000126ff7812 */ /* 0x008fe8000788c0ff */
[----:B------:R-:W-:Y:S09]  /*c070*/  P2R R106, PR, RZ, 0x10 ;  /* 0x00000010ff6a7803 */ /* 0x000ff20000000000 */
[----:B------:R-:W-:Y:S02]  /*c080*/  @P4 MOV R31, R36 ;  /* 0x00000024001f4202 */ /* 0x000fe40000000f00 */
[----:B------:R-:W-:Y:S01]  /*c090*/  @P4 LOP3.LUT R29, R37, 0xffff, RZ, 0xc0, !PT ;  /* 0x0000ffff251d4812 */ /* 0x000fe200078ec0ff */
[----:B-1--4-:R-:W-:Y:S06]  /*c0a0*/  @!P0 BRA `(.L_x_79) ;  /* 0x0000000000a48947 */ /* 0x012fec0003800000 */
[----:B------:R-:W-:Y:S01]  /*c0b0*/  IMAD.HI.U32 R21, R94, R25, RZ ;  /* 0x000000195e157227 */ /* 0x000fe200078e00ff */
[----:B------:R-:W-:Y:S02]  /*c0c0*/  ISETP.NE.AND P0, PT, R24, 0x1, PT ;  /* 0x000000011800780c */ /* 0x000fe40003f05270 */
[----:B------:R-:W-:Y:S01]  /*c0d0*/  ISETP.NE.AND P2, PT, R26, 0x1, PT ;  /* 0x000000011a00780c */ /* 0x000fe20003f45270 */
[----:B------:R-:W-:Y:S01]  /*c0e0*/  IMAD.HI.U32 R18, R95, R74, RZ ;  /* 0x0000004a5f127227 */ /* 0x000fe200078e00ff */
[----:B------:R-:W-:Y:S02]  /*c0f0*/  SHF.R.U32.HI R21, RZ, R90, R21 ;  /* 0x0000005aff157219 */ /* 0x000fe40000011615 */
[----:B------:R-:W-:Y:S01]  /*c100*/  ISETP.NE.AND P3, PT, R28, 0x1, PT ;  /* 0x000000011c00780c */ /* 0x000fe20003f65270 */
[----:B------:R-:W-:Y:S01]  /*c110*/  IMAD.HI.U32 R34, R31, R74, RZ ;  /* 0x0000004a1f227227 */ /* 0x000fe200078e00ff */
[----:B------:R-:W-:Y:S02]  /*c120*/  SHF.R.U32.HI R18, RZ, R75, R18 ;  /* 0x0000004bff127219 */ /* 0x000fe40000011612 */
[----:B------:R-:W-:Y:S01]  /*c130*/  SEL R3, R94, R21, !P0 ;  /* 0x000000155e037207 */ /* 0x000fe20004000000 */
[----:B------:R-:W-:Y:S01]  /*c140*/  IMAD.HI.U32 R21, R29, R25, RZ ;  /* 0x000000191d157227 */ /* 0x000fe200078e00ff */
[----:B------:R-:W-:Y:S02]  /*c150*/  SEL R7, R95, R18, !P3 ;  /* 0x000000125f077207 */ /* 0x000fe40005800000 */
[----:B------:R-:W-:Y:S01]  /*c160*/  SHF.R.U32.HI R34, RZ, R75, R34 ;  /* 0x0000004bff227219 */ /* 0x000fe20000011622 */
[-C--:B------:R-:W-:Y:S04]  /*c170*/  IMAD.HI.U32 R18, R3, R22.reuse, RZ ;  /* 0x0000001603127227 */ /* 0x080fe800078e00ff */
[----:B------:R-:W-:Y:S01]  /*c180*/  IMAD.HI.U32 R20, R7, R22, RZ ;  /* 0x0000001607147227 */ /* 0x000fe200078e00ff */
[-C--:B------:R-:W-:Y:S02]  /*c190*/  @P2 SHF.R.U32.HI R3, RZ, R23.reuse, R18 ;  /* 0x00000017ff032219 */ /* 0x080fe40000011612 */
[----:B------:R-:W-:Y:S02]  /*c1a0*/  SHF.R.U32.HI R18, RZ, R90, R21 ;  /* 0x0000005aff127219 */ /* 0x000fe40000011615 */
[----:B------:R-:W-:Y:S01]  /*c1b0*/  @P2 SHF.R.U32.HI R7, RZ, R23, R20 ;  /* 0x00000017ff072219 */ /* 0x000fe20000011614 */
[C---:B------:R-:W-:Y:S01]  /*c1c0*/  IMAD R2, R26.reuse, R3, RZ ;  /* 0x000000031a027224 */ /* 0x040fe200078e02ff */
[----:B------:R-:W-:Y:S02]  /*c1d0*/  SEL R5, R29, R18, !P0 ;  /* 0x000000121d057207 */ /* 0x000fe40004000000 */
[----:B------:R-:W-:Y:S01]  /*c1e0*/  SEL R3, R31, R34, !P3 ;  /* 0x000000221f037207 */ /* 0x000fe20005800000 */
[----:B------:R-:W-:Y:S01]  /*c1f0*/  IMAD R4, R26, R7, RZ ;  /* 0x000000071a047224 */ /* 0x000fe200078e02ff */
[C---:B------:R-:W-:Y:S01]  /*c200*/  ISETP.GE.AND P0, PT, R5.reuse, R2, PT ;  /* 0x000000020500720c */ /* 0x040fe20003f06270 */
[----:B------:R-:W-:Y:S03]  /*c210*/  IMAD.HI.U32 R6, R5, R22, RZ ;  /* 0x0000001605067227 */ /* 0x000fe600078e00ff */
[----:B------:R-:W-:Y:S01]  /*c220*/  ISETP.GE.OR P0, PT, R3, R4, P0 ;  /* 0x000000040300720c */ /* 0x000fe20000706670 */
[----:B------:R-:W-:Y:S01]  /*c230*/  IMAD.MOV R4, RZ, RZ, -R3 ;  /* 0x000000ffff047224 */ /* 0x000fe200078e0a03 */
[-C--:B------:R-:W-:Y:S03]  /*c240*/  SHF.R.U32.HI R6, RZ, R23.reuse, R6 ;  /* 0x00000017ff067219 */ /* 0x080fe60000011606 */
[----:B------:R-:W-:Y:S01]  /*c250*/  IMAD R31, R28, R4, R31 ;  /* 0x000000041c1f7224 */ /* 0x000fe200078e021f */
[----:B------:R-:W-:Y:S05]  /*c260*/  SEL R15, R5, R6, !P2 ;  /* 0x00000006050f7207 */ /* 0x000fea0005000000 */
[----:B------:R-:W-:Y:S02]  /*c270*/  IMAD.MOV R6, RZ, RZ, -R15 ;  /* 0x000000ffff067224 */ /* 0x000fe400078e0a0f */
[C---:B------:R-:W-:Y:S04]  /*c280*/  @!P0 IMAD.HI.U32 R2, R3.reuse, R22, RZ ;  /* 0x0000001603028227 */ /* 0x040fe800078e00ff */
[----:B------:R-:W-:Y:S01]  /*c290*/  IMAD R6, R26, R6, R5 ;  /* 0x000000061a067224 */ /* 0x000fe200078e0205 */
[----:B------:R-:W-:Y:S04]  /*c2a0*/  @!P0 SHF.R.U32.HI R2, RZ, R23, R2 ;  /* 0x00000017ff028219 */ /* 0x000fe80000011602 */
[----:B------:R-:W-:Y:S02]  /*c2b0*/  @!P0 SEL R0, R3, R2, !P2 ;  /* 0x0000000203008207 */ /* 0x000fe40005000000 */
[----:B------:R-:W-:Y:S02]  /*c2c0*/  IADD3 R2, PT, PT, -R5, RZ, RZ ;  /* 0x000000ff05027210 */ /* 0x000fe40007ffe1ff */
[----:B------:R-:W-:Y:S01]  /*c2d0*/  @!P0 IADD3 R8, PT, PT, R15, -R0, RZ ;  /* 0x800000000f088210 */ /* 0x000fe20007ffe0ff */
[----:B------:R-:W-:Y:S02]  /*c2e0*/  @!P0 IMAD R0, R7, R6, R0 ;  /* 0x0000000607008224 */ /* 0x000fe400078e0200 */
[----:B------:R-:W-:Y:S02]  /*c2f0*/  IMAD R29, R24, R2, R29 ;  /* 0x00000002181d7224 */ /* 0x000fe400078e021d */
[----:B------:R-:W-:Y:S02]  /*c300*/  @!P0 IMAD R5, R8, R26, R3 ;  /* 0x0000001a08058224 */ /* 0x000fe400078e0203 */
[----:B------:R-:W-:Y:S04]  /*c310*/  @!P0 IMAD.MOV.U32 R3, RZ, RZ, R0 ;  /* 0x000000ffff038224 */ /* 0x000fe800078e0000 */
[----:B------:R-:W-:Y:S02]  /*c320*/  IMAD R31, R3, R28, R31 ;  /* 0x0000001c031f7224 */ /* 0x000fe400078e021f */
[----:B------:R-:W-:Y:S07]  /*c330*/  IMAD R29, R5, R24, R29 ;  /* 0x00000018051d7224 */ /* 0x000fee00078e021d */
.L_x_79:
[----:B------:R-:W-:Y:S01]  /*c340*/  @!P1 ISETP.NE.AND P0, PT, R10, 0x1, PT ;  /* 0x000000010a00980c */ /* 0x000fe20003f05270 */
[----:B------:R-:W-:Y:S01]  /*c350*/  @!P1 IMAD.HI.U32 R3, R29, R11, RZ ;  /* 0x0000000b1d039227 */ /* 0x000fe200078e00ff */
[----:B------:R-:W-:Y:S01]  /*c360*/  R2UR UR41, R16 ;  /* 0x00000000102972ca */ /* 0x000fe200000e0000 */
[----:B------:R-:W-:Y:S01]  /*c370*/  BSSY.RECONVERGENT B6, `(.L_x_80) ;  /* 0x0000028000067945 */ /* 0x000fe20003800200 */
[----:B--2---:R-:W-:Y:S01]  /*c380*/  @!P1 ISETP.NE.AND P2, PT, R9, 0x1, PT ;  /* 0x000000010900980c */ /* 0x004fe20003f45270 */
[----:B------:R-:W-:Y:S01]  /*c390*/  @!P1 IMAD.HI.U32 R0, R31, R12, RZ ;  /* 0x0000000c1f009227 */ /* 0x000fe200078e00ff */
[----:B------:R-:W-:Y:S02]  /*c3a0*/  @!P1 SHF.R.U32.HI R2, RZ, R14, R3 ;  /* 0x0000000eff029219 */ /* 0x000fe40000011603 */
[----:B------:R-:W-:Y:S02]  /*c3b0*/  @P4 SHF.R.U32.HI R104, RZ, 0x10, R37 ;  /* 0x00000010ff684819 */ /* 0x000fe40000011625 */
[----:B------:R-:W-:Y:S02]  /*c3c0*/  @!P1 SEL R2, R29, R2, !P0 ;  /* 0x000000021d029207 */ /* 0x000fe40004000000 */
[----:B------:R-:W-:Y:S02]  /*c3d0*/  @!P1 SHF.R.U32.HI R0, RZ, R13, R0 ;  /* 0x0000000dff009219 */ /* 0x000fe40000011600 */
[----:B------:R-:W-:Y:S01]  /*c3e0*/  LOP3.LUT P0, RZ, R91, 0x1b0, RZ, 0xc0, !PT ;  /* 0x000001b05bff7812 */ /* 0x000fe2000780c0ff */
[----:B------:R-:W-:Y:S01]  /*c3f0*/  USHF.L.U32 UR41, UR41, 0x7, URZ ;  /* 0x0000000729297899 */ /* 0x000fe200080006ff */
[----:B------:R-:W-:Y:S05]  /*c400*/  @!P1 SEL R3, R31, R0, !P2 ;  /* 0x000000001f039207 */ /* 0x000fea0005000000 */
[----:B------:R-:W-:Y:S02]  /*c410*/  @!P1 IMAD.IADD R0, R2, 0x1, -R3 ;  /* 0x0000000102009824 */ /* 0x000fe400078e0a03 */
[----:B------:R-:W-:Y:S02]  /*c420*/  @!P1 IMAD.IADD R2, R3, 0x1, -R2 ;  /* 0x0000000103029824 */ /* 0x000fe400078e0a02 */
[----:B------:R-:W-:Y:S02]  /*c430*/  @!P1 IMAD R31, R0, R9, R31 ;  /* 0x00000009001f9224 */ /* 0x000fe400078e021f */
[----:B------:R-:W-:Y:S01]  /*c440*/  @!P1 IMAD R29, R2, R10, R29 ;  /* 0x0000000a021d9224 */ /* 0x000fe200078e021d */
[----:B------:R-:W-:Y:S06]  /*c450*/  @!P0 BRA `(.L_x_81) ;  /* 0x0000000000648947 */ /* 0x000fec0003800000 */
[----:B------:R-:W1:Y:S01]  /*c460*/  LDC R4, c[0x4][0x80] ;  /* 0x01002000ff047b82 */ /* 0x000e620000000800 */
[----:B------:R-:W-:Y:S01]  /*c470*/  MOV R2, 0x0 ;  /* 0x0000000000027802 */ /* 0x000fe20000000f00 */
[----:B------:R-:W-:Y:S02]  /*c480*/  HFMA2 R12, -RZ, RZ, 0, 5.9604644775390625e-08 ;  /* 0x00000001ff0c7431 */ /* 0x000fe400000001ff */
[----:B------:R-:W-:Y:S02]  /*c490*/  IMAD.MOV.U32 R8, RZ, RZ, 0x70 ;  /* 0x00000070ff087424 */ /* 0x000fe400078e00ff */
[----:B------:R-:W-:Y:S02]  /*c4a0*/  IMAD.MOV.U32 R13, RZ, RZ, RZ ;  /* 0x000000ffff0d7224 */ /* 0x000fe400078e00ff */
[----:B------:R-:W2:Y:S08]  /*c4b0*/  LDC R5, c[0x4][0x84] ;  /* 0x01002100ff057b82 */ /* 0x000eb00000000800 */
[----:B------:R-:W3:Y:S08]  /*c4c0*/  LDC R6, c[0x4][0x88] ;  /* 0x01002200ff067b82 */ /* 0x000ef00000000800 */
[----:B------:R-:W4:Y:S08]  /*c4d0*/  LDC R7, c[0x4][0x8c] ;  /* 0x01002300ff077b82 */ /* 0x000f300000000800 */
[----:B------:R-:W1:Y:S08]  /*c4e0*/  LDC R10, c[0x4][0x8] ;  /* 0x01000200ff0a7b82 */ /* 0x000e700000000800 */
[----:B------:R-:W1:Y:S08]  /*c4f0*/  LDC R11, c[0x4][0xc] ;  /* 0x01000300ff0b7b82 */ /* 0x000e700000000800 */
[----:B------:R1:W1:Y:S02]  /*c500*/  LDC.64 R14, c[0x4][R2] ;  /* 0x01000000020e7b82 */ /* 0x0002640000000a00 */
[----:B------:R-:W-:Y:S07]  /*c510*/  LEPC R20, `(.L_x_82) ;  /* 0x000000001014794e */ /* 0x000fee0000000000 */
[----:B-12345:R-:W-:Y:S05]  /*c520*/  CALL.ABS.NOINC R14 ;  /* 0x000000000e007343 */ /* 0x03efea0003c00000 */
.L_x_82:
[----:B------:R-:W1:Y:S01]  /*c530*/  LDC R4, c[0x4][0x80] ;  /* 0x01002000ff047b82 */ /* 0x000e620000000800 */
[----:B------:R-:W-:Y:S01]  /*c540*/  HFMA2 R8, -RZ, RZ, 0, 6.67572021484375e-06 ;  /* 0x00000070ff087431 */ /* 0x000fe200000001ff */
[----:B------:R-:W-:Y:S01]  /*c550*/  MOV R12, 0x1 ;  /* 0x00000001000c7802 */ /* 0x000fe20000000f00 */
[----:B------:R-:W-:Y:S05]  /*c560*/  HFMA2 R13, -RZ, RZ, 0, 0 ;  /* 0x00000000ff0d7431 */ /* 0x000fea00000001ff */
[----:B------:R-:W2:Y:S08]  /*c570*/  LDC R5, c[0x4][0x84] ;  /* 0x01002100ff057b82 */ /* 0x000eb00000000800 */
[----:B------:R-:W3:Y:S08]  /*c580*/  LDC R6, c[0x4][0x88] ;  /* 0x01002200ff067b82 */ /* 0x000ef00000000800 */
[----:B------:R-:W4:Y:S08]  /*c590*/  LDC R7, c[0x4][0x8c] ;  /* 0x01002300ff077b82 */ /* 0x000f300000000800 */
[----:B------:R-:W1:Y:S08]  /*c5a0*/  LDC R10, c[0x4][0x8] ;  /* 0x01000200ff0a7b82 */ /* 0x000e700000000800 */
[----:B------:R-:W1:Y:S08]  /*c5b0*/  LDC R11, c[0x4][0xc] ;  /* 0x01000300ff0b7b82 */ /* 0x000e700000000800 */
[----:B------:R-:W1:Y:S02]  /*c5c0*/  LDC.64 R2, c[0x4][R2] ;  /* 0x0100000002027b82 */ /* 0x000e640000000a00 */
[----:B------:R-:W-:Y:S07]  /*c5d0*/  LEPC R20, `(.L_x_81) ;  /* 0x000000001014794e */ /* 0x000fee0000000000 */
[----:B-1234-:R-:W-:Y:S05]  /*c5e0*/  CALL.ABS.NOINC R2 ;  /* 0x0000000002007343 */ /* 0x01efea0003c00000 */
.L_x_81:
[----:B------:R-:W-:Y:S05]  /*c5f0*/  BSYNC.RECONVERGENT B6 ;  /* 0x0000000000067941 */ /* 0x000fea0003800200 */
.L_x_80:
[----:B------:R-:W-:Y:S02]  /*c600*/  ISETP.NE.U32.AND P3, PT, R72, RZ, PT ;  /* 0x000000ff4800720c */ /* 0x000fe40003f65070 */
[----:B------:R-:W-:Y:S02]  /*c610*/  ISETP.NE.AND P6, PT, R103, RZ, PT ;  /* 0x000000ff6700720c */ /* 0x000fe40003fc5270 */
[----:B------:R-:W-:Y:S02]  /*c620*/  ISETP.NE.AND.EX P3, PT, R73, RZ, PT, P3 ;  /* 0x000000ff4900720c */ /* 0x000fe40003f65330 */
[----:B------:R-:W-:Y:S02]  /*c630*/  ISETP.NE.U32.AND P4, PT, R68, RZ, PT ;  /* 0x000000ff4400720c */ /* 0x000fe40003f85070 */
[----:B------:R-:W-:Y:S02]  /*c640*/  ISETP.NE.U32.AND P1, PT, R70, RZ, PT ;  /* 0x000000ff4600720c */ /* 0x000fe40003f25070 */
[----:B------:R-:W-:Y:S02]  /*c650*/  PLOP3.LUT P0, PT, PT, PT, PT, 0x8, 0x80 ;  /* 0x000000000080781c */ /* 0x000fe40003f0e170 */
[----:B------:R-:W-:Y:S02]  /*c660*/  ISETP.NE.AND.EX P4, PT, R69, RZ, PT, P4 ;  /* 0x000000ff4500720c */ /* 0x000fe40003f85340 */
[----:B------:R-:W-:Y:S02]  /*c670*/  ISETP.NE.AND.EX P1, PT, R71, RZ, PT, P1 ;  /* 0x000000ff4700720c */ /* 0x000fe40003f25310 */
[----:B------:R-:W-:Y:S01]  /*c680*/  @P6 PLOP3.LUT P0, PT, P3, PT, PT, 0x80, 0x8 ;  /* 0x000000000008681c */ /* 0x000fe20001f0f070 */
[----:B------:R-:W-:Y:S01]  /*c690*/  @!UPT UIADD3 URZ, UPT, UPT, URZ, URZ, URZ ;  /* 0x000000fffffff290 */ /* 0x000fe2000fffe0ff */
[----:B------:R-:W-:Y:S11]  /*c6a0*/  @!P3 BRA `(.L_x_83) ;  /* 0x000000000034b947 */ /* 0x000ff60003800000 */
[----:B------:R-:W-:Y:S01]  /*c6b0*/  ISETP.NE.U32.AND P2, PT, R70, RZ, PT ;  /* 0x000000ff4600720c */ /* 0x000fe20003f45070 */
[----:B------:R-:W-:Y:S03]  /*c6c0*/  IMAD.MOV.U32 R87, RZ, RZ, 0x1 ;  /* 0x00000001ff577424 */ /* 0x000fe600078e00ff */
[----:B------:R-:W-:Y:S11]  /*c6d0*/  ISETP.NE.AND.EX P2, PT, R71, RZ, PT, P2 ;  /* 0x000000ff4700720c */ /* 0x000ff60003f45320 */
[----:B------:R-:W-:Y:S02]  /*c6e0*/  @!UPT UIADD3 URZ, UPT, UPT, URZ, URZ, URZ ;  /* 0x000000fffffff290 */ /* 0x000fe4000fffe0ff */
[----:B------:R-:W1:Y:S01]  /*c6f0*/  @P2 LDC.64 R2, c[0x0][0x988] ;  /* 0x00026200ff022b82 */ /* 0x000e620000000a00 */
[----:B------:R-:W-:Y:S01]  /*c700*/  @P2 R2UR UR4, R88 ;  /* 0x00000000580422ca */ /* 0x000fe200000e0000 */
[----:B------:R-:W-:Y:S01]  /*c710*/  @P2 IMAD R0, R19, R72, RZ ;  /* 0x0000004813002224 */ /* 0x000fe200078e02ff */
[----:B------:R-:W-:Y:S03]  /*c720*/  @P2 R2UR UR5, R89 ;  /* 0x00000000590522ca */ /* 0x000fe600000e0000 */
[----:B-1----:R-:W-:Y:S04]  /*c730*/  @P2 IMAD.WIDE R2, R0, 0x4, R2 ;  /* 0x0000000400022825 */ /* 0x002fe800078e0202 */
[----:B------:R-:W-:Y:S06]  /*c740*/  IMAD.MOV.U32 R0, RZ, RZ, 0x1 ;  /* 0x00000001ff007424 */ /* 0x000fec00078e00ff */
[----:B-----5:R1:W5:Y:S01]  /*c750*/  @P2 LDG.E R35, desc[UR4][R2.64] ;  /* 0x0000000402232981 */ /* 0x020362000c1e1900 */
[----:B------:R-:W-:Y:S01]  /*c760*/  @!P2 PRMT R87, R0, 0x7610, R87 ;  /* 0x000076100057a816 */ /* 0x000fe20000000057 */
[----:B-1----:R-:W2:Y:S06]  /*c770*/  @!P2 LDC R35, c[0x0][0x980] ;  /* 0x00026000ff23ab82 */ /* 0x002eac0000000800 */
.L_x_83:
[----:B------:R-:W-:Y:S05]  /*c780*/  @!P4 BRA `(.L_x_84) ;  /* 0x000000000028c947 */ /* 0x000fea0003800000 */
[----:B------:R-:W-:Y:S04]  /*c790*/  ISETP.NE.U32.AND P2, PT, R50, RZ, PT ;  /* 0x000000ff3200720c */ /* 0x000fe80003f45070 */
[----:B------:R-:W-:Y:S11]  /*c7a0*/  ISETP.NE.AND.EX P2, PT, R51, RZ, PT, P2 ;  /* 0x000000ff3300720c */ /* 0x000ff60003f45320 */
[----:B------:R-:W-:Y:S02]  /*c7b0*/  @!UPT UIADD3 URZ, UPT, UPT, URZ, URZ, URZ ;  /* 0x000000fffffff290 */ /* 0x000fe4000fffe0ff */
[----:B------:R-:W1:Y:S01]  /*c7c0*/  @P2 LDC.64 R2, c[0x0][0x9a8] ;  /* 0x00026a00ff022b82 */ /* 0x000e620000000a00 */
[----:B------:R-:W-:Y:S01]  /*c7d0*/  @P2 R2UR UR4, R88 ;  /* 0x00000000580422ca */ /* 0x000fe200000e0000 */
[----:B------:R-:W-:Y:S01]  /*c7e0*/  @P2 IMAD R0, R19, R68, RZ ;  /* 0x0000004413002224 */ /* 0x000fe200078e02ff */
[----:B------:R-:W-:Y:S03]  /*c7f0*/  @P2 R2UR UR5, R89 ;  /* 0x00000000590522ca */ /* 0x000fe600000e0000 */
[----:B-1----:R-:W-:Y:S10]  /*c800*/  @P2 IMAD.WIDE R2, R0, 0x4, R2 ;  /* 0x0000000400022825 */ /* 0x002ff400078e0202 */
[----:B-----5:R1:W5:Y:S02]  /*c810*/  @P2 LDG.E R33, desc[UR4][R2.64] ;  /* 0x0000000402212981 */ /* 0x020364000c1e1900 */
[----:B-1----:R-:W3:Y:S02]  /*c820*/  @!P2 LDC R33, c[0x0][0x9a0] ;  /* 0x00026800ff21ab82 */ /* 0x002ee40000000800 */
.L_x_84:
[----:B--2--5:R-:W-:Y:S01]  /*c830*/  FSETP.NEU.AND P2, PT, R35, RZ, PT ;  /* 0x000000ff2300720b */ /* 0x024fe20003f4d000 */
[----:B------:R-:W-:Y:S01]  /*c840*/  IMAD R117, R30, 0x8, R93 ;  /* 0x000000081e757824 */ /* 0x000fe200078e025d */
[----:B------:R-:W-:Y:S01]  /*c850*/  SEL R3, RZ, 0xffffffff, P1 ;  /* 0xffffffffff037807 */ /* 0x000fe20000800000 */
[----:B------:R-:W-:Y:S01]  /*c860*/  IMAD.SHL.U32 R113, R41, 0x80, RZ ;  /* 0x0000008029717824 */ /* 0x000fe200078e00ff */
[----:B------:R-:W-:Y:S01]  /*c870*/  @P6 LOP3.LUT P1, RZ, R87, 0xff, RZ, 0xc0, !PT ;  /* 0x000000ff57ff6812 */ /* 0x000fe2000782c0ff */
[----:B------:R-:W-:Y:S01]  /*c880*/  BSSY B1, `(.L_x_85) ;  /* 0x0000046000017945 */ /* 0x000fe20003800000 */
[----:B------:R-:W-:Y:S01]  /*c890*/  @P6 SEL R2, RZ, 0xffffffff, P2 ;  /* 0xffffffffff026807 */ /* 0x000fe20001000000 */
[----:B------:R-:W-:Y:S01]  /*c8a0*/  IMAD.HI.U32 R5, R113, R83, RZ ;  /* 0x0000005371057227 */ /* 0x000fe200078e00ff */
[----:B------:R-:W-:Y:S02]  /*c8b0*/  SHF.L.U32 R0, R98, 0x1f, RZ ;  /* 0x0000001f62007819 */ /* 0x000fe400000006ff */
[----:B------:R-:W-:Y:S01]  /*c8c0*/  @P0 SEL R2, R3, R2, !P1 ;  /* 0x0000000203020207 */ /* 0x000fe20004800000 */
[----:B------:R-:W-:Y:S01]  /*c8d0*/  IMAD.MOV.U32 R119, RZ, RZ, 0x1 ;  /* 0x00000001ff777424 */ /* 0x000fe200078e00ff */
[----:B------:R-:W-:Y:S01]  /*c8e0*/  ISETP.NE.AND P0, PT, R82, 0x1, PT ;  /* 0x000000015200780c */ /* 0x000fe20003f05270 */
[----:B------:R-:W-:Y:S01]  /*c8f0*/  IMAD.IADD R34, R32, 0x1, R17 ;  /* 0x0000000120227824 */ /* 0x000fe200078e0211 */
[----:B------:R-:W-:Y:S01]  /*c900*/  @P6 LOP3.LUT R2, R2, 0x1, RZ, 0xc0, !PT ;  /* 0x0000000102026812 */ /* 0x000fe200078ec0ff */
[----:B------:R-:W-:Y:S01]  /*c910*/  IMAD R116, R100, -0x10, R107 ;  /* 0xfffffff064747824 */ /* 0x000fe200078e026b */
[----:B------:R-:W-:Y:S01]  /*c920*/  SHF.R.U32.HI R112, RZ, R80, R5 ;  /* 0x00000050ff707219 */ /* 0x000fe20000011605 */
[----:B------:R-:W-:Y:S01]  /*c930*/  IMAD.MOV.U32 R118, RZ, RZ, RZ ;  /* 0x000000ffff767224 */ /* 0x000fe200078e00ff */
[----:B------:R-:W-:Y:S02]  /*c940*/  ISETP.NE.U32.OR P4, PT, R2, 0x1, !P6 ;  /* 0x000000010200780c */ /* 0x000fe40007785470 */
[----:B------:R-:W-:Y:S02]  /*c950*/  CS2R R54, SRZ ;  /* 0x0000000000367805 */ /* 0x000fe4000001ff00 */
[----:B------:R-:W-:Y:S02]  /*c960*/  SEL R112, R113, R112, !P0 ;  /* 0x0000007071707207 */ /* 0x000fe40004000000 */
[----:B------:R-:W-:Y:S02]  /*c970*/  CS2R R52, SRZ ;  /* 0x0000000000347805 */ /* 0x000fe4000001ff00 */
[----:B------:R-:W-:Y:S02]  /*c980*/  ISETP.NE.AND P0, PT, R81, 0x1, PT ;  /* 0x000000015100780c */ /* 0x000fe40003f05270 */
[----:B------:R-:W-:Y:S02]  /*c990*/  CS2R R58, SRZ ;  /* 0x00000000003a7805 */ /* 0x000fe4000001ff00 */
[----:B------:R-:W-:Y:S01]  /*c9a0*/  P2R R115, PR, RZ, 0x10 ;  /* 0x00000010ff737803 */ /* 0x000fe20000000000 */
[C---:B------:R-:W-:Y:S01]  /*c9b0*/  IMAD.HI.U32 R2, R112.reuse, R78, RZ ;  /* 0x0000004e70027227 */ /* 0x040fe200078e00ff */
[----:B------:R-:W-:Y:S02]  /*c9c0*/  CS2R R56, SRZ ;  /* 0x0000000000387805 */ /* 0x000fe4000001ff00 */
[----:B------:R-:W-:Y:S02]  /*c9d0*/  CS2R R62, SRZ ;  /* 0x00000000003e7805 */ /* 0x000fe4000001ff00 */
[----:B------:R-:W-:Y:S02]  /*c9e0*/  CS2R R60, SRZ ;  /* 0x00000000003c7805 */ /* 0x000fe4000001ff00 */
[----:B------:R-:W-:Y:S02]  /*c9f0*/  SHF.R.U32.HI R5, RZ, R79, R2 ;  /* 0x0000004fff057219 */ /* 0x000fe40000011602 */
[----:B------:R-:W-:Y:S02]  /*ca00*/  CS2R R66, SRZ ;  /* 0x0000000000427805 */ /* 0x000fe4000001ff00 */
[----:B------:R-:W-:Y:S02]  /*ca10*/  @P4 SHF.L.U32 R6, RZ, 0x1f, RZ ;  /* 0x0000001fff064819 */ /* 0x000fe400000006ff */
[----:B------:R-:W-:Y:S02]  /*ca20*/  CS2R R64, SRZ ;  /* 0x0000000000407805 */ /* 0x000fe4000001ff00 */
[----:B------:R-:W-:Y:S01]  /*ca30*/  SEL R110, R112, R5, !P0 ;  /* 0x00000005706e7207 */ /* 0x000fe20004000000 */
[----:B------:R-:W1:Y:S01]  /*ca40*/  @P4 SYNCS.PHASECHK.TRANS64.TRYWAIT P1, [R93+URZ+0x30], R6 ;  /* 0x000030065d0045a7 */ /* 0x000e6200080211ff */
[----:B------:R-:W-:Y:S02]  /*ca50*/  SEL R2, RZ, 0xffffffff, P2 ;  /* 0xffffffffff027807 */ /* 0x000fe40001000000 */
[----:B------:R-:W-:Y:S01]  /*ca60*/  LOP3.LUT P2, R114, R87, 0xff, RZ, 0xc0, !PT ;  /* 0x000000ff57727812 */ /* 0x000fe2000784c0ff */
[----:B------:R-:W-:Y:S03]  /*ca70*/  IMAD.HI.U32 R5, R110, R77, RZ ;  /* 0x0000004d6e057227 */ /* 0x000fe600078e00ff */
[----:B------:R-:W-:Y:S01]  /*ca80*/  @P3 SEL R2, R3, R2, !P2 ;  /* 0x0000000203023207 */ /* 0x000fe20005000000 */
[----:B------:R-:W-:Y:S01]  /*ca90*/  IMAD.MOV R4, RZ, RZ, -R110 ;  /* 0x000000ffff047224 */ /* 0x000fe200078e0a6e */
[----:B------:R-:W-:Y:S02]  /*caa0*/  ISETP.NE.AND P2, PT, R76, 0x1, PT ;  /* 0x000000014c00780c */ /* 0x000fe40003f45270 */
[----:B------:R-:W-:Y:S02]  /*cab0*/  SHF.R.U32.HI R5, RZ, R92, R5 ;  /* 0x0000005cff057219 */ /* 0x000fe40000011605 */
[----:B------:R-:W-:Y:S02]  /*cac0*/  LOP3.LUT R2, R2, 0x1, RZ, 0xc0, !PT ;  /* 0x0000000102027812 */ /* 0x000fe400078ec0ff */
[----:B------:R-:W-:Y:S01]  /*cad0*/  SEL R111, R110, R5, !P2 ;  /* 0x000000056e6f7207 */ /* 0x000fe20005000000 */
[----:B------:R2:W4:Y:S01]  /*cae0*/  SYNCS.PHASECHK.TRANS64.TRYWAIT P0, [R117+URZ+0x90], R0 ;  /* 0x00009000750075a7 */ /* 0x00052200080011ff */
[--C-:B------:R-:W-:Y:S01]  /*caf0*/  IMAD.MOV R5, RZ, RZ, -R112.reuse ;  /* 0x000000ffff057224 */ /* 0x100fe200078e0a70 */
[----:B------:R-:W-:Y:S01]  /*cb00*/  ISETP.NE.U32.AND P2, PT, R2, 0x1, PT ;  /* 0x000000010200780c */ /* 0x000fe20003f45070 */
[----:B------:R-:W-:Y:S02]  /*cb10*/  IMAD R112, R81, R4, R112 ;  /* 0x0000000451707224 */ /* 0x000fe400078e0270 */
[----:B------:R-:W-:Y:S01]  /*cb20*/  IMAD.MOV R3, RZ, RZ, -R111 ;  /* 0x000000ffff037224 */ /* 0x000fe200078e0a6f */
[----:B------:R-:W-:Y:S01]  /*cb30*/  P2R R120, PR, RZ, 0x4 ;  /* 0x00000004ff787803 */ /* 0x000fe20000000000 */
[----:B------:R-:W-:Y:S02]  /*cb40*/  IMAD R113, R82, R5, R113 ;  /* 0x0000000552717224 */ /* 0x000fe400078e0271 */
[----:B------:R-:W-:Y:S01]  /*cb50*/  IMAD R110, R76, R3, R110 ;  /* 0x000000034c6e7224 */ /* 0x000fe200078e026e */
[----:B-1----:R-:W-:Y:S01]  /*cb60*/  @P4 SEL R119, RZ, 0x1, !P1 ;  /* 0x00000001ff774807 */ /* 0x002fe20004800000 */
[----:B--2---:R-:W-:Y:S06]  /*cb70*/  @!P4 BRA `(.L_x_86) ;  /* 0x000000000058c947 */ /* 0x004fec0003800000 */
[----:B------:R-:W-:Y:S01]  /*cb80*/  IMAD.MOV.U32 R55, RZ, RZ, RZ ;  /* 0x000000ffff377224 */ /* 0x000fe200078e00ff */
[----:B------:R-:W-:Y:S01]  /*cb90*/  ISETP.NE.AND P1, PT, R119, RZ, PT ;  /* 0x000000ff7700720c */ /* 0x000fe20003f25270 */
[----:B------:R-:W-:Y:S01]  /*cba0*/  BSSY B0, `(.L_x_87) ;  /* 0x000000c000007945 */ /* 0x000fe20003800000 */
[----:B------:R-:W-:Y:S02]  /*cbb0*/  CS2R R66, SRZ ;  /* 0x0000000000427805 */ /* 0x000fe4000001ff00 */
[----:B------:R-:W-:Y:S02]  /*cbc0*/  CS2R R64, SRZ ;  /* 0x0000000000407805 */ /* 0x000fe4000001ff00 */
[----:B------:R-:W-:Y:S02]  /*cbd0*/  CS2R R62, SRZ ;  /* 0x00000000003e7805 */ /* 0x000fe4000001ff00 */
[----:B------:R-:W-:Y:S02]  /*cbe0*/  CS2R R60, SRZ ;  /* 0x00000000003c7805 */ /* 0x000fe4000001ff00 */
[----:B------:R-:W-:Y:S02]  /*cbf0*/  CS2R R58, SRZ ;  /* 0x00000000003a7805 */ /* 0x000fe4000001ff00 */
[----:B------:R-:W-:Y:S02]  /*cc00*/  CS2R R56, SRZ ;  /* 0x0000000000387805 */ /* 0x000fe4000001ff00 */
[----:B------:R-:W-:Y:S01]  /*cc10*/  CS2R R52, SRZ ;  /* 0x0000000000347805 */ /* 0x000fe2000001ff00 */
[----:B------:R-:W-:Y:S06]  /*cc20*/  @P1 BRA `(.L_x_88) ;  /* 0x00000000000c1947 */ /* 0x000fec0003800000 */
[----:B------:R-:W-:Y:S04]  /*cc30*/  SHF.L.U32 R2, RZ, 0x1f, RZ ;  /* 0x0000001fff027819 */ /* 0x000fe800000006ff */
[----:B------:R-:W1:Y:S02]  /*cc40*/  SYNCS.PHASECHK.TRANS64.TRYWAIT P1, [R93+URZ+0x30], R2 ;  /* 0x000030025d0075a7 */ /* 0x000e6400080211ff */
[----:B-1----:R-:W-:Y:S05]  /*cc50*/  @!P1 BRA `(.L_x_89) ;  /* 0x0000005400ac9947 */ /* 0x002fea0003800000 */
.L_x_88:
[----:B------:R-:W-:Y:S05]  /*cc60*/  BSYNC B0 ;  /* 0x0000000000007941 */ /* 0x000fea0003800000 */
.L_x_87:
[----:B------:R-:W-:Y:S01]  /*cc70*/  ISETP.NE.AND P1, PT, R120, RZ, PT ;  /* 0x000000ff7800720c */ /* 0x000fe20003f25270 */
[----:B------:R-:W-:Y:S11]  /*cc80*/  HFMA2 R118, -RZ, RZ, 0, 5.9604644775390625e-08 ;  /* 0x00000001ff767431 */ /* 0x000ff600000001ff */
[----:B------:R-:W-:Y:S01]  /*cc90*/  @!UPT UIADD3 URZ, UPT, UPT, URZ, URZ, URZ ;  /* 0x000000fffffff290 */ /* 0x000fe2000fffe0ff */
[----:B------:R2:W1:Y:S04]  /*cca0*/  @P1 LDS.128 R64, [R99] ;  /* 0x0000000063401984 */ /* 0x0004680000000c00 */
[----:B------:R2:W1:Y:S04]  /*ccb0*/  @P1 LDS.128 R60, [R107+0x10] ;  /* 0x000010006b3c1984 */ /* 0x0004680000000c00 */
[----:B------:R2:W1:Y:S04]  /*ccc0*/  @P1 LDS.128 R56, [R105+0x20] ;  /* 0x0000200069381984 */ /* 0x0004680000000c00 */
[----:B------:R2:W1:Y:S02]  /*ccd0*/  @P1 LDS.128 R52, [R116+0x30] ;  /* 0x0000300074341984 */ /* 0x0004640000000c00 */
.L_x_86:
[----:B------:R-:W-:Y:S05]  /*cce0*/  BSYNC B1 ;  /* 0x0000000000017941 */ /* 0x000fea0003800000 */
.L_x_85:
[----:B------:R-:W-:Y:S04]  /*ccf0*/  SHF.R.U32.HI R3, RZ, 0x15, R34 ;  /* 0x00000015ff037819 */ /* 0x000fe80000011622 */
[----:B------:R-:W-:Y:S01]  /*cd00*/  LOP3.LUT P1, RZ, R3, 0x3, R102, 0x48, !PT ;  /* 0x0000000303ff7812 */ /* 0x000fe20007824866 */
[----:B------:R-:W-:Y:S01]  /*cd10*/  @!UPT UIADD3 URZ, UPT, UPT, URZ, URZ, URZ ;  /* 0x000000fffffff290 */ /* 0x000fe2000fffe0ff */
[----:B----4-:R-:W-:Y:S11]  /*cd20*/  @P0 BRA `(.L_x_90) ;  /* 0x0000000000080947 */ /* 0x010ff60003800000 */
[----:B------:R-:W4:Y:S02]  /*cd30*/  SYNCS.PHASECHK.TRANS64.TRYWAIT P0, [R117+URZ+0x90], R0 ;  /* 0x00009000750075a7 */ /* 0x000f2400080011ff */
[----:B----4-:R-:W-:Y:S05]  /*cd40*/  @!P0 BRA `(.L_x_91) ;  /* 0x0000005400848947 */ /* 0x010fea0003800000 */
.L_x_90:
[----:B------:R-:W-:Y:S05]  /*cd50*/  @!P1 BRA `(.L_x_92) ;  /* 0x0000000000349947 */ /* 0x000fea0003800000 */
[----:B------:R-:W1:Y:S01]  /*cd60*/  LDC R4, c[0x4][0x70] ;  /* 0x01001c00ff047b82 */ /* 0x000e620000000800 */
[----:B------:R-:W-:Y:S01]  /*cd70*/  MOV R3, 0x0 ;  /* 0x0000000000037802 */ /* 0x000fe20000000f00 */
[----:B------:R-:W-:Y:S02]  /*cd80*/  HFMA2 R12, -RZ, RZ, 0, 5.9604644775390625e-08 ;  /* 0x00000001ff0c7431 */ /* 0x000fe400000001ff */
[----:B------:R-:W-:Y:S02]  /*cd90*/  IMAD.MOV.U32 R8, RZ, RZ, 0x192 ;  /* 0x00000192ff087424 */ /* 0x000fe400078e00ff */
[----:B------:R-:W-:Y:S02]  /*cda0*/  IMAD.MOV.U32 R13, RZ, RZ, RZ ;  /* 0x000000ffff0d7224 */ /* 0x000fe400078e00ff */
[----:B------:R-:W2:Y:S08]  /*cdb0*/  LDC R5, c[0x4][0x74] ;  /* 0x01001d00ff057b82 */ /* 0x000eb00000000800 */
[----:B------:R-:W2:Y:S08]  /*cdc0*/  LDC R6, c[0x4][0x78] ;  /* 0x01001e00ff067b82 */ /* 0x000eb00000000800 */
[----:B------:R-:W2:Y:S08]  /*cdd0*/  LDC R7, c[0x4][0x7c] ;  /* 0x01001f00ff077b82 */ /* 0x000eb00000000800 */
[----:B------:R-:W2:Y:S08]  /*cde0*/  LDC R10, c[0x4][0x10] ;  /* 0x01000400ff0a7b82 */ /* 0x000eb00000000800 */
[----:B------:R-:W2:Y:S08]  /*cdf0*/  LDC R11, c[0x4][0x14] ;  /* 0x01000500ff0b7b82 */ /* 0x000eb00000000800 */
[----:B-1----:R-:W1:Y:S02]  /*ce00*/  LDC.64 R2, c[0x4][R3] ;  /* 0x0100000003027b82 */ /* 0x002e640000000a00 */
[----:B------:R-:W-:Y:S07]  /*ce10*/  LEPC R20, `(.L_x_92) ;  /* 0x000000001014794e */ /* 0x000fee0000000000 */
[----:B-1234-:R-:W-:Y:S05]  /*ce20*/  CALL.ABS.NOINC R2 ;  /* 0x0000000002007343 */ /* 0x01efea0003c00000 */
.L_x_92:
[----:B-1----:R-:W-:Y:S01]  /*ce30*/  LOP3.LUT R20, R64, 0xffffe000, RZ, 0xc0, !PT ;  /* 0xffffe00040147812 */ /* 0x002fe200078ec0ff */
[----:B------:R-:W-:Y:S05]  /*ce40*/  WARPSYNC.ALL ;  /* 0x0000000000007948 */ /* 0x000fea0003800000 */
[----:B------:R-:W-:Y:S01]  /*ce50*/  R2UR UR4, R34 ;  /* 0x00000000220472ca */ /* 0x000fe200000e0000 */
[----:B------:R-:W-:Y:S01]  /*ce60*/  BSSY.RECONVERGENT B0, `(.L_x_93) ;  /* 0x0000060000007945 */ /* 0x000fe20003800200 */
[----:B------:R-:W-:Y:S01]  /*ce70*/  LOP3.LUT R21, R65, 0xffffe000, RZ, 0xc0, !PT ;  /* 0xffffe00041157812 */ /* 0x000fe200078ec0ff */
[----:B------:R-:W-:Y:S01]  /*ce80*/  IMAD R121, R118, 0x8, R93 ;  /* 0x0000000876797824 */ /* 0x000fe200078e025d */
[----:B------:R-:W-:Y:S02]  /*ce90*/  LOP3.LUT R49, R66, 0xffffe000, RZ, 0xc0, !PT ;  /* 0xffffe00042317812 */ /* 0x000fe400078ec0ff */
[----:B------:R-:W-:Y:S02]  /*cea0*/  LOP3.LUT R48, R56, 0xffffe000, RZ, 0xc0, !PT ;  /* 0xffffe00038307812 */ /* 0x000fe400078ec0ff */
[----:B------:R-:W-:Y:S02]  /*ceb0*/  ISETP.NE.AND P0, PT, R101, RZ, PT ;  /* 0x000000ff6500720c */ /* 0x000fe40003f05270 */
[----:B------:R-:W-:Y:S02]  /*cec0*/  ISETP.NE.AND P6, PT, R115, RZ, PT ;  /* 0x000000ff7300720c */ /* 0x000fe40003fc5270 */
[----:B------:R-:W-:Y:S01]  /*ced0*/  ISETP.NE.AND P1, PT, R96, RZ, PT ;  /* 0x000000ff6000720c */ /* 0x000fe20003f25270 */
[----:B------:R-:W3:Y:S10]  /*cee0*/  LDTM.x16 R4, tmem[UR4] ;  /* 0x00000004000479ee */ /* 0x000ef40008240000 */
[----:B------:R-:W-:Y:S01]  /*cef0*/  @P6 SHF.L.U32 R124, RZ, 0x1f, RZ ;  /* 0x0000001fff7c6819 */ /* 0x000fe200000006ff */
[C---:B---34-:R-:W-:Y:S01]  /*cf00*/  FMUL R0, R33.reuse, R4 ;  /* 0x0000000421007220 */ /* 0x058fe20000400000 */
[C---:B------:R-:W-:Y:S01]  /*cf10*/  FMUL R2, R33.reuse, R5 ;  /* 0x0000000521027220 */ /* 0x040fe20000400000 */
[C---:B------:R-:W-:Y:S01]  /*cf20*/  FMUL R3, R33.reuse, R10 ;  /* 0x0000000a21037220 */ /* 0x040fe20000400000 */
[----:B------:R-:W-:Y:S01]  /*cf30*/  FMUL R4, R33, R11 ;  /* 0x0000000b21047220 */ /* 0x000fe20000400000 */
[C---:B------:R-:W-:Y:S01]  /*cf40*/  FFMA R36, R35.reuse, R20, R0 ;  /* 0x0000001423247223 */ /* 0x040fe20000000000 */
[----:B------:R-:W-:Y:S01]  /*cf50*/  LOP3.LUT R20, R60, 0xffffe000, RZ, 0xc0, !PT ;  /* 0xffffe0003c147812 */ /* 0x000fe200078ec0ff */
[----:B------:R-:W-:Y:S01]  /*cf60*/  FFMA R37, R35, R21, R2 ;  /* 0x0000001523257223 */ /* 0x000fe20000000002 */
[----:B------:R-:W-:Y:S01]  /*cf70*/  LOP3.LUT R21, R67, 0xffffe000, RZ, 0xc0, !PT ;  /* 0xffffe00043157812 */ /* 0x000fe200078ec0ff */
[C---:B------:R-:W-:Y:S01]  /*cf80*/  FMUL R0, R33.reuse, R6 ;  /* 0x0000000621007220 */ /* 0x040fe20000400000 */
[----:B------:R-:W-:Y:S01]  /*cf90*/  F2FP.TF32.F32.PACK_B R36, R36 ;  /* 0x00000024ff24723e */ /* 0x000fe200024050ff */
[----:B------:R-:W-:Y:S01]  /*cfa0*/  FMUL R2, R33, R7 ;  /* 0x0000000721027220 */ /* 0x000fe20000400000 */
[----:B------:R-:W-:Y:S01]  /*cfb0*/  F2FP.TF32.F32.PACK_B R37, R37 ;  /* 0x00000025ff25723e */ /* 0x000fe200024050ff */
[----:B------:R-:W-:Y:S01]  /*cfc0*/  FFMA R38, R35, R49, R0 ;  /* 0x0000003123267223 */ /* 0x000fe20000000000 */
[----:B------:R-:W-:Y:S01]  /*cfd0*/  LOP3.LUT R49, R61, 0xffffe000, RZ, 0xc0, !PT ;  /* 0xffffe0003d317812 */ /* 0x000fe200078ec0ff */
[----:B------:R-:W-:Y:S01]  /*cfe0*/  FFMA R39, R35, R21, R2 ;  /* 0x0000001523277223 */ /* 0x000fe20000000002 */
[----:B------:R-:W-:Y:S01]  /*cff0*/  LOP3.LUT R21, R63, 0xffffe000, RZ, 0xc0, !PT ;  /* 0xffffe0003f157812 */ /* 0x000fe200078ec0ff */
[C---:B------:R-:W-:Y:S01]  /*d000*/  FMUL R0, R33.reuse, R8 ;  /* 0x0000000821007220 */ /* 0x040fe20000400000 */
[----:B------:R-:W-:Y:S01]  /*d010*/  F2FP.TF32.F32.PACK_B R38, R38 ;  /* 0x00000026ff26723e */ /* 0x000fe200024050ff */
[----:B------:R-:W-:Y:S01]  /*d020*/  FMUL R2, R33, R9 ;  /* 0x0000000921027220 */ /* 0x000fe20000400000 */
[----:B------:R-:W-:Y:S01]  /*d030*/  F2FP.TF32.F32.PACK_B R39, R39 ;  /* 0x00000027ff27723e */ /* 0x000fe200024050ff */
[C---:B------:R-:W-:Y:S01]  /*d040*/  FFMA R40, R35.reuse, R20, R0 ;  /* 0x0000001423287223 */ /* 0x040fe20000000000 */
[----:B------:R-:W-:Y:S01]  /*d050*/  LOP3.LUT R20, R62, 0xffffe000, RZ, 0xc0, !PT ;  /* 0xffffe0003e147812 */ /* 0x000fe200078ec0ff */
[----:B------:R-:W-:Y:S01]  /*d060*/  FFMA R41, R35, R49, R2 ;  /* 0x0000003123297223 */ /* 0x000fe20000000002 */
[----:B------:R-:W-:Y:S01]  /*d070*/  FMUL R5, R33, R12 ;  /* 0x0000000c21057220 */ /* 0x000fe20000400000 */
[----:B------:R1:W-:Y:S01]  /*d080*/  STS.128 [R99], R36 ;  /* 0x0000002463007388 */ /* 0x0003e20000000c00 */
[----:B------:R-:W-:Y:S01]  /*d090*/  LOP3.LUT R49, R57, 0xffffe000, RZ, 0xc0, !PT ;  /* 0xffffe00039317812 */ /* 0x000fe200078ec0ff */
[C---:B------:R-:W-:Y:S01]  /*d0a0*/  FFMA R42, R35.reuse, R20, R3 ;  /* 0x00000014232a7223 */ /* 0x040fe20000000003 */
[----:B------:R-:W-:Y:S01]  /*d0b0*/  FFMA R43, R35, R21, R4 ;  /* 0x00000015232b7223 */ /* 0x000fe20000000004 */
[C---:B------:R-:W-:Y:S01]  /*d0c0*/  FMUL R6, R33.reuse, R13 ;  /* 0x0000000d21067220 */ /* 0x040fe20000400000 */
[----:B------:R-:W-:Y:S01]  /*d0d0*/  LOP3.LUT R20, R58, 0xffffe000, RZ, 0xc0, !PT ;  /* 0xffffe0003a147812 */ /* 0x000fe200078ec0ff */
[----:B------:R-:W-:Y:S01]  /*d0e0*/  FMUL R7, R33, R14 ;  /* 0x0000000e21077220 */ /* 0x000fe20000400000 */
[----:B------:R-:W-:Y:S01]  /*d0f0*/  LOP3.LUT R21, R59, 0xffffe000, RZ, 0xc0, !PT ;  /* 0xffffe0003b157812 */ /* 0x000fe200078ec0ff */
[----:B------:R-:W-:Y:S01]  /*d100*/  FMUL R8, R33, R15 ;  /* 0x0000000f21087220 */ /* 0x000fe20000400000 */
[----:B------:R-:W-:Y:S01]  /*d110*/  F2FP.TF32.F32.PACK_B R40, R40 ;  /* 0x00000028ff28723e */ /* 0x000fe200024050ff */
[C---:B------:R-:W-:Y:S01]  /*d120*/  FFMA R44, R35.reuse, R48, R5 ;  /* 0x00000030232c7223 */ /* 0x040fe20000000005 */
[----:B------:R-:W-:Y:S01]  /*d130*/  F2FP.TF32.F32.PACK_B R41, R41 ;  /* 0x00000029ff29723e */ /* 0x000fe200024050ff */
[C---:B------:R-:W-:Y:S01]  /*d140*/  FFMA R45, R35.reuse, R49, R6 ;  /* 0x00000031232d7223 */ /* 0x040fe20000000006 */
[----:B------:R-:W-:Y:S01]  /*d150*/  F2FP.TF32.F32.PACK_B R42, R42 ;  /* 0x0000002aff2a723e */ /* 0x000fe200024050ff */
[C---:B------:R-:W-:Y:S01]  /*d160*/  FFMA R46, R35.reuse, R20, R7 ;  /* 0x00000014232e7223 */ /* 0x040fe20000000007 */
[----:B------:R-:W-:Y:S01]  /*d170*/  F2FP.TF32.F32.PACK_B R43, R43 ;  /* 0x0000002bff2b723e */ /* 0x000fe200024050ff */
[----:B------:R-:W-:Y:S01]  /*d180*/  FFMA R47, R35, R21, R8 ;  /* 0x00000015232f7223 */ /* 0x000fe20000000008 */
[----:B------:R-:W-:Y:S01]  /*d190*/  LOP3.LUT R20, R52, 0xffffe000, RZ, 0xc0, !PT ;  /* 0xffffe00034147812 */ /* 0x000fe200078ec0ff */
[----:B------:R-:W-:Y:S01]  /*d1a0*/  FMUL R9, R33, R16 ;  /* 0x0000001021097220 */ /* 0x000fe20000400000 */
[----:B------:R-:W-:Y:S01]  /*d1b0*/  LOP3.LUT R49, R53, 0xffffe000, RZ, 0xc0, !PT ;  /* 0xffffe00035317812 */ /* 0x000fe200078ec0ff */
[----:B------:R3:W-:Y:S01]  /*d1c0*/  STS.128 [R107+0x10], R40 ;  /* 0x000010286b007388 */ /* 0x0007e20000000c00 */
[C---:B------:R-:W-:Y:S01]  /*d1d0*/  FMUL R10, R33.reuse, R17 ;  /* 0x00000011210a7220 */ /* 0x040fe20000400000 */
[----:B------:R-:W-:Y:S01]  /*d1e0*/  LOP3.LUT R48, R54, 0xffffe000, RZ, 0xc0, !PT ;  /* 0xffffe00036307812 */ /* 0x000fe200078ec0ff */
[----:B------:R-:W-:Y:S01]  /*d1f0*/  FMUL R11, R33, R18 ;  /* 0x00000012210b7220 */ /* 0x000fe20000400000 */
[----:B------:R-:W-:Y:S01]  /*d200*/  LOP3.LUT R21, R55, 0xffffe000, RZ, 0xc0, !PT ;  /* 0xffffe00037157812 */ /* 0x000fe200078ec0ff */
[----:B------:R-:W-:Y:S01]  /*d210*/  FMUL R12, R33, R19 ;  /* 0x00000013210c7220 */ /* 0x000fe20000400000 */
[----:B------:R-:W-:Y:S02]  /*d220*/  F2FP.TF32.F32.PACK_B R44, R44 ;  /* 0x0000002cff2c723e */ /* 0x000fe400024050ff */
[----:B------:R-:W-:Y:S02]  /*d230*/  F2FP.TF32.F32.PACK_B R45, R45 ;  /* 0x0000002dff2d723e */ /* 0x000fe400024050ff */
[----:B------:R-:W-:Y:S01]  /*d240*/  F2FP.TF32.F32.PACK_B R46, R46 ;  /* 0x0000002eff2e723e */ /* 0x000fe200024050ff */
[C---:B-1----:R-:W-:Y:S01]  /*d250*/  FFMA R36, R35.reuse, R20, R9 ;  /* 0x0000001423247223 */ /* 0x042fe20000000009 */
[----:B------:R-:W-:Y:S01]  /*d260*/  F2FP.TF32.F32.PACK_B R47, R47 ;  /* 0x0000002fff2f723e */ /* 0x000fe200024050ff */
[C---:B------:R-:W-:Y:S01]  /*d270*/  FFMA R37, R35.reuse, R49, R10 ;  /* 0x0000003123257223 */ /* 0x040fe2000000000a */
[C---:B------:R-:W-:Y:S01]  /*d280*/  FFMA R38, R35.reuse, R48, R11 ;  /* 0x0000003023267223 */ /* 0x040fe2000000000b */
[----:B------:R-:W-:Y:S01]  /*d290*/  FFMA R39, R35, R21, R12 ;  /* 0x0000001523277223 */ /* 0x000fe2000000000c */
[----:B------:R-:W-:Y:S01]  /*d2a0*/  F2FP.TF32.F32.PACK_B R36, R36 ;  /* 0x00000024ff24723e */ /* 0x000fe200024050ff */
[----:B------:R3:W-:Y:S01]  /*d2b0*/  STS.128 [R105+0x20], R44 ;  /* 0x0000202c69007388 */ /* 0x0007e20000000c00 */
[----:B------:R-:W-:Y:S02]  /*d2c0*/  F2FP.TF32.F32.PACK_B R37, R37 ;  /* 0x00000025ff25723e */ /* 0x000fe400024050ff */
[----:B------:R-:W-:Y:S02]  /*d2d0*/  F2FP.TF32.F32.PACK_B R38, R38 ;  /* 0x00000026ff26723e */ /* 0x000fe400024050ff */
[----:B------:R-:W-:Y:S05]  /*d2e0*/  F2FP.TF32.F32.PACK_B R39, R39 ;  /* 0x00000027ff27723e */ /* 0x000fea00024050ff */
[----:B------:R3:W-:Y:S01]  /*d2f0*/  STS.128 [R116+0x30], R36 ;  /* 0x0000302474007388 */ /* 0x0007e20000000c00 */
[----:B------:R-:W-:Y:S01]  /*d300*/  @!PT LDS RZ, [RZ] ;  /* 0x00000000fffff984 */ /* 0x000fe20000000800 */
[----:B------:R-:W-:Y:S01]  /*d310*/  @!PT LDS RZ, [RZ] ;  /* 0x00000000fffff984 */ /* 0x000fe20000000800 */
[----:B------:R-:W-:Y:S01]  /*d320*/  @!PT LDS RZ, [RZ] ;  /* 0x00000000fffff984 */ /* 0x000fe20000000800 */
[----:B------:R-:W-:Y:S01]  /*d330*/  @!PT LDS RZ, [RZ] ;  /* 0x00000000fffff984 */ /* 0x000fe20000000800 */
[----:B------:R1:W-:Y:S07]  /*d340*/  MEMBAR.ALL.CTA ;  /* 0x0000000000007992 */ /* 0x0003ee0000008000 */
[----:B-1----:R-:W1:Y:S02]  /*d350*/  FENCE.VIEW.ASYNC.S ;  /* 0x00000000000073c6 */ /* 0x002e640000000000 */
[----:B-1----:R-:W-:Y:S06]  /*d360*/  BAR.SYNC.DEFER_BLOCKING 0x1, 0x80 ;  /* 0x0042000000007b1d */ /* 0x002fec0000010000 */
[----:B------:R-:W-:Y:S05]  /*d370*/  @P0 BRA `(.L_x_94) ;  /* 0x0000000000380947 */ /* 0x000fea0003800000 */
[----:B------:R-:W-:Y:S01]  /*d380*/  IADD3 R2, P0, PT, R108, 0x780, RZ ;  /* 0x000007806c027810 */ /* 0x000fe20007f1e0ff */
[----:B------:R-:W-:Y:S01]  /*d390*/  VIADD R91, R93, 0x200 ;  /* 0x000002005d5b7836 */ /* 0x000fe20000000000 */
[----:B------:R-:W-:Y:S02]  /*d3a0*/  R2UR UR42, R113 ;  /* 0x00000000712a72ca */ /* 0x000fe400000e0000 */
[----:B------:R-:W-:Y:S01]  /*d3b0*/  R2UR UR4, R2 ;  /* 0x00000000020472ca */ /* 0x000fe200000e0000 */
[----:B------:R-:W-:Y:S01]  /*d3c0*/  IMAD.X R0, RZ, RZ, R109, P0 ;  /* 0x000000ffff007224 */ /* 0x000fe200000e066d */
[----:B------:R-:W-:Y:S02]  /*d3d0*/  R2UR UR43, R112 ;  /* 0x00000000702b72ca */ /* 0x000fe400000e0000 */
[----:B------:R-:W-:Y:S02]  /*d3e0*/  R2UR UR44, R110 ;  /* 0x000000006e2c72ca */ /* 0x000fe400000e0000 */
[----:B------:R-:W-:Y:S02]  /*d3f0*/  R2UR UR5, R0 ;  /* 0x00000000000572ca */ /* 0x000fe400000e0000 */
[----:B------:R-:W-:Y:S02]  /*d400*/  R2UR UR45, R111 ;  /* 0x000000006f2d72ca */ /* 0x000fe400000e0000 */
[----:B------:R-:W-:Y:S11]  /*d410*/  R2UR UR40, R91 ;  /* 0x000000005b2872ca */ /* 0x000ff600000e0000 */
[----:B------:R-:W-:Y:S02]  /*d420*/  @!UPT UIADD3 URZ, UPT, UPT, URZ, URZ, URZ ;  /* 0x000000fffffff290 */ /* 0x000fe4000fffe0ff */
[----:B------:R1:W-:Y:S01]  /*d430*/  UTMASTG.5D.IM2COL [UR40], [UR4] ;  /* 0x00000028040073b5 */ /* 0x0003e20008060000 */
[----:B------:R0:W-:Y:S01]  /*d440*/  UTMACMDFLUSH ;  /* 0x00000000000079b7 */ /* 0x0001e20000000000 */
[----:B-1----:R-:W-:Y:S04]  /*d450*/  DEPBAR.LE SB0, 0x1 ;  /* 0x000080400000791a */ /* 0x002fe80000000000 */
.L_x_94:
[----:B------:R-:W-:Y:S05]  /*d460*/  BSYNC.RECONVERGENT B0 ;  /* 0x0000000000007941 */ /* 0x000fea0003800200 */
.L_x_93:
[----:B------:R-:W-:Y:S06]  /*d470*/  BAR.SYNC.DEFER_BLOCKING 0x1, 0x80 ;  /* 0x0042000000007b1d */ /* 0x000fec0000010000 */
[----:B------:R-:W-:Y:S05]  /*d480*/  @!P1 BRA `(.L_x_95) ;  /* 0x00000000001c9947 */ /* 0x000fea0003800000 */
[C---:B------:R-:W-:Y:S02]  /*d490*/  @P6 IMAD R0, R122.reuse, 0x8, R93 ;  /* 0x000000087a006824 */ /* 0x040fe400078e025d */
[----:B------:R-:W-:Y:S02]  /*d4a0*/  VIADD R122, R122, 0x1 ;  /* 0x000000017a7a7836 */ /* 0x000fe40000000000 */
[----:B------:R-:W-:Y:S03]  /*d4b0*/  @P6 VIADD R0, R0, 0x50 ;  /* 0x0000005000006836 */ /* 0x000fe60000000000 */
[C---:B------:R-:W-:Y:S02]  /*d4c0*/  ISETP.NE.AND P0, PT, R122.reuse, 0x4, PT ;  /* 0x000000047a00780c */ /* 0x040fe40003f05270 */
[----:B------:R-:W-:Y:S02]  /*d4d0*/  @P6 PRMT R0, R85, 0x654, R0 ;  /* 0x0000065455006816 */ /* 0x000fe40000000000 */
[----:B------:R-:W-:Y:S02]  /*d4e0*/  SEL R122, R122, RZ, P0 ;  /* 0x000000ff7a7a7207 */ /* 0x000fe40000000000 */
[----:B------:R1:W-:Y:S07]  /*d4f0*/  @P6 SYNCS.ARRIVE.TRANS64.RED.A1T0 RZ, [R0+URZ], RZ ;  /* 0x000000ff00ff69a7 */ /* 0x0003ee00081004ff */
.L_x_95:
[----:B------:R-:W4:Y:S01]  /*d500*/  @P6 SYNCS.PHASECHK.TRANS64.TRYWAIT P0, [R121+URZ+0x30], R124 ;  /* 0x0000307c790065a7 */ /* 0x000f2200080011ff */
[----:B------:R-:W-:Y:S01]  /*d510*/  BSSY B1, `(.L_x_96) ;  /* 0x0000016000017945 */ /* 0x000fe20003800000 */
[----:B----4-:R-:W-:Y:S03]  /*d520*/  @P6 SEL R119, RZ, 0x1, !P0 ;  /* 0x00000001ff776807 */ /* 0x010fe60004000000 */
[----:B------:R-:W-:Y:S05]  /*d530*/  @!P6 BRA `(.L_x_97) ;  /* 0x00000000004ce947 */ /* 0x000fea0003800000 */
[----:B------:R-:W-:Y:S01]  /*d540*/  ISETP.NE.AND P0, PT, R119, RZ, PT ;  /* 0x000000ff7700720c */ /* 0x000fe20003f05270 */
[----:B------:R-:W-:Y:S01]  /*d550*/  BSSY B0, `(.L_x_98) ;  /* 0x000000b000007945 */ /* 0x000fe20003800000 */
[----:B------:R-:W-:Y:S11]  /*d560*/  ISETP.NE.AND P1, PT, R120, RZ, PT ;  /* 0x000000ff7800720c */ /* 0x000ff60003f25270 */
[----:B------:R-:W-:Y:S02]  /*d570*/  @!UPT UIADD3 URZ, UPT, UPT, URZ, URZ, URZ ;  /* 0x000000fffffff290 */ /* 0x000fe4000fffe0ff */
[C---:B------:R-:W-:Y:S01]  /*d580*/  @P1 IMAD R5, R118.reuse, 0x2000, R99 ;  /* 0x0000200076051824 */ /* 0x040fe200078e0263 */
[C---:B------:R-:W-:Y:S01]  /*d590*/  @P1 LEA R3, R118.reuse, R105, 0xd ;  /* 0x0000006976031211 */ /* 0x040fe200078e68ff */
[C---:B------:R-:W-:Y:S02]  /*d5a0*/  @P1 IMAD R4, R118.reuse, 0x2000, R107 ;  /* 0x0000200076041824 */ /* 0x040fe400078e026b */
[----:B------:R-:W-:Y:S01]  /*d5b0*/  @P1 IMAD R2, R118, 0x2000, R116 ;  /* 0x0000200076021824 */ /* 0x000fe200078e0274 */
[----:B------:R-:W-:Y:S06]  /*d5c0*/  @P0 BRA `(.L_x_99) ;  /* 0x00000000000c0947 */ /* 0x000fec0003800000 */
[----:B-1----:R-:W-:Y:S04]  /*d5d0*/  SHF.L.U32 R0, RZ, 0x1f, RZ ;  /* 0x0000001fff007819 */ /* 0x002fe800000006ff */
[----:B------:R-:W1:Y:S02]  /*d5e0*/  SYNCS.PHASECHK.TRANS64.TRYWAIT P0, [R121+URZ+0x30], R0 ;  /* 0x00003000790075a7 */ /* 0x000e6400080011ff */
[----:B-1----:R-:W-:Y:S05]  /*d5f0*/  @!P0 BRA `(.L_x_100) ;  /* 0x0000004c006c8947 */ /* 0x002fea0003800000 */
.L_x_99:
[----:B------:R-:W-:Y:S05]  /*d600*/  BSYNC B0 ;  /* 0x0000000000007941 */ /* 0x000fea0003800000 */
.L_x_98:
[----:B------:R-:W-:Y:S02]  /*d610*/  ISETP.NE.AND P0, PT, R120, RZ, PT ;  /* 0x000000ff7800720c */ /* 0x000fe40003f05270 */
[----:B------:R-:W-:Y:S11]  /*d620*/  IADD3 R118, PT, PT, R118, 0x1, RZ ;  /* 0x0000000176767810 */ /* 0x000ff60007ffe0ff */
[----:B------:R4:W1:Y:S04]  /*d630*/  @P0 LDS.128 R64, [R5] ;  /* 0x0000000005400984 */ /* 0x0008680000000c00 */
[----:B------:R4:W1:Y:S04]  /*d640*/  @P0 LDS.128 R60, [R4+0x10] ;  /* 0x00001000043c0984 */ /* 0x0008680000000c00 */
[----:B------:R4:W1:Y:S04]  /*d650*/  @P0 LDS.128 R56, [R3+0x20] ;  /* 0x0000200003380984 */ /* 0x0008680000000c00 */
[----:B------:R4:W1:Y:S02]  /*d660*/  @P0 LDS.128 R52, [R2+0x30] ;  /* 0x0000300002340984 */ /* 0x0008640000000c00 */
.L_x_97:
[----:B------:R-:W-:Y:S05]  /*d670*/  BSYNC B1 ;  /* 0x0000000000017941 */ /* 0x000fea0003800000 */
.L_x_96:
[----:B----4-:R-:W-:Y:S05]  /*d680*/  VIADD R3, R34, 0x10 ;  /* 0x0000001022037836 */ /* 0x010fea0000000000 */
[----:B------:R-:W-:Y:S04]  /*d690*/  SHF.R.U32.HI R3, RZ, 0x15, R3 ;  /* 0x00000015ff037819 */ /* 0x000fe80000011603 */
[----:B------:R-:W-:Y:S11]  /*d6a0*/  LOP3.LUT P0, RZ, R3, 0x3, R102, 0x48, !PT ;  /* 0x0000000303ff7812 */ /* 0x000ff60007804866 */
[----:B------:R-:W-:Y:S02]  /*d6b0*/  @!UPT UIADD3 URZ, UPT, UPT, URZ, URZ, URZ ;  /* 0x000000fffffff290 */ /* 0x000fe4000fffe0ff */
[----:B------:R-:W-:Y:S05]  /*d6c0*/  @!P0 BRA `(.L_x_101) ;  /* 0x0000000000348947 */ /* 0x000fea0003800000 */
[----:B------:R-:W4:Y:S01]  /*d6d0*/  LDC R4, c[0x4][0x70] ;  /* 0x01001c00ff047b82 */ /* 0x000f220000000800 */
[----:B------:R-:W-:Y:S01]  /*d6e0*/  MOV R3, 0x0 ;  /* 0x0000000000037802 */ /* 0x000fe20000000f00 */
[----:B------:R-:W-:Y:S02]  /*d6f0*/  HFMA2 R12, -RZ, RZ, 0, 5.9604644775390625e-08 ;  /* 0x00000001ff0c7431 */ /* 0x000fe400000001ff */
[----:B------:R-:W-:Y:S02]  /*d700*/  IMAD.MOV.U32 R8, RZ, RZ, 0x192 ;  /* 0x00000192ff087424 */ /* 0x000fe400078e00ff */
[----:B------:R-:W-:Y:S02]  /*d710*/  IMAD.MOV.U32 R13, RZ, RZ, RZ ;  /* 0x000000ffff0d7224 */ /* 0x000fe400078e00ff */
[----:B------:R-:W1:Y:S08]  /*d720*/  LDC R5, c[0x4][0x74] ;  /* 0x01001d00ff057b82 */ /* 0x000e700000000800 */
[----:B------:R-:W1:Y:S08]  /*d730*/  LDC R6, c[0x4][0x78] ;  /* 0x01001e00ff067b82 */ /* 0x000e700000000800 */
[----:B------:R-:W1:Y:S08]  /*d740*/  LDC R7, c[0x4][0x7c] ;  /* 0x01001f00ff077b82 */ /* 0x000e700000000800 */
[----:B------:R-:W1:Y:S08]  /*d750*/  LDC R10, c[0x4][0x10] ;  /* 0x01000400ff0a7b82 */ /* 0x000e700000000800 */
[----:B------:R-:W1:Y:S08]  /*d760*/  LDC R11, c[0x4][0x14] ;  /* 0x01000500ff0b7b82 */ /* 0x000e700000000800 */
[----:B----4-:R-:W1:Y:S02]  /*d770*/  LDC.64 R2, c[0x4][R3] ;  /* 0x0100000003027b82 */ /* 0x010e640000000a00 */
[----:B------:R-:W-:Y:S07]  /*d780*/  LEPC R20, `(.L_x_101) ;  /* 0x000000001014794e */ /* 0x000fee0000000000 */
[----:B-123--:R-:W-:Y:S05]  /*d790*/  CALL.ABS.NOINC R2 ;  /* 0x0000000002007343 */ /* 0x00efea0003c00000 */
.L_x_101:
[----:B-1----:R-:W-:Y:S01]  /*d7a0*/  LOP3.LUT R20, R64, 0xffffe000, RZ, 0xc0, !PT ;  /* 0xffffe00040147812 */ /* 0x002fe200078ec0ff */
[----:B------:R-:W-:Y:S05]  /*d7b0*/  WARPSYNC.ALL ;  /* 0x0000000000007948 */ /* 0x000fea0003800000 */
[----:B------:R-:W-:Y:S01]  /*d7c0*/  R2UR UR4, R34 ;  /* 0x00000000220472ca */ /* 0x000fe200000e0000 */
[----:B------:R-:W-:Y:S01]  /*d7d0*/  BSSY.RECONVERGENT B0, `(.L_x_102) ;  /* 0x0000063000007945 */ /* 0x000fe20003800200 */
[----:B------:R-:W-:Y:S02]  /*d7e0*/  LOP3.LUT R21, R65, 0xffffe000, RZ, 0xc0, !PT ;  /* 0xffffe00041157812 */ /* 0x000fe400078ec0ff */
[----:B------:R-:W-:Y:S02]  /*d7f0*/  LOP3.LUT R49, R66, 0xffffe000, RZ, 0xc0, !PT ;  /* 0xffffe00042317812 */ /* 0x000fe400078ec0ff */
[----:B------:R-:W-:Y:S02]  /*d800*/  LOP3.LUT R48, R56, 0xffffe000, RZ, 0xc0, !PT ;  /* 0xffffe00038307812 */ /* 0x000fe400078ec0ff */
[----:B------:R-:W-:Y:S02]  /*d810*/  ISETP.NE.AND P6, PT, R115, RZ, PT ;  /* 0x000000ff7300720c */ /* 0x000fe40003fc5270 */
[----:B------:R-:W-:Y:S03]  /*d820*/  ISETP.NE.AND P0, PT, R101, RZ, PT ;  /* 0x000000ff6500720c */ /* 0x000fe60003f05270 */
[----:B------:R-:W1:Y:S08]  /*d830*/  LDTM.x16 R4, tmem[UR4+0x10] ;  /* 0x00001004000479ee */ /* 0x000e700008240000 */
[----:B------:R-:W-:Y:S01]  /*d840*/  @P6 SHF.L.U32 R123, RZ, 0x1f, RZ ;  /* 0x0000001fff7b6819 */ /* 0x000fe200000006ff */
[--C-:B------:R-:W-:Y:S04]  /*d850*/  @P6 IMAD R121, R122, 0x8, R93.reuse ;  /* 0x000000087a796824 */ /* 0x100fe800078e025d */
[----:B------:R-:W-:Y:S02]  /*d860*/  @P6 VIADD R124, R121, 0x50 ;  /* 0x00000050797c6836 */ /* 0x000fe40000000000 */
[----:B------:R-:W-:Y:S03]  /*d870*/  IMAD R121, R118, 0x8, R93 ;  /* 0x0000000876797824 */ /* 0x000fe600078e025d */
[----:B------:R-:W-:Y:S01]  /*d880*/  @P6 PRMT R124, R85, 0x654, R124 ;  /* 0x00000654557c6816 */ /* 0x000fe2000000007c */
[C---:B-1----:R-:W-:Y:S01]  /*d890*/  FMUL R0, R33.reuse, R4 ;  /* 0x0000000421007220 */ /* 0x042fe20000400000 */
[C---:B------:R-:W-:Y:S01]  /*d8a0*/  FMUL R2, R33.reuse, R5 ;  /* 0x0000000521027220 */ /* 0x040fe20000400000 */
[C---:B------:R-:W-:Y:S01]  /*d8b0*/  FMUL R3, R33.reuse, R10 ;  /* 0x0000000a21037220 */ /* 0x040fe20000400000 */
[----:B------:R-:W-:Y:S01]  /*d8c0*/  FMUL R4, R33, R11 ;  /* 0x0000000b21047220 */ /* 0x000fe20000400000 */
[C---:B---3--:R-:W-:Y:S01]  /*d8d0*/  FFMA R36, R35.reuse, R20, R0 ;  /* 0x0000001423247223 */ /* 0x048fe20000000000 */
        /* <DEDUP_REMOVED lines=19> */
[----:B------:R1:W-:Y:S01]  /*da10*/  STS.128 [R99+0x2000], R36 ;  /* 0x0020002463007388 */ /* 0x0003e20000000c00 */
        /* <DEDUP_REMOVED lines=48> */
[----:B------:R-:W-:Y:S01]  /*dd20*/  UIADD3 UR9, UPT, UPT, UR41, 0x10, URZ ;  /* 0x0000001029097890 */ /* 0x000fe2000fffe0ff */
[----:B------:R-:W-:Y:S02]  /*dd30*/  R2UR UR8, R93 ;  /* 0x000000005d0872ca */ /* 0x000fe400000e0000 */
[----:B------:R-:W-:Y:S01]  /*dd40*/  R2UR UR4, R2 ;  /* 0x00000000020472ca */ /* 0x000fe200000e0000 */
[----:B------:R-:W-:Y:S01]  /*dd50*/  IMAD.X R0, RZ, RZ, R109, P0 ;  /* 0x000000ffff007224 */ /* 0x000fe200000e066d */
[----:B------:R-:W-:Y:S02]  /*dd60*/  R2UR UR10, R113 ;  /* 0x00000000710a72ca */ /* 0x000fe400000e0000 */
[----:B------:R-:W-:Y:S02]  /*dd70*/  R2UR UR11, R112 ;  /* 0x00000000700b72ca */ /* 0x000fe400000e0000 */
[----:B------:R-:W-:Y:S02]  /*dd80*/  R2UR UR5, R0 ;  /* 0x00000000000572ca */ /* 0x000fe400000e0000 */
[----:B------:R-:W-:Y:S02]  /*dd90*/  R2UR UR12, R110 ;  /* 0x000000006e0c72ca */ /* 0x000fe400000e0000 */
[----:B------:R-:W-:Y:S01]  /*dda0*/  R2UR UR13, R111 ;  /* 0x000000006f0d72ca */ /* 0x000fe200000e0000 */
[----:B------:R-:W-:Y:S11]  /*ddb0*/  UIADD3 UR8, UPT, UPT, UR8, 0x2200, URZ ;  /* 0x0000220008087890 */ /* 0x000ff6000fffe0ff */
[----:B------:R-:W-:Y:S01]  /*ddc0*/  @!UPT UIADD3 URZ, UPT, UPT, URZ, URZ, URZ ;  /* 0x000000fffffff290 */ /* 0x000fe2000fffe0ff */
[----:B------:R1:W-:Y:S01]  /*ddd0*/  UTMASTG.5D.IM2COL [UR8], [UR4] ;  /* 0x00000008040073b5 */ /* 0x0003e20008060000 */
[----:B------:R0:W-:Y:S01]  /*dde0*/  UTMACMDFLUSH ;  /* 0x00000000000079b7 */ /* 0x0001e20000000000 */
[----:B-1----:R-:W-:Y:S04]  /*ddf0*/  DEPBAR.LE SB0, 0x1 ;  /* 0x000080400000791a */ /* 0x002fe80000000000 */
.L_x_103:
[----:B------:R-:W-:Y:S05]  /*de00*/  BSYNC.RECONVERGENT B0 ;  /* 0x0000000000007941 */ /* 0x000fea0003800200 */
.L_x_102:
[----:B------:R-:W-:Y:S01]  /*de10*/  BAR.SYNC.DEFER_BLOCKING 0x1, 0x80 ;  /* 0x0042000000007b1d */ /* 0x000fe20000010000 */
[----:B------:R-:W-:Y:S05]  /*de20*/  VIADD R122, R122, 0x1 ;  /* 0x000000017a7a7836 */ /* 0x000fea0000000000 */
[C---:B------:R-:W-:Y:S04]  /*de30*/  ISETP.NE.AND P0, PT, R122.reuse, 0x4, PT ;  /* 0x000000047a00780c */ /* 0x040fe80003f05270 */
[----:B------:R-:W-:Y:S01]  /*de40*/  SEL R122, R122, RZ, P0 ;  /* 0x000000ff7a7a7207 */ /* 0x000fe20000000000 */
[----:B------:R1:W-:Y:S01]  /*de50*/  @P6 SYNCS.ARRIVE.TRANS64.RED.A1T0 RZ, [R124+URZ], RZ ;  /* 0x000000ff7cff69a7 */ /* 0x0003e200081004ff */
[----:B------:R-:W-:Y:S01]  /*de60*/  BSSY B1, `(.L_x_104) ;  /* 0x0000017000017945 */ /* 0x000fe20003800000 */
[----:B------:R-:W4:Y:S02]  /*de70*/  @P6 SYNCS.PHASECHK.TRANS64.TRYWAIT P1, [R121+URZ+0x30], R123 ;  /* 0x0000307b790065a7 */ /* 0x000f2400080211ff */
[----:B----4-:R-:W-:Y:S01]  /*de80*/  @P6 SEL R119, RZ, 0x1, !P1 ;  /* 0x00000001ff776807 */ /* 0x010fe20004800000 */
[----:B-1----:R-:W-:Y:S06]  /*de90*/  @!P6 BRA `(.L_x_105) ;  /* 0x00000000004ce947 */ /* 0x002fec0003800000 */
        /* <DEDUP_REMOVED lines=9> */
[----:B------:R-:W-:Y:S04]  /*df30*/  SHF.L.U32 R6, RZ, 0x1f, RZ ;  /* 0x0000001fff067819 */ /* 0x000fe800000006ff */
[----:B------:R-:W1:Y:S02]  /*df40*/  SYNCS.PHASECHK.TRANS64.TRYWAIT P0, [R121+URZ+0x30], R6 ;  /* 0x00003006790075a7 */ /* 0x000e6400080011ff */
[----:B-1----:R-:W-:Y:S05]  /*df50*/  @!P0 BRA `(.L_x_108) ;  /* 0x0000004400288947 */ /* 0x002fea0003800000 */
.L_x_107:
[----:B------:R-:W-:Y:S05]  /*df60*/  BSYNC B0 ;  /* 0x0000000000007941 */ /* 0x000fea0003800000 */
.L_x_106:
[----:B------:R-:W-:Y:S02]  /*df70*/  ISETP.NE.AND P0, PT, R120, RZ, PT ;  /* 0x000000ff7800720c */ /* 0x000fe40003f05270 */
[----:B------:R-:W-:Y:S11]  /*df80*/  IADD3 R118, PT, PT, R118, 0x1, RZ ;  /* 0x0000000176767810 */ /* 0x000ff60007ffe0ff */
[----:B------:R4:W1:Y:S04]  /*df90*/  @P0 LDS.128 R64, [R4] ;  /* 0x0000000004400984 */ /* 0x0008680000000c00 */
[----:B------:R4:W1:Y:S04]  /*dfa0*/  @P0 LDS.128 R60, [R3+0x10] ;  /* 0x00001000033c0984 */ /* 0x0008680000000c00 */
[----:B------:R4:W1:Y:S04]  /*dfb0*/  @P0 LDS.128 R56, [R2+0x20] ;  /* 0x0000200002380984 */ /* 0x0008680000000c00 */
[----:B------:R4:W1:Y:S02]  /*dfc0*/  @P0 LDS.128 R52, [R0+0x30] ;  /* 0x0000300000340984 */ /* 0x0008640000000c00 */
.L_x_105:
[----:B------:R-:W-:Y:S05]  /*dfd0*/  BSYNC B1 ;  /* 0x0000000000017941 */ /* 0x000fea0003800000 */
.L_x_104:
        /* <DEDUP_REMOVED lines=10> */
[----:B------:R-:W2:Y:S08]  /*e080*/  LDC R5, c[0x4][0x74] ;  /* 0x01001d00ff057b82 */ /* 0x000eb00000000800 */
[----:B-1----:R-:W1:Y:S08]  /*e090*/  LDC R6, c[0x4][0x78] ;  /* 0x01001e00ff067b82 */ /* 0x002e700000000800 */
[----:B------:R-:W1:Y:S08]  /*e0a0*/  LDC R7, c[0x4][0x7c] ;  /* 0x01001f00ff077b82 */ /* 0x000e700000000800 */
[----:B------:R-:W1:Y:S08]  /*e0b0*/  LDC R10, c[0x4][0x10] ;  /* 0x01000400ff0a7b82 */ /* 0x000e700000000800 */
[----:B------:R-:W1:Y:S08]  /*e0c0*/  LDC R11, c[0x4][0x14] ;  /* 0x01000500ff0b7b82 */ /* 0x000e700000000800 */
[----:B----4-:R-:W1:Y:S02]  /*e0d0*/  LDC.64 R2, c[0x4][R3] ;  /* 0x0100000003027b82 */ /* 0x010e640000000a00 */
[----:B------:R-:W-:Y:S07]  /*e0e0*/  LEPC R20, `(.L_x_109) ;  /* 0x000000001014794e */ /* 0x000fee0000000000 */
[----:B-123--:R-:W-:Y:S05]  /*e0f0*/  CALL.ABS.NOINC R2 ;  /* 0x0000000002007343 */ /* 0x00efea0003c00000 */
.L_x_109:
[----:B-1----:R-:W-:Y:S01]  /*e100*/  LOP3.LUT R20, R64, 0xffffe000, RZ, 0xc0, !PT ;  /* 0xffffe00040147812 */ /* 0x002fe200078ec0ff */
[----:B------:R-:W-:Y:S05]  /*e110*/  WARPSYNC.ALL ;  /* 0x0000000000007948 */ /* 0x000fea0003800000 */
[----:B------:R-:W-:Y:S01]  /*e120*/  R2UR UR4, R34 ;  /* 0x00000000220472ca */ /* 0x000fe200000e0000 */
[----:B------:R-:W-:Y:S01]  /*e130*/  BSSY.RECONVERGENT B0, `(.L_x_110) ;  /* 0x0000063000007945 */ /* 0x000fe20003800200 */
[----:B------:R-:W-:Y:S01]  /*e140*/  LOP3.LUT R21, R65, 0xffffe000, RZ, 0xc0, !PT ;  /* 0xffffe00041157812 */ /* 0x000fe200078ec0ff */
[--C-:B------:R-:W-:Y:S01]  /*e150*/  IMAD R123, R118, 0x8, R93.reuse ;  /* 0x00000008767b7824 */ /* 0x100fe200078e025d */
[----:B------:R-:W-:Y:S02]  /*e160*/  LOP3.LUT R49, R66, 0xffffe000, RZ, 0xc0, !PT ;  /* 0xffffe00042317812 */ /* 0x000fe400078ec0ff */
[----:B------:R-:W-:Y:S02]  /*e170*/  LOP3.LUT R48, R56, 0xffffe000, RZ, 0xc0, !PT ;  /* 0xffffe00038307812 */ /* 0x000fe400078ec0ff */
[----:B------:R-:W-:Y:S02]  /*e180*/  ISETP.NE.AND P6, PT, R115, RZ, PT ;  /* 0x000000ff7300720c */ /* 0x000fe40003fc5270 */
[----:B------:R-:W-:Y:S03]  /*e190*/  ISETP.NE.AND P0, PT, R101, RZ, PT ;  /* 0x000000ff6500720c */ /* 0x000fe60003f05270 */
[----:B------:R-:W1:Y:S08]  /*e1a0*/  LDTM.x16 R4, tmem[UR4+0x20] ;  /* 0x00002004000479ee */ /* 0x000e700008240000 */
[----:B------:R-:W-:Y:S01]  /*e1b0*/  @P6 SHF.L.U32 R125, RZ, 0x1f, RZ ;  /* 0x0000001fff7d6819 */ /* 0x000fe200000006ff */
[----:B------:R-:W-:Y:S04]  /*e1c0*/  @P6 IMAD R121, R122, 0x8, R93 ;  /* 0x000000087a796824 */ /* 0x000fe800078e025d */
[----:B------:R-:W-:Y:S05]  /*e1d0*/  @P6 VIADD R124, R121, 0x50 ;  /* 0x00000050797c6836 */ /* 0x000fea0000000000 */
        /* <DEDUP_REMOVED lines=88> */
.L_x_111:
[----:B------:R-:W-:Y:S05]  /*e760*/  BSYNC.RECONVERGENT B0 ;  /* 0x0000000000007941 */ /* 0x000fea0003800200 */
.L_x_110:
[----:B------:R-:W-:Y:S01]  /*e770*/  BAR.SYNC.DEFER_BLOCKING 0x1, 0x80 ;  /* 0x0042000000007b1d */ /* 0x000fe20000010000 */
[----:B------:R-:W-:Y:S02]  /*e780*/  VIADD R122, R122, 0x1 ;  /* 0x000000017a7a7836 */ /* 0x000fe40000000000 */
[----:B------:R-:W-:Y:S03]  /*e790*/  IMAD.MOV.U32 R121, RZ, RZ, RZ ;  /* 0x000000ffff797224 */ /* 0x000fe600078e00ff */
        /* <DEDUP_REMOVED lines=19> */
.L_x_115:
[----:B------:R-:W-:Y:S05]  /*e8d0*/  BSYNC B0 ;  /* 0x0000000000007941 */ /* 0x000fea0003800000 */
.L_x_114:
[----:B------:R-:W-:Y:S01]  /*e8e0*/  ISETP.NE.AND P0, PT, R120, RZ, PT ;  /* 0x000000ff7800720c */ /* 0x000fe20003f05270 */
[----:B------:R-:W-:Y:S11]  /*e8f0*/  VIADD R118, R118, 0x1 ;  /* 0x0000000176767836 */ /* 0x000ff60000000000 */
[----:B------:R-:W-:Y:S01]  /*e900*/  @!UPT UIADD3 URZ, UPT, UPT, URZ, URZ, URZ ;  /* 0x000000fffffff290 */ /* 0x000fe2000fffe0ff */
[----:B------:R4:W1:Y:S04]  /*e910*/  @P0 LDS.128 R64, [R4] ;  /* 0x0000000004400984 */ /* 0x0008680000000c00 */
[----:B------:R4:W1:Y:S04]  /*e920*/  @P0 LDS.128 R60, [R3+0x10] ;  /* 0x00001000033c0984 */ /* 0x0008680000000c00 */
[----:B------:R4:W1:Y:S04]  /*e930*/  @P0 LDS.128 R56, [R2+0x20] ;  /* 0x0000200002380984 */ /* 0x0008680000000c00 */
[----:B------:R4:W1:Y:S01]  /*e940*/  @P0 LDS.128 R52, [R0+0x30] ;  /* 0x0000300000340984 */ /* 0x0008620000000c00 */
[C---:B------:R-:W-:Y:S04]  /*e950*/  ISETP.NE.AND P0, PT, R118.reuse, 0x4, PT ;  /* 0x000000047600780c */ /* 0x040fe80003f05270 */
[----:B------:R-:W-:Y:S02]  /*e960*/  SEL R118, R118, RZ, P0 ;  /* 0x000000ff76767207 */ /* 0x000fe40000000000 */
[----:B------:R-:W-:Y:S02]  /*e970*/  SEL R121, RZ, 0x1, P0 ;  /* 0x00000001ff797807 */ /* 0x000fe40000000000 */
.L_x_113:
[----:B------:R-:W-:Y:S05]  /*e980*/  BSYNC B1 ;  /* 0x0000000000017941 */ /* 0x000fea0003800000 */
.L_x_112:
        /* <DEDUP_REMOVED lines=18> */
.L_x_117:
        /* <DEDUP_REMOVED lines=10> */
[----:B------:R-:W-:Y:S01]  /*eb50*/  @P6 SHF.L.U32 R125, R121, 0x1f, RZ ;  /* 0x0000001f797d6819 */ /* 0x000fe200000006ff */
        /* <DEDUP_REMOVED lines=91> */
.L_x_119:
[----:B------:R-:W-:Y:S05]  /*f110*/  BSYNC.RECONVERGENT B0 ;  /* 0x0000000000007941 */ /* 0x000fea0003800200 */
.L_x_118:
        /* <DEDUP_REMOVED lines=18> */
[----:B------:R-:W-:Y:S04]  /*f240*/  SHF.L.U32 R6, R121, 0x1f, RZ ;  /* 0x0000001f79067819 */ /* 0x000fe800000006ff */
[----:B------:R-:W1:Y:S02]  /*f250*/  SYNCS.PHASECHK.TRANS64.TRYWAIT P0, [R123+URZ+0x30], R6 ;  /* 0x000030067b0075a7 */ /* 0x000e6400080011ff */
[----:B-1----:R-:W-:Y:S05]  /*f260*/  @!P0 BRA `(.L_x_124) ;  /* 0x00000030008c8947 */ /* 0x002fea0003800000 */
.L_x_123:
[----:B------:R-:W-:Y:S05]  /*f270*/  BSYNC B0 ;  /* 0x0000000000007941 */ /* 0x000fea0003800000 */
.L_x_122:
[----:B------:R-:W-:Y:S01]  /*f280*/  ISETP.NE.AND P0, PT, R120, RZ, PT ;  /* 0x000000ff7800720c */ /* 0x000fe20003f05270 */
[----:B------:R-:W-:Y:S11]  /*f290*/  VIADD R118, R118, 0x1 ;  /* 0x0000000176767836 */ /* 0x000ff60000000000 */
[----:B------:R-:W-:Y:S01]  /*f2a0*/  @!UPT UIADD3 URZ, UPT, UPT, URZ, URZ, URZ ;  /* 0x000000fffffff290 */ /* 0x000fe2000fffe0ff */
[----:B------:R4:W2:Y:S04]  /*f2b0*/  @P0 LDS.128 R64, [R4] ;  /* 0x0000000004400984 */ /* 0x0008a80000000c00 */
[----:B------:R4:W2:Y:S04]  /*f2c0*/  @P0 LDS.128 R60, [R3+0x10] ;  /* 0x00001000033c0984 */ /* 0x0008a80000000c00 */
[----:B------:R4:W2:Y:S04]  /*f2d0*/  @P0 LDS.128 R56, [R2+0x20] ;  /* 0x0000200002380984 */ /* 0x0008a80000000c00 */
[----:B------:R4:W2:Y:S01]  /*f2e0*/  @P0 LDS.128 R52, [R0+0x30] ;  /* 0x0000300000340984 */ /* 0x0008a20000000c00 */
[C---:B------:R-:W-:Y:S04]  /*f2f0*/  ISETP.NE.AND P0, PT, R118.reuse, 0x4, PT ;  /* 0x000000047600780c */ /* 0x040fe80003f05270 */
[----:B-1----:R-:W-:Y:S02]  /*f300*/  SEL R6, RZ, 0x1, P0 ;  /* 0x00000001ff067807 */ /* 0x002fe40000000000 */
[----:B------:R-:W-:Y:S02]  /*f310*/  SEL R118, R118, RZ, P0 ;  /* 0x000000ff76767207 */ /* 0x000fe40000000000 */
[----:B------:R-:W-:Y:S02]  /*f320*/  LOP3.LUT R121, R121, R6, RZ, 0x3c, !PT ;  /* 0x0000000679797212 */ /* 0x000fe400078e3cff */
.L_x_121:
[----:B------:R-:W-:Y:S05]  /*f330*/  BSYNC B1 ;  /* 0x0000000000017941 */ /* 0x000fea0003800000 */
.L_x_120:
[----:B----4-:R-:W-:Y:S05]  /*f340*/  VIADD R3, R34, 0x40 ;  /* 0x0000004022037836 */ /* 0x010fea0000000000 */
[----:B------:R-:W-:Y:S04]  /*f350*/  SHF.R.U32.HI R3, RZ, 0x15, R3 ;  /* 0x00000015ff037819 */ /* 0x000fe80000011603 */
[----:B------:R-:W-:Y:S11]  /*f360*/  LOP3.LUT P0, RZ, R3, 0x3, R102, 0x48, !PT ;  /* 0x0000000303ff7812 */ /* 0x000ff60007804866 */
[----:B------:R-:W-:Y:S02]  /*f370*/  @!UPT UIADD3 URZ, UPT, UPT, URZ, URZ, URZ ;  /* 0x000000fffffff290 */ /* 0x000fe4000fffe0ff */
[----:B------:R-:W-:Y:S05]  /*f380*/  @!P0 BRA `(.L_x_125) ;  /* 0x0000000000348947 */ /* 0x000fea0003800000 */
[----:B------:R-:W1:Y:S01]  /*f390*/  LDC R4, c[0x4][0x70] ;  /* 0x01001c00ff047b82 */ /* 0x000e620000000800 */
[----:B------:R-:W-:Y:S01]  /*f3a0*/  MOV R3, 0x0 ;  /* 0x0000000000037802 */ /* 0x000fe20000000f00 */
[----:B------:R-:W-:Y:S02]  /*f3b0*/  HFMA2 R12, -RZ, RZ, 0, 5.9604644775390625e-08 ;  /* 0x00000001ff0c7431 */ /* 0x000fe400000001ff */
[----:B------:R-:W-:Y:S02]  /*f3c0*/  IMAD.MOV.U32 R8, RZ, RZ, 0x192 ;  /* 0x00000192ff087424 */ /* 0x000fe400078e00ff */
[----:B------:R-:W-:Y:S02]  /*f3d0*/  IMAD.MOV.U32 R13, RZ, RZ, RZ ;  /* 0x000000ffff0d7224 */ /* 0x000fe400078e00ff */
[----:B------:R-:W4:Y:S08]  /*f3e0*/  LDC R5, c[0x4][0x74] ;  /* 0x01001d00ff057b82 */ /* 0x000f300000000800 */
[----:B------:R-:W1:Y:S08]  /*f3f0*/  LDC R6, c[0x4][0x78] ;  /* 0x01001e00ff067b82 */ /* 0x000e700000000800 */
[----:B------:R-:W1:Y:S08]  /*f400*/  LDC R7, c[0x4][0x7c] ;  /* 0x01001f00ff077b82 */ /* 0x000e700000000800 */
[----:B------:R-:W1:Y:S08]  /*f410*/  LDC R10, c[0x4][0x10] ;  /* 0x01000400ff0a7b82 */ /* 0x000e700000000800 */
[----:B------:R-:W1:Y:S08]  /*f420*/  LDC R11, c[0x4][0x14] ;  /* 0x01000500ff0b7b82 */ /* 0x000e700000000800 */
[----:B------:R-:W1:Y:S02]  /*f430*/  LDC.64 R2, c[0x4][R3] ;  /* 0x0100000003027b82 */ /* 0x000e640000000a00 */
[----:B------:R-:W-:Y:S07]  /*f440*/  LEPC R20, `(.L_x_125) ;  /* 0x000000001014794e */ /* 0x000fee0000000000 */
[----:B-1234-:R-:W-:Y:S05]  /*f450*/  CALL.ABS.NOINC R2 ;  /* 0x0000000002007343 */ /* 0x01efea0003c00000 */
.L_x_125:
[----:B--2---:R-:W-:Y:S01]  /*f460*/  LOP3.LUT R20, R64, 0xffffe000, RZ, 0xc0, !PT ;  /* 0xffffe00040147812 */ /* 0x004fe200078ec0ff */
        /* <DEDUP_REMOVED lines=88> */
[----:B------:R-:W-:Y:S01]  /*f9f0*/  R2UR UR10, R113 ;  /* 0x00000000710a72ca */ /* 0x000fe200000e0000 */
[----:B------:R-:W-:Y:S01]  /*fa00*/  UIADD3 UR9, UPT, UPT, UR41, 0x40, URZ ;  /* 0x0000004029097890 */ /* 0x000fe2000fffe0ff */
        /* <DEDUP_REMOVED lines=11> */
.L_x_127:
[----:B------:R-:W-:Y:S05]  /*fac0*/  BSYNC.RECONVERGENT B0 ;  /* 0x0000000000007941 */ /* 0x000fea0003800200 */
.L_x_126:
[----:B------:R-:W-:Y:S01]  /*fad0*/  BAR.SYNC.DEFER_BLOCKING 0x1, 0x80 ;  /* 0x0042000000007b1d */ /* 0x000fe20000010000 */
[----:B------:R-:W-:Y:S05]  /*fae0*/  VIADD R122, R122, 0x1 ;  /* 0x000000017a7a7836 */ /* 0x000fea0000000000 */
[C---:B------:R-:W-:Y:S04]  /*faf0*/  ISETP.NE.AND P0, PT, R122.reuse, 0x4, PT ;  /* 0x000000047a00780c */ /* 0x040fe80003f05270 */
[----:B------:R-:W-:Y:S01]  /*fb00*/  SEL R122, R122, RZ, P0 ;  /* 0x000000ff7a7a7207 */ /* 0x000fe20000000000 */
[----:B------:R1:W-:Y:S01]  /*fb10*/  @P6 SYNCS.ARRIVE.TRANS64.RED.A1T0 RZ, [R124+URZ], RZ ;  /* 0x000000ff7cff69a7 */ /* 0x0003e200081004ff */
[----:B------:R-:W-:Y:S01]  /*fb20*/  BSSY B1, `(.L_x_128) ;  /* 0x000001c000017945 */ /* 0x000fe20003800000 */
[----:B------:R-:W3:Y:S02]  /*fb30*/  @P6 SYNCS.PHASECHK.TRANS64.TRYWAIT P1, [R123+URZ+0x30], R125 ;  /* 0x0000307d7b0065a7 */ /* 0x000ee400080211ff */
[----:B---3--:R-:W-:Y:S01]  /*fb40*/  @P6 SEL R119, RZ, 0x1, !P1 ;  /* 0x00000001ff776807 */ /* 0x008fe20004800000 */
        /* <DEDUP_REMOVED lines=13> */
.L_x_131:
[----:B------:R-:W-:Y:S05]  /*fc20*/  BSYNC B0 ;  /* 0x0000000000007941 */ /* 0x000fea0003800000 */
.L_x_130:
[----:B------:R-:W-:Y:S01]  /*fc30*/  ISETP.NE.AND P0, PT, R120, RZ, PT ;  /* 0x000000ff7800720c */ /* 0x000fe20003f05270 */
[----:B------:R-:W-:Y:S11]  /*fc40*/  VIADD R118, R118, 0x1 ;  /* 0x0000000176767836 */ /* 0x000ff60000000000 */
[----:B------:R-:W-:Y:S01]  /*fc50*/  @!UPT UIADD3 URZ, UPT, UPT, URZ, URZ, URZ ;  /* 0x000000fffffff290 */ /* 0x000fe2000fffe0ff */
[----:B------:R3:W4:Y:S04]  /*fc60*/  @P0 LDS.128 R64, [R4] ;  /* 0x0000000004400984 */ /* 0x0007280000000c00 */
[----:B------:R3:W2:Y:S04]  /*fc70*/  @P0 LDS.128 R60, [R3+0x10] ;  /* 0x00001000033c0984 */ /* 0x0006a80000000c00 */
[----:B------:R3:W2:Y:S04]  /*fc80*/  @P0 LDS.128 R56, [R2+0x20] ;  /* 0x0000200002380984 */ /* 0x0006a80000000c00 */
[----:B------:R3:W2:Y:S01]  /*fc90*/  @P0 LDS.128 R52, [R0+0x30] ;  /* 0x0000300000340984 */ /* 0x0006a20000000c00 */
[C---:B------:R-:W-:Y:S04]  /*fca0*/  ISETP.NE.AND P0, PT, R118.reuse, 0x4, PT ;  /* 0x000000047600780c */ /* 0x040fe80003f05270 */
[----:B-1----:R-:W-:Y:S02]  /*fcb0*/  SEL R6, RZ, 0x1, P0 ;  /* 0x00000001ff067807 */ /* 0x002fe40000000000 */
[----:B------:R-:W-:Y:S02]  /*fcc0*/  SEL R118, R118, RZ, P0 ;  /* 0x000000ff76767207 */ /* 0x000fe40000000000 */
[----:B------:R-:W-:Y:S02]  /*fcd0*/  LOP3.LUT R121, R121, R6, RZ, 0x3c, !PT ;  /* 0x0000000679797212 */ /* 0x000fe400078e3cff */
.L_x_129:
[----:B------:R-:W-:Y:S05]  /*fce0*/  BSYNC B1 ;  /* 0x0000000000017941 */ /* 0x000fea0003800000 */
.L_x_128:
[----:B---3--:R-:W-:Y:S05]  /*fcf0*/  VIADD R3, R34, 0x50 ;  /* 0x0000005022037836 */ /* 0x008fea0000000000 */
        /* <DEDUP_REMOVED lines=9> */
[----:B------:R-:W3:Y:S08]  /*fd90*/  LDC R5, c[0x4][0x74] ;  /* 0x01001d00ff057b82 */ /* 0x000ef00000000800 */
[----:B------:R-:W1:Y:S08]  /*fda0*/  LDC R6, c[0x4][0x78] ;  /* 0x01001e00ff067b82 */ /* 0x000e700000000800 */
[----:B------:R-:W1:Y:S08]  /*fdb0*/  LDC R7, c[0x4][0x7c] ;  /* 0x01001f00ff077b82 */ /* 0x000e700000000800 */
[----:B------:R-:W1:Y:S08]  /*fdc0*/  LDC R10, c[0x4][0x10] ;  /* 0x01000400ff0a7b82 */ /* 0x000e700000000800 */
[----:B------:R-:W1:Y:S08]  /*fdd0*/  LDC R11, c[0x4][0x14] ;  /* 0x01000500ff0b7b82 */ /* 0x000e700000000800 */
[----:B------:R-:W1:Y:S02]  /*fde0*/  LDC.64 R2, c[0x4][R3] ;  /* 0x0100000003027b82 */ /* 0x000e640000000a00 */
[----:B------:R-:W-:Y:S07]  /*fdf0*/  LEPC R20, `(.L_x_133) ;  /* 0x000000001014794e */ /* 0x000fee0000000000 */
[----:B-1234-:R-:W-:Y:S05]  /*fe00*/  CALL.ABS.NOINC R2 ;  /* 0x0000000002007343 */ /* 0x01efea0003c00000 */
.L_x_133:
[----:B----4-:R-:W-:Y:S01]  /*fe10*/  LOP3.LUT R20, R64, 0xffffe000, RZ, 0xc0, !PT ;  /* 0xffffe00040147812 */ /* 0x010fe200078ec0ff */
[----:B------:R-:W-:Y:S05]  /*fe20*/  WARPSYNC.ALL ;  /* 0x0000000000007948 */ /* 0x000fea0003800000 */
[----:B------:R-:W-:Y:S01]  /*fe30*/  R2UR UR4, R34 ;  /* 0x00000000220472ca */ /* 0x000fe200000e0000 */
[----:B------:R-:W-:Y:S01]  /*fe40*/  BSSY.RECONVERGENT B0, `(.L_x_134) ;  /* 0x0000063000007945 */ /* 0x000fe20003800200 */
[----:B------:R-:W-:Y:S02]  /*fe50*/  LOP3.LUT R21, R65, 0xffffe000, RZ, 0xc0, !PT ;  /* 0xffffe00041157812 */ /* 0x000fe400078ec0ff */
[----:B------:R-:W-:Y:S02]  /*fe60*/  LOP3.LUT R49, R66, 0xffffe000, RZ, 0xc0, !PT ;  /* 0xffffe00042317812 */ /* 0x000fe400078ec0ff */
[----:B--2---:R-:W-:Y:S02]  /*fe70*/  LOP3.LUT R48, R56, 0xffffe000, RZ, 0xc0, !PT ;  /* 0xffffe00038307812 */ /* 0x004fe400078ec0ff */
        /* <DEDUP_REMOVED lines=95> */
.L_x_135:
[----:B------:R-:W-:Y:S05]  /*10470*/  BSYNC.RECONVERGENT B0 ;  /* 0x0000000000007941 */ /* 0x000fea0003800200 */
.L_x_134:
        /* <DEDUP_REMOVED lines=21> */
.L_x_139:
[----:B------:R-:W-:Y:S05]  /*105d0*/  BSYNC B0 ;  /* 0x0000000000007941 */ /* 0x000fea0003800000 */
.L_x_138:
        /* <DEDUP_REMOVED lines=11> */
.L_x_137:
[----:B------:R-:W-:Y:S05]  /*10690*/  BSYNC B1 ;  /* 0x0000000000017941 */ /* 0x000fea0003800000 */
.L_x_136:
        /* <DEDUP_REMOVED lines=18> */
.L_x_141:
        /* <DEDUP_REMOVED lines=102> */
.L_x_143:
[----:B------:R-:W-:Y:S05]  /*10e20*/  BSYNC.RECONVERGENT B0 ;  /* 0x0000000000007941 */ /* 0x000fea0003800200 */
.L_x_142:
        /* <DEDUP_REMOVED lines=21> */
.L_x_147:
[----:B------:R-:W-:Y:S05]  /*10f80*/  BSYNC B0 ;  /* 0x0000000000007941 */ /* 0x000fea0003800000 */
.L_x_146:
[----:B------:R-:W-:Y:S11]  /*10f90*/  ISETP.NE.AND P0, PT, R120, RZ, PT ;  /* 0x000000ff7800720c */ /* 0x000ff60003f05270 */
[----:B------:R-:W-:Y:S02]  /*10fa0*/  @!UPT UIADD3 URZ, UPT, UPT, URZ, URZ, URZ ;  /* 0x000000fffffff290 */ /* 0x000fe4000fffe0ff */
[----:B------:R3:W4:Y:S04]  /*10fb0*/  @P0 LDS.128 R64, [R3] ;  /* 0x0000000003400984 */ /* 0x0007280000000c00 */
[----:B------:R3:W1:Y:S04]  /*10fc0*/  @P0 LDS.128 R60, [R2+0x10] ;  /* 0x00001000023c0984 */ /* 0x0006680000000c00 */
[----:B------:R3:W1:Y:S04]  /*10fd0*/  @P0 LDS.128 R56, [R0+0x20] ;  /* 0x0000200000380984 */ /* 0x0006680000000c00 */
[----:B------:R3:W1:Y:S02]  /*10fe0*/  @P0 LDS.128 R52, [R118+0x30] ;  /* 0x0000300076340984 */ /* 0x0006640000000c00 */
.L_x_145:
[----:B------:R-:W-:Y:S05]  /*10ff0*/  BSYNC B1 ;  /* 0x0000000000017941 */ /* 0x000fea0003800000 */
.L_x_144:
[----:B---3--:R-:W-:Y:S05]  /*11000*/  VIADD R3, R34, 0x70 ;  /* 0x0000007022037836 */ /* 0x008fea0000000000 */
[----:B------:R-:W-:Y:S04]  /*11010*/  SHF.R.U32.HI R3, RZ, 0x15, R3 ;  /* 0x00000015ff037819 */ /* 0x000fe80000011603 */
[----:B------:R-:W-:Y:S11]  /*11020*/  LOP3.LUT P0, RZ, R3, 0x3, R102, 0x48, !PT ;  /* 0x0000000303ff7812 */ /* 0x000ff60007804866 */
[----:B------:R-:W-:Y:S02]  /*11030*/  @!UPT UIADD3 URZ, UPT, UPT, URZ, URZ, URZ ;  /* 0x000000fffffff290 */ /* 0x000fe4000fffe0ff */
[----:B------:R-:W-:Y:S05]  /*11040*/  @!P0 BRA `(.L_x_149) ;  /* 0x0000000000348947 */ /* 0x000fea0003800000 */
[----:B-1----:R-:W1:Y:S01]  /*11050*/  LDC R4, c[0x4][0x70] ;  /* 0x01001c00ff047b82 */ /* 0x002e620000000800 */
        /* <DEDUP_REMOVED lines=12> */
.L_x_149:
[----:B------:R-:W-:Y:S01]  /*11120*/  ISETP.NE.AND P0, PT, R101, RZ, PT ;  /* 0x000000ff6500720c */ /* 0x000fe20003f05270 */
[----:B------:R-:W-:Y:S05]  /*11130*/  WARPSYNC.ALL ;  /* 0x0000000000007948 */ /* 0x000fea0003800000 */
[----:B------:R-:W-:Y:S01]  /*11140*/  R2UR UR4, R34 ;  /* 0x00000000220472ca */ /* 0x000fe200000e0000 */
[----:B------:R-:W-:Y:S01]  /*11150*/  VIADD R48, R117, 0xa0 ;  /* 0x000000a075307836 */ /* 0x000fe20000000000 */
[----:B----4-:R-:W-:Y:S01]  /*11160*/  LOP3.LUT R0, R64, 0xffffe000, RZ, 0xc0, !PT ;  /* 0xffffe00040007812 */ /* 0x010fe200078ec0ff */
[----:B------:R-:W-:Y:S01]  /*11170*/  BSSY.RECONVERGENT B0, `(.L_x_150) ;  /* 0x000005f000007945 */ /* 0x000fe20003800200 */
[----:B------:R-:W-:Y:S02]  /*11180*/  LOP3.LUT R2, R65, 0xffffe000, RZ, 0xc0, !PT ;  /* 0xffffe00041027812 */ /* 0x000fe400078ec0ff */
[----:B------:R-:W-:Y:S02]  /*11190*/  LOP3.LUT R3, R66, 0xffffe000, RZ, 0xc0, !PT ;  /* 0xffffe00042037812 */ /* 0x000fe400078ec0ff */
[----:B------:R-:W-:Y:S02]  /*111a0*/  LOP3.LUT R20, R67, 0xffffe000, RZ, 0xc0, !PT ;  /* 0xffffe00043147812 */ /* 0x000fe400078ec0ff */
[----:B-1----:R-:W-:Y:S02]  /*111b0*/  LOP3.LUT R21, R60, 0xffffe000, RZ, 0xc0, !PT ;  /* 0xffffe0003c157812 */ /* 0x002fe400078ec0ff */
[----:B--2---:R-:W-:Y:S01]  /*111c0*/  LOP3.LUT R36, R61, 0xffffe000, RZ, 0xc0, !PT ;  /* 0xffffe0003d247812 */ /* 0x004fe200078ec0ff */
[----:B------:R-:W1:Y:S01]  /*111d0*/  LDTM.x16 R4, tmem[UR4+0x70] ;  /* 0x00007004000479ee */ /* 0x000e620008240000 */
[----:B------:R-:W-:Y:S01]  /*111e0*/  LOP3.LUT R37, R62, 0xffffe000, RZ, 0xc0, !PT ;  /* 0xffffe0003e257812 */ /* 0x000fe200078ec0ff */
[----:B------:R-:W-:Y:S01]  /*111f0*/  NOP ;  /* 0x0000000000007918 */ /* 0x000fe20000000000 */
[----:B------:R-:W-:Y:S02]  /*11200*/  LOP3.LUT R38, R63, 0xffffe000, RZ, 0xc0, !PT ;  /* 0xffffe0003f267812 */ /* 0x000fe400078ec0ff */
[----:B------:R-:W-:Y:S02]  /*11210*/  PRMT R48, R85, 0x654, R48 ;  /* 0x0000065455307816 */ /* 0x000fe40000000030 */
[----:B------:R-:W-:Y:S02]  /*11220*/  LOP3.LUT R39, R56, 0xffffe000, RZ, 0xc0, !PT ;  /* 0xffffe00038277812 */ /* 0x000fe400078ec0ff */
[----:B------:R-:W-:Y:S01]  /*11230*/  LOP3.LUT R40, R57, 0xffffe000, RZ, 0xc0, !PT ;  /* 0xffffe00039287812 */ /* 0x000fe200078ec0ff */
[----:B-1----:R1:W-:Y:S01]  /*11240*/  SYNCS.ARRIVE.TRANS64.RED.A1T0 RZ, [R48+URZ], RZ ;  /* 0x000000ff30ff79a7 */ /* 0x0023e200081004ff */
[----:B------:R-:W-:Y:S02]  /*11250*/  LOP3.LUT R41, R58, 0xffffe000, RZ, 0xc0, !PT ;  /* 0xffffe0003a297812 */ /* 0x000fe400078ec0ff */
[----:B------:R-:W-:Y:S02]  /*11260*/  LOP3.LUT R42, R59, 0xffffe000, RZ, 0xc0, !PT ;  /* 0xffffe0003b2a7812 */ /* 0x000fe400078ec0ff */
[----:B------:R-:W-:Y:S02]  /*11270*/  LOP3.LUT R43, R52, 0xffffe000, RZ, 0xc0, !PT ;  /* 0xffffe000342b7812 */ /* 0x000fe400078ec0ff */
[----:B------:R-:W-:Y:S02]  /*11280*/  LOP3.LUT R44, R53, 0xffffe000, RZ, 0xc0, !PT ;  /* 0xffffe000352c7812 */ /* 0x000fe400078ec0ff */
[----:B------:R-:W-:Y:S02]  /*11290*/  LOP3.LUT R45, R54, 0xffffe000, RZ, 0xc0, !PT ;  /* 0xffffe000362d7812 */ /* 0x000fe400078ec0ff */
[----:B------:R-:W-:Y:S01]  /*112a0*/  LOP3.LUT R46, R55, 0xffffe000, RZ, 0xc0, !PT ;  /* 0xffffe000372e7812 */ /* 0x000fe200078ec0ff */
[C---:B------:R-:W-:Y:S01]  /*112b0*/  FMUL R4, R33.reuse, R4 ;  /* 0x0000000421047220 */ /* 0x040fe20000400000 */
[C---:B------:R-:W-:Y:S01]  /*112c0*/  FMUL R5, R33.reuse, R5 ;  /* 0x0000000521057220 */ /* 0x040fe20000400000 */
[C---:B------:R-:W-:Y:S01]  /*112d0*/  FMUL R6, R33.reuse, R6 ;  /* 0x0000000621067220 */ /* 0x040fe20000400000 */
[----:B------:R-:W-:Y:S01]  /*112e0*/  FMUL R7, R33, R7 ;  /* 0x0000000721077220 */ /* 0x000fe20000400000 */
[C---:B------:R-:W-:Y:S01]  /*112f0*/  FFMA R4, R35.reuse, R0, R4 ;  /* 0x0000000023047223 */ /* 0x040fe20000000004 */
[C---:B------:R-:W-:Y:S01]  /*11300*/  FFMA R5, R35.reuse, R2, R5 ;  /* 0x0000000223057223 */ /* 0x040fe20000000005 */
[C---:B------:R-:W-:Y:S01]  /*11310*/  FFMA R6, R35.reuse, R3, R6 ;  /* 0x0000000323067223 */ /* 0x040fe20000000006 */
[----:B------:R-:W-:Y:S01]  /*11320*/  FFMA R7, R35, R20, R7 ;  /* 0x0000001423077223 */ /* 0x000fe20000000007 */
[C---:B------:R-:W-:Y:S01]  /*11330*/  FMUL R8, R33.reuse, R8 ;  /* 0x0000000821087220 */ /* 0x040fe20000400000 */
[C---:B------:R-:W-:Y:S01]  /*11340*/  FMUL R9, R33.reuse, R9 ;  /* 0x0000000921097220 */ /* 0x040fe20000400000 */
[C---:B------:R-:W-:Y:S01]  /*11350*/  FMUL R10, R33.reuse, R10 ;  /* 0x0000000a210a7220 */ /* 0x040fe20000400000 */
        /* <DEDUP_REMOVED lines=9> */
[C---:B------:R-:W-:Y:S01]  /*113f0*/  FMUL R12, R33.reuse, R12 ;  /* 0x0000000c210c7220 */ /* 0x040fe20000400000 */
[----:B------:R-:W-:Y:S01]  /*11400*/  F2FP.TF32.F32.PACK_B R8, R8 ;  /* 0x00000008ff08723e */ /* 0x000fe200024050ff */
[C---:B------:R-:W-:Y:S01]  /*11410*/  FMUL R13, R33.reuse, R13 ;  /* 0x0000000d210d7220 */ /* 0x040fe20000400000 */
[----:B------:R1:W-:Y:S01]  /*11420*/  STS.128 [R99+0x6000], R4 ;  /* 0x0060000463007388 */ /* 0x0003e20000000c00 */
        /* <DEDUP_REMOVED lines=8> */
[----:B------:R-:W-:Y:S01]  /*114b0*/  FFMA R15, R35, R42, R15 ;  /* 0x0000002a230f7223 */ /* 0x000fe2000000000f */
[C---:B------:R-:W-:Y:S01]  /*114c0*/  FMUL R16, R33.reuse, R16 ;  /* 0x0000001021107220 */ /* 0x040fe20000400000 */
[----:B------:R-:W-:Y:S01]  /*114d0*/  F2FP.TF32.F32.PACK_B R12, R12 ;  /* 0x0000000cff0c723e */ /* 0x000fe200024050ff */
[----:B------:R1:W-:Y:S01]  /*114e0*/  STS.128 [R107+0x6010], R8 ;  /* 0x006010086b007388 */ /* 0x0003e20000000c00 */
        /* <DEDUP_REMOVED lines=10> */
[----:B------:R-:W-:Y:S02]  /*11590*/  F2FP.TF32.F32.PACK_B R16, R16 ;  /* 0x00000010ff10723e */ /* 0x000fe400024050ff */
        /* <DEDUP_REMOVED lines=10> */
[----:B--2---:R-:W2:Y:S02]  /*11640*/  FENCE.VIEW.ASYNC.S ;  /* 0x00000000000073c6 */ /* 0x004ea40000000000 */
[----:B--2---:R-:W-:Y:S06]  /*11650*/  BAR.SYNC.DEFER_BLOCKING 0x1, 0x80 ;  /* 0x0042000000007b1d */ /* 0x004fec0000010000 */
        /* <DEDUP_REMOVED lines=15> */
[----:B--2---:R-:W-:Y:S04]  /*11750*/  DEPBAR.LE SB0, 0x1 ;  /* 0x000080400000791a */ /* 0x004fe80000000000 */
.L_x_151:
[----:B------:R-:W-:Y:S05]  /*11760*/  BSYNC.RECONVERGENT B0 ;  /* 0x0000000000007941 */ /* 0x000fea0003800200 */
.L_x_150:
[----:B------:R-:W-:Y:S01]  /*11770*/  BAR.SYNC.DEFER_BLOCKING 0x1, 0x80 ;  /* 0x0042000000007b1d */ /* 0x000fe20000010000 */
[----:B------:R-:W-:Y:S02]  /*11780*/  ISETP.NE.AND P0, PT, R96, -0x8, PT ;  /* 0xfffffff86000780c */ /* 0x000fe40003f05270 */
[----:B------:R-:W-:Y:S11]  /*11790*/  IADD3 R0, PT, PT, R30, 0x1, RZ ;  /* 0x000000011e007810 */ /* 0x000ff60007ffe0ff */
[----:B------:R-:W-:Y:S05]  /*117a0*/  @!P0 BRA `(.L_x_152) ;  /* 0x0000000000248947 */ /* 0x000fea0003800000 */
[----:B------:R-:W-:Y:S11]  /*117b0*/  ISETP.NE.AND P1, PT, R115, RZ, PT ;  /* 0x000000ff7300720c */ /* 0x000ff60003f25270 */
[----:B------:R-:W-:Y:S02]  /*117c0*/  @!UPT UIADD3 URZ, UPT, UPT, URZ, URZ, URZ ;  /* 0x000000fffffff290 */ /* 0x000fe4000fffe0ff */
[C---:B------:R-:W-:Y:S02]  /*117d0*/  @P1 IMAD R2, R122.reuse, 0x8, R93 ;  /* 0x000000087a021824 */ /* 0x040fe400078e025d */
[----:B------:R-:W-:Y:S02]  /*117e0*/  VIADD R122, R122, 0x1 ;  /* 0x000000017a7a7836 */ /* 0x000fe40000000000 */
[----:B------:R-:W-:Y:S03]  /*117f0*/  @P1 VIADD R2, R2, 0x50 ;  /* 0x0000005002021836 */ /* 0x000fe60000000000 */
[C---:B------:R-:W-:Y:S02]  /*11800*/  ISETP.NE.AND P0, PT, R122.reuse, 0x4, PT ;  /* 0x000000047a00780c */ /* 0x040fe40003f05270 */
[----:B------:R-:W-:Y:S02]  /*11810*/  @P1 PRMT R2, R85, 0x654, R2 ;  /* 0x0000065455021816 */ /* 0x000fe40000000002 */
[----:B------:R-:W-:Y:S02]  /*11820*/  SEL R122, R122, RZ, P0 ;  /* 0x000000ff7a7a7207 */ /* 0x000fe40000000000 */
[----:B------:R2:W-:Y:S07]  /*11830*/  @P1 SYNCS.ARRIVE.TRANS64.RED.A1T0 RZ, [R2+URZ], RZ ;  /* 0x000000ff02ff19a7 */ /* 0x0005ee00081004ff */
.L_x_152:
[----:B------:R-:W-:Y:S01]  /*11840*/  ISETP.NE.AND P1, PT, R106, RZ, PT ;  /* 0x000000ff6a00720c */ /* 0x000fe20003f25270 */
[----:B------:R-:W-:Y:S01]  /*11850*/  VIADD R96, R96, 0x8 ;  /* 0x0000000860607836 */ /* 0x000fe20000000000 */
[C---:B------:R-:W-:Y:S01]  /*11860*/  ISETP.NE.AND P0, PT, R0.reuse, 0x2, PT ;  /* 0x000000020000780c */ /* 0x040fe20003f05270 */
[----:B-1----:R-:W-:Y:S01]  /*11870*/  IMAD.IADD R16, R29, 0x1, R84 ;  /* 0x000000011d107824 */ /* 0x002fe200078e0254 */
[----:B------:R-:W-:Y:S01]  /*11880*/  LOP3.LUT R97, R97, 0x1, RZ, 0x3c, !PT ;  /* 0x0000000161617812 */ /* 0x000fe200078e3cff */
[----:B------:R-:W-:Y:S01]  /*11890*/  IMAD.IADD R41, R31, 0x1, R86 ;  /* 0x000000011f297824 */ /* 0x000fe200078e0256 */
[----:B------:R-:W-:Y:S01]  /*118a0*/  SEL R3, RZ, 0x1, P0 ;  /* 0x00000001ff037807 */ /* 0x000fe20000000000 */
[----:B------:R-:W-:Y:S01]  /*118b0*/  IMAD.MOV.U32 R19, RZ, RZ, R104 ;  /* 0x000000ffff137224 */ /* 0x000fe200078e0068 */
[----:B------:R-:W-:Y:S02]  /*118c0*/  SEL R30, R0, RZ, P0 ;  /* 0x000000ff001e7207 */ /* 0x000fe40000000000 */
[----:B------:R-:W-:Y:S03]  /*118d0*/  LOP3.LUT R98, R98, R3, RZ, 0x3c, !PT ;  /* 0x0000000362627212 */ /* 0x000fe600078e3cff */
[----:B------:R-:W-:Y:S05]  /*118e0*/  @P1 BRA `(.L_x_153) ;  /* 0xffffffa400881947 */ /* 0x000fea000383ffff */
[----:B------:R-:W-:-:S13]  /*118f0*/  ISETP.NE.AND P1, PT, R103, RZ, PT ;  /* 0x000000ff6700720c */ /* 0x000fda0003f25270 */
[----:B------:R-:W-:Y:S05]  /*11900*/  @!P1 BRA `(.L_x_154) ;  /* 0x0000000000489947 */ /* 0x000fea0003800000 */
[----:B--2---:R-:W1:Y:S02]  /*11910*/  LDC.64 R2, c[0x0][0x990] ;  /* 0x00026400ff027b82 */ /* 0x004e640000000a00 */
[----:B-1----:R-:W-:-:S04]  /*11920*/  ISETP.NE.U32.AND P0, PT, R2, RZ, PT ;  /* 0x000000ff0200720c */ /* 0x002fc80003f05070 */
[----:B------:R-:W-:-:S13]  /*11930*/  ISETP.NE.AND.EX P0, PT, R3, RZ, PT, P0 ;  /* 0x000000ff0300720c */ /* 0x000fda0003f05300 */
[----:B------:R-:W-:Y:S05]  /*11940*/  @P0 BRA `(.L_x_155) ;  /* 0x00000000000c0947 */ /* 0x000fea0003800000 */
[----:B------:R-:W-:-:S13]  /*11950*/  FSETP.NEU.AND P0, PT, R35, RZ, PT ;  /* 0x000000ff2300720b */ /* 0x000fda0003f0d000 */
[----:B------:R-:W-:Y:S05]  /*11960*/  @!P0 EXIT ;  /* 0x000000000000894d */ /* 0x000fea0003800000 */
[----:B------:R-:W-:Y:S05]  /*11970*/  BRA `(.L_x_154) ;  /* 0x00000000002c7947 */ /* 0x000fea0003800000 */
.L_x_155:
[----:B------:R-:W-:Y:S01]  /*11980*/  ISETP.NE.AND P0, PT, R114, RZ, PT ;  /* 0x000000ff7200720c */ /* 0x000fe20003f05270 */
[----:B------:R-:W-:-:S12]  /*11990*/  BSSY.RECONVERGENT B0, `(.L_x_154) ;  /* 0x0000009000007945 */ /* 0x000fd80003800200 */
[----:B------:R-:W-:Y:S05]  /*119a0*/  @P0 BRA `(.L_x_156) ;  /* 0x0000000000140947 */ /* 0x000fea0003800000 */
[----:B------:R-:W1:Y:S02]  /*119b0*/  LDC.64 R2, c[0x0][0x988] ;  /* 0x00026200ff027b82 */ /* 0x000e640000000a00 */
[----:B-1----:R-:W-:-:S04]  /*119c0*/  ISETP.NE.U32.AND P0, PT, R2, RZ, PT ;  /* 0x000000ff0200720c */ /* 0x002fc80003f05070 */
[----:B------:R-:W-:-:S13]  /*119d0*/  ISETP.NE.AND.EX P0, PT, R3, RZ, PT, P0 ;  /* 0x000000ff0300720c */ /* 0x000fda0003f05300 */
[----:B------:R-:W-:Y:S05]  /*119e0*/  @!P0 EXIT ;  /* 0x000000000000894d */ /* 0x000fea0003800000 */
[----:B------:R-:W-:Y:S05]  /*119f0*/  BRA `(.L_x_157) ;  /* 0x0000000000087947 */ /* 0x000fea0003800000 */
.L_x_156:
[----:B------:R-:W-:-:S13]  /*11a00*/  FSETP.NEU.AND P0, PT, R35, RZ, PT ;  /* 0x000000ff2300720b */ /* 0x000fda0003f0d000 */
[----:B------:R-:W-:Y:S05]  /*11a10*/  @!P0 EXIT ;  /* 0x000000000000894d */ /* 0x000fea0003800000 */
.L_x_157:
[----:B------:R-:W-:Y:S05]  /*11a20*/  BSYNC.RECONVERGENT B0 ;  /* 0x0000000000007941 */ /* 0x000fea0003800200 */
.L_x_154:
[----:B------:R-:W-:Y:S01]  /*11a30*/  IMAD R0, R122, 0x8, R93 ;  /* 0x000000087a007824 */ /* 0x000fe200078e025d */
[----:B------:R-:W-:-:S04]  /*11a40*/  DEPBAR.LE SB0, 0x0 ;  /* 0x000080000000791a */ /* 0x000fc80000000000 */
[----:B------:R-:W-:-:S04]  /*11a50*/  IADD3 R0, PT, PT, R0, 0x50, RZ ;  /* 0x0000005000007810 */ /* 0x000fc80007ffe0ff */
[----:B------:R-:W-:-:S04]  /*11a60*/  PRMT R0, R85, 0x654, R0 ;  /* 0x0000065455007816 */ /* 0x000fc80000000000 */
[----:B------:R-:W-:Y:S01]  /*11a70*/  SYNCS.ARRIVE.TRANS64.RED.A1T0 RZ, [R0+URZ], RZ ;  /* 0x000000ff00ff79a7 */ /* 0x000fe200081004ff */
[----:B------:R-:W-:Y:S05]  /*11a80*/  EXIT ;  /* 0x000000000000794d */ /* 0x000fea0003800000 */
.L_x_19:
[----:B------:R-:W-:Y:S11]  /*11a90*/  R2UR UR4, R80 ;  /* 0x00000000500472ca */ /* 0x000ff600000e0000 */
[----:B------:R-:W-:Y:S02]  /*11aa0*/  @!UPT UIADD3 URZ, UPT, UPT, URZ, URZ, URZ ;  /* 0x000000fffffff290 */ /* 0x000fe4000fffe0ff */
[----:B------:R-:W-:Y:S07]  /*11ab0*/  MOV R0, UR4 ;  /* 0x0000000400007c02 */ /* 0x000fee0008000f00 */
.L_x_158:
[----:B-1----:R1:W2:Y:S02]  /*11ac0*/  SYNCS.PHASECHK.TRANS64.TRYWAIT P0, [R0+URZ+0x18], R3 ;  /* 0x00001803000075a7 */ /* 0x0022a400080011ff */
[----:B--2---:R-:W-:Y:S05]  /*11ad0*/  @!P0 NANOSLEEP.SYNCS 0x989680 ;  /* 0x009896800000895d */ /* 0x004fea0003900000 */
[----:B------:R-:W2:Y:S02]  /*11ae0*/  @!P0 SYNCS.PHASECHK.TRANS64 P0, [R0+URZ+0x18], R3 ;  /* 0x00001803000085a7 */ /* 0x000ea400080010ff */
[----:B--2---:R-:W-:Y:S05]  /*11af0*/  @!P0 BRA `(.L_x_158) ;  /* 0xfffffffc00f08947 */ /* 0x004fea000383ffff */
[----:B------:R-:W-:Y:S05]  /*11b00*/  BRA `(.L_x_18) ;  /* 0xffffff1800087947 */ /* 0x000fea000383ffff */
.L_x_25:
[----:B------:R-:W-:Y:S11]  /*11b10*/  R2UR UR4, R79 ;  /* 0x000000004f0472ca */ /* 0x000ff600000e0000 */
[----:B------:R-:W-:Y:S02]  /*11b20*/  @!UPT UIADD3 URZ, UPT, UPT, URZ, URZ, URZ ;  /* 0x000000fffffff290 */ /* 0x000fe4000fffe0ff */
[----:B------:R-:W-:Y:S07]  /*11b30*/  MOV R0, UR4 ;  /* 0x0000000400007c02 */ /* 0x000fee0008000f00 */
.L_x_159:
[----:B-1----:R1:W2:Y:S02]  /*11b40*/  SYNCS.PHASECHK.TRANS64.TRYWAIT P0, [R0+URZ+0x18], R3 ;  /* 0x00001803000075a7 */ /* 0x0022a400080011ff */
[----:B--2---:R-:W-:Y:S05]  /*11b50*/  @!P0 NANOSLEEP.SYNCS 0x989680 ;  /* 0x009896800000895d */ /* 0x004fea0003900000 */
[----:B------:R-:W2:Y:S02]  /*11b60*/  @!P0 SYNCS.PHASECHK.TRANS64 P0, [R0+URZ+0x18], R3 ;  /* 0x00001803000085a7 */ /* 0x000ea400080010ff */
[----:B--2---:R-:W-:Y:S05]  /*11b70*/  @!P0 BRA `(.L_x_159) ;  /* 0xfffffffc00f08947 */ /* 0x004fea000383ffff */
[----:B------:R-:W-:Y:S05]  /*11b80*/  BRA `(.L_x_24) ;  /* 0xffffff4c008c7947 */ /* 0x000fea000383ffff */
.L_x_29:
[----:B--2---:R2:W1:Y:S02]  /*11b90*/  SYNCS.PHASECHK.TRANS64.TRYWAIT P0, [R4+URZ+0x80], R3 ;  /* 0x00008003040075a7 */ /* 0x00446400080011ff */
[----:B-1----:R-:W-:Y:S05]  /*11ba0*/  @!P0 NANOSLEEP.SYNCS 0x989680 ;  /* 0x009896800000895d */ /* 0x002fea0003900000 */
[----:B------:R-:W1:Y:S02]  /*11bb0*/  @!P0 SYNCS.PHASECHK.TRANS64 P0, [R4+URZ+0x80], R3 ;  /* 0x00008003040085a7 */ /* 0x000e6400080010ff */
[----:B-1----:R-:W-:Y:S05]  /*11bc0*/  @!P0 BRA `(.L_x_29) ;  /* 0xfffffffc00f08947 */ /* 0x002fea000383ffff */
[----:B------:R-:W-:Y:S05]  /*11bd0*/  BRA `(.L_x_160) ;  /* 0xffffff6400d47947 */ /* 0x000fea000383ffff */
.L_x_33:
[----:B-1----:R1:W2:Y:S02]  /*11be0*/  SYNCS.PHASECHK.TRANS64.TRYWAIT P0, [R3+URZ], R0 ;  /* 0x00000000030075a7 */ /* 0x0022a400080011ff */
[----:B--2---:R-:W-:Y:S05]  /*11bf0*/  @!P0 NANOSLEEP.SYNCS 0x989680 ;  /* 0x009896800000895d */ /* 0x004fea0003900000 */
[----:B------:R-:W2:Y:S02]  /*11c00*/  @!P0 SYNCS.PHASECHK.TRANS64 P0, [R3+URZ], R0 ;  /* 0x00000000030085a7 */ /* 0x000ea400080010ff */
[----:B--2---:R-:W-:Y:S05]  /*11c10*/  @!P0 BRA `(.L_x_33) ;  /* 0xfffffffc00f08947 */ /* 0x004fea000383ffff */
[----:B------:R-:W-:Y:S05]  /*11c20*/  BRA `(.L_x_161) ;  /* 0xffffff6c00487947 */ /* 0x000fea000383ffff */
.L_x_34:
[----:B-1----:R1:W2:Y:S02]  /*11c30*/  SYNCS.PHASECHK.TRANS64.TRYWAIT P0, [R2+URZ], R7 ;  /* 0x00000007020075a7 */ /* 0x0022a400080011ff */
[----:B--2---:R-:W-:Y:S05]  /*11c40*/  @!P0 NANOSLEEP.SYNCS 0x989680 ;  /* 0x009896800000895d */ /* 0x004fea0003900000 */
[----:B------:R-:W2:Y:S02]  /*11c50*/  @!P0 SYNCS.PHASECHK.TRANS64 P0, [R2+URZ], R7 ;  /* 0x00000007020085a7 */ /* 0x000ea400080010ff */
[----:B--2---:R-:W-:Y:S05]  /*11c60*/  @!P0 BRA `(.L_x_34) ;  /* 0xfffffffc00f08947 */ /* 0x004fea000383ffff */
[----:B------:R-:W-:Y:S05]  /*11c70*/  BRA `(.L_x_162) ;  /* 0xffffff6c00507947 */ /* 0x000fea000383ffff */
.L_x_37:
[----:B-1----:R1:W2:Y:S02]  /*11c80*/  SYNCS.PHASECHK.TRANS64.TRYWAIT P1, [R0+URZ+0x88], R7 ;  /* 0x00008807000075a7 */ /* 0x0022a400080211ff */
[----:B--2---:R-:W-:Y:S05]  /*11c90*/  @!P1 NANOSLEEP.SYNCS 0x989680 ;  /* 0x009896800000995d */ /* 0x004fea0003900000 */
[----:B------:R-:W2:Y:S02]  /*11ca0*/  @!P1 SYNCS.PHASECHK.TRANS64 P1, [R0+URZ+0x88], R7 ;  /* 0x00008807000095a7 */ /* 0x000ea400080210ff */
[----:B--2---:R-:W-:Y:S05]  /*11cb0*/  @!P1 BRA `(.L_x_37) ;  /* 0xfffffffc00f09947 */ /* 0x004fea000383ffff */
[----:B------:R-:W-:Y:S05]  /*11cc0*/  BRA `(.L_x_163) ;  /* 0xffffff6c00a87947 */ /* 0x000fea000383ffff */
.L_x_38:
[----:B--2---:R2:W3:Y:S02]  /*11cd0*/  SYNCS.PHASECHK.TRANS64.TRYWAIT P1, [R0+URZ+0x80], R5 ;  /* 0x00008005000075a7 */ /* 0x0044e400080211ff */
[----:B---3--:R-:W-:Y:S05]  /*11ce0*/  @!P1 NANOSLEEP.SYNCS 0x989680 ;  /* 0x009896800000995d */ /* 0x008fea0003900000 */
[----:B------:R-:W3:Y:S02]  /*11cf0*/  @!P1 SYNCS.PHASECHK.TRANS64 P1, [R0+URZ+0x80], R5 ;  /* 0x00008005000095a7 */ /* 0x000ee400080210ff */
[----:B---3--:R-:W-:Y:S05]  /*11d00*/  @!P1 BRA `(.L_x_38) ;  /* 0xfffffffc00f09947 */ /* 0x008fea000383ffff */
[----:B------:R-:W-:Y:S05]  /*11d10*/  BRA `(.L_x_164) ;  /* 0xffffff6c00b47947 */ /* 0x000fea000383ffff */
.L_x_46:
[----:B--2---:R2:W3:Y:S02]  /*11d20*/  SYNCS.PHASECHK.TRANS64.TRYWAIT P0, [R2+URZ+0x80], R5 ;  /* 0x00008005020075a7 */ /* 0x0044e400080011ff */
[----:B---3--:R-:W-:Y:S05]  /*11d30*/  @!P0 NANOSLEEP.SYNCS 0x989680 ;  /* 0x009896800000895d */ /* 0x008fea0003900000 */
[----:B------:R-:W3:Y:S02]  /*11d40*/  @!P0 SYNCS.PHASECHK.TRANS64 P0, [R2+URZ+0x80], R5 ;  /* 0x00008005020085a7 */ /* 0x000ee400080010ff */
[----:B---3--:R-:W-:Y:S05]  /*11d50*/  @!P0 BRA `(.L_x_46) ;  /* 0xfffffffc00f08947 */ /* 0x008fea000383ffff */
[----:B------:R-:W-:Y:S05]  /*11d60*/  BRA `(.L_x_165) ;  /* 0xffffff7400587947 */ /* 0x000fea000383ffff */
.L_x_47:
[----:B-1----:R1:W2:Y:S02]  /*11d70*/  SYNCS.PHASECHK.TRANS64.TRYWAIT P1, [R3+URZ+0xa0], R18 ;  /* 0x0000a012030075a7 */ /* 0x0022a400080211ff */
[----:B--2---:R-:W-:Y:S05]  /*11d80*/  @!P1 NANOSLEEP.SYNCS 0x989680 ;  /* 0x009896800000995d */ /* 0x004fea0003900000 */
[----:B------:R-:W2:Y:S02]  /*11d90*/  @!P1 SYNCS.PHASECHK.TRANS64 P1, [R3+URZ+0xa0], R18 ;  /* 0x0000a012030095a7 */ /* 0x000ea400080210ff */
[----:B--2---:R-:W-:Y:S05]  /*11da0*/  @!P1 BRA `(.L_x_47) ;  /* 0xfffffffc00f09947 */ /* 0x004fea000383ffff */
[----:B------:R-:W-:Y:S05]  /*11db0*/  BRA `(.L_x_166) ;  /* 0xffffff7400787947 */ /* 0x000fea000383ffff */
.L_x_50:
[----:B-1----:R1:W2:Y:S02]  /*11dc0*/  SYNCS.PHASECHK.TRANS64.TRYWAIT P2, [R17+URZ], R20 ;  /* 0x00000014110075a7 */ /* 0x0022a400080411ff */
[----:B--2---:R-:W-:Y:S05]  /*11dd0*/  @!P2 NANOSLEEP.SYNCS 0x989680 ;  /* 0x009896800000a95d */ /* 0x004fea0003900000 */
[----:B------:R-:W2:Y:S02]  /*11de0*/  @!P2 SYNCS.PHASECHK.TRANS64 P2, [R17+URZ], R20 ;  /* 0x000000141100a5a7 */ /* 0x000ea400080410ff */
[----:B--2---:R-:W-:Y:S05]  /*11df0*/  @!P2 BRA `(.L_x_50) ;  /* 0xfffffffc00f0a947 */ /* 0x004fea000383ffff */
[----:B------:R-:W-:Y:S05]  /*11e00*/  BRA `(.L_x_49) ;  /* 0xffffff7400b07947 */ /* 0x000fea000383ffff */
.L_x_53:
[----:B-1----:R1:W3:Y:S02]  /*11e10*/  SYNCS.PHASECHK.TRANS64.TRYWAIT P0, [R2+URZ], R5 ;  /* 0x00000005020075a7 */ /* 0x0022e400080011ff */
[----:B---3--:R-:W-:Y:S05]  /*11e20*/  @!P0 NANOSLEEP.SYNCS 0x989680 ;  /* 0x009896800000895d */ /* 0x008fea0003900000 */
[----:B------:R-:W3:Y:S02]  /*11e30*/  @!P0 SYNCS.PHASECHK.TRANS64 P0, [R2+URZ], R5 ;  /* 0x00000005020085a7 */ /* 0x000ee400080010ff */
[----:B---3--:R-:W-:Y:S05]  /*11e40*/  @!P0 BRA `(.L_x_53) ;  /* 0xfffffffc00f08947 */ /* 0x008fea000383ffff */
[----:B------:R-:W-:Y:S05]  /*11e50*/  BRA `(.L_x_167) ;  /* 0xffffff80002c7947 */ /* 0x000fea000383ffff */
.L_x_54:
[----:B---3--:R3:W4:Y:S02]  /*11e60*/  SYNCS.PHASECHK.TRANS64.TRYWAIT P0, [R9+URZ], R4 ;  /* 0x00000004090075a7 */ /* 0x00872400080011ff */
[----:B----4-:R-:W-:Y:S05]  /*11e70*/  @!P0 NANOSLEEP.SYNCS 0x989680 ;  /* 0x009896800000895d */ /* 0x010fea0003900000 */
[----:B------:R-:W4:Y:S02]  /*11e80*/  @!P0 SYNCS.PHASECHK.TRANS64 P0, [R9+URZ], R4 ;  /* 0x00000004090085a7 */ /* 0x000f2400080010ff */
[----:B----4-:R-:W-:Y:S05]  /*11e90*/  @!P0 BRA `(.L_x_54) ;  /* 0xfffffffc00f08947 */ /* 0x010fea000383ffff */
[----:B------:R-:W-:Y:S05]  /*11ea0*/  BRA `(.L_x_168) ;  /* 0xffffff8000207947 */ /* 0x000fea000383ffff */
.L_x_59:
[----:B--2---:R2:W3:Y:S02]  /*11eb0*/  SYNCS.PHASECHK.TRANS64.TRYWAIT P0, [R18+URZ+0x80], R3 ;  /* 0x00008003120075a7 */ /* 0x0044e400080011ff */
[----:B---3--:R-:W-:Y:S05]  /*11ec0*/  @!P0 NANOSLEEP.SYNCS 0x989680 ;  /* 0x009896800000895d */ /* 0x008fea0003900000 */
[----:B------:R-:W3:Y:S02]  /*11ed0*/  @!P0 SYNCS.PHASECHK.TRANS64 P0, [R18+URZ+0x80], R3 ;  /* 0x00008003120085a7 */ /* 0x000ee400080010ff */
[----:B---3--:R-:W-:Y:S05]  /*11ee0*/  @!P0 BRA `(.L_x_59) ;  /* 0xfffffffc00f08947 */ /* 0x008fea000383ffff */
[----:B------:R-:W-:Y:S05]  /*11ef0*/  BRA `(.L_x_169) ;  /* 0xffffff8400507947 */ /* 0x000fea000383ffff */
.L_x_62:
[----:B---3--:R3:W4:Y:S02]  /*11f00*/  SYNCS.PHASECHK.TRANS64.TRYWAIT P0, [R18+URZ+0x78], R47 ;  /* 0x0000782f120075a7 */ /* 0x00872400080011ff */
[----:B----4-:R-:W-:Y:S05]  /*11f10*/  @!P0 NANOSLEEP.SYNCS 0x989680 ;  /* 0x009896800000895d */ /* 0x010fea0003900000 */
[----:B------:R-:W4:Y:S02]  /*11f20*/  @!P0 SYNCS.PHASECHK.TRANS64 P0, [R18+URZ+0x78], R47 ;  /* 0x0000782f120085a7 */ /* 0x000f2400080010ff */
[----:B----4-:R-:W-:Y:S05]  /*11f30*/  @!P0 BRA `(.L_x_62) ;  /* 0xfffffffc00f08947 */ /* 0x010fea000383ffff */
[----:B------:R-:W-:Y:S05]  /*11f40*/  BRA `(.L_x_61) ;  /* 0xffffff8800307947 */ /* 0x000fea000383ffff */
.L_x_65:
[----:B-1----:R1:W2:Y:S02]  /*11f50*/  SYNCS.PHASECHK.TRANS64.TRYWAIT P0, [R18+URZ+0x50], R51 ;  /* 0x00005033120075a7 */ /* 0x0022a400080011ff */
[----:B--2---:R-:W-:Y:S05]  /*11f60*/  @!P0 NANOSLEEP.SYNCS 0x989680 ;  /* 0x009896800000895d */ /* 0x004fea0003900000 */
[----:B------:R-:W2:Y:S02]  /*11f70*/  @!P0 SYNCS.PHASECHK.TRANS64 P0, [R18+URZ+0x50], R51 ;  /* 0x00005033120085a7 */ /* 0x000ea400080010ff */
[----:B--2---:R-:W-:Y:S05]  /*11f80*/  @!P0 BRA `(.L_x_65) ;  /* 0xfffffffc00f08947 */ /* 0x004fea000383ffff */
[----:B------:R-:W-:Y:S05]  /*11f90*/  BRA `(.L_x_170) ;  /* 0xffffff8c00147947 */ /* 0x000fea000383ffff */
.L_x_66:
[----:B--2---:R2:W4:Y:S02]  /*11fa0*/  SYNCS.PHASECHK.TRANS64.TRYWAIT P0, [R18+URZ+0x58], R51 ;  /* 0x00005833120075a7 */ /* 0x00452400080011ff */
[----:B----4-:R-:W-:Y:S05]  /*11fb0*/  @!P0 NANOSLEEP.SYNCS 0x989680 ;  /* 0x009896800000895d */ /* 0x010fea0003900000 */
[----:B------:R-:W4:Y:S02]  /*11fc0*/  @!P0 SYNCS.PHASECHK.TRANS64 P0, [R18+URZ+0x58], R51 ;  /* 0x00005833120085a7 */ /* 0x000f2400080010ff */
[----:B----4-:R-:W-:Y:S05]  /*11fd0*/  @!P0 BRA `(.L_x_66) ;  /* 0xfffffffc00f08947 */ /* 0x010fea000383ffff */
[----:B------:R-:W-:Y:S05]  /*11fe0*/  BRA `(.L_x_171) ;  /* 0xffffff8c006c7947 */ /* 0x000fea000383ffff */
.L_x_67:
[----:B-1----:R1:W4:Y:S02]  /*11ff0*/  SYNCS.PHASECHK.TRANS64.TRYWAIT P0, [R18+URZ+0x60], R51 ;  /* 0x00006033120075a7 */ /* 0x00232400080011ff */
[----:B----4-:R-:W-:Y:S05]  /*12000*/  @!P0 NANOSLEEP.SYNCS 0x989680 ;  /* 0x009896800000895d */ /* 0x010fea0003900000 */
[----:B------:R-:W4:Y:S02]  /*12010*/  @!P0 SYNCS.PHASECHK.TRANS64 P0, [R18+URZ+0x60], R51 ;  /* 0x00006033120085a7 */ /* 0x000f2400080010ff */
[----:B----4-:R-:W-:Y:S05]  /*12020*/  @!P0 BRA `(.L_x_67) ;  /* 0xfffffffc00f08947 */ /* 0x010fea000383ffff */
[----:B------:R-:W-:Y:S05]  /*12030*/  BRA `(.L_x_172) ;  /* 0xffffff8c00d87947 */ /* 0x000fea000383ffff */
.L_x_68:
[----:B-1----:R1:W4:Y:S02]  /*12040*/  SYNCS.PHASECHK.TRANS64.TRYWAIT P0, [R18+URZ+0x68], R51 ;  /* 0x00006833120075a7 */ /* 0x00232400080011ff */
[----:B----4-:R-:W-:Y:S05]  /*12050*/  @!P0 NANOSLEEP.SYNCS 0x989680 ;  /* 0x009896800000895d */ /* 0x010fea0003900000 */
[----:B------:R-:W4:Y:S02]  /*12060*/  @!P0 SYNCS.PHASECHK.TRANS64 P0, [R18+URZ+0x68], R51 ;  /* 0x00006833120085a7 */ /* 0x000f2400080010ff */
[----:B----4-:R-:W-:Y:S05]  /*12070*/  @!P0 BRA `(.L_x_68) ;  /* 0xfffffffc00f08947 */ /* 0x010fea000383ffff */
[----:B------:R-:W-:Y:S05]  /*12080*/  BRA `(.L_x_173) ;  /* 0xffffff9000447947 */ /* 0x000fea000383ffff */
.L_x_69:
[----:B-1----:R1:W4:Y:S02]  /*12090*/  SYNCS.PHASECHK.TRANS64.TRYWAIT P0, [R18+URZ+0x50], R41 ;  /* 0x00005029120075a7 */ /* 0x00232400080011ff */
[----:B----4-:R-:W-:Y:S05]  /*120a0*/  @!P0 NANOSLEEP.SYNCS 0x989680 ;  /* 0x009896800000895d */ /* 0x010fea0003900000 */
[----:B------:R-:W4:Y:S02]  /*120b0*/  @!P0 SYNCS.PHASECHK.TRANS64 P0, [R18+URZ+0x50], R41 ;  /* 0x00005029120085a7 */ /* 0x000f2400080010ff */
[----:B----4-:R-:W-:Y:S05]  /*120c0*/  @!P0 BRA `(.L_x_69) ;  /* 0xfffffffc00f08947 */ /* 0x010fea000383ffff */
[----:B------:R-:W-:Y:S05]  /*120d0*/  BRA `(.L_x_174) ;  /* 0xffffff9000b47947 */ /* 0x000fea000383ffff */
.L_x_70:
[----:B-1----:R1:W4:Y:S02]  /*120e0*/  SYNCS.PHASECHK.TRANS64.TRYWAIT P0, [R18+URZ+0x58], R41 ;  /* 0x00005829120075a7 */ /* 0x00232400080011ff */
[----:B----4-:R-:W-:Y:S05]  /*120f0*/  @!P0 NANOSLEEP.SYNCS 0x989680 ;  /* 0x009896800000895d */ /* 0x010fea0003900000 */
[----:B------:R-:W4:Y:S02]  /*12100*/  @!P0 SYNCS.PHASECHK.TRANS64 P0, [R18+URZ+0x58], R41 ;  /* 0x00005829120085a7 */ /* 0x000f2400080010ff */
[----:B----4-:R-:W-:Y:S05]  /*12110*/  @!P0 BRA `(.L_x_70) ;  /* 0xfffffffc00f08947 */ /* 0x010fea000383ffff */
[----:B------:R-:W-:Y:S05]  /*12120*/  BRA `(.L_x_175) ;  /* 0xffffff94000c7947 */ /* 0x000fea000383ffff */
.L_x_71:
[----:B----4-:R4:W1:Y:S02]  /*12130*/  SYNCS.PHASECHK.TRANS64.TRYWAIT P0, [R18+URZ+0x60], R41 ;  /* 0x00006029120075a7 */ /* 0x01086400080011ff */
[----:B-1----:R-:W-:Y:S05]  /*12140*/  @!P0 NANOSLEEP.SYNCS 0x989680 ;  /* 0x009896800000895d */ /* 0x002fea0003900000 */
[----:B------:R-:W1:Y:S02]  /*12150*/  @!P0 SYNCS.PHASECHK.TRANS64 P0, [R18+URZ+0x60], R41 ;  /* 0x00006029120085a7 */ /* 0x000e6400080010ff */
[----:B-1----:R-:W-:Y:S05]  /*12160*/  @!P0 BRA `(.L_x_71) ;  /* 0xfffffffc00f08947 */ /* 0x002fea000383ffff */
[----:B------:R-:W-:Y:S05]  /*12170*/  BRA `(.L_x_176) ;  /* 0xffffff9400647947 */ /* 0x000fea000383ffff */
.L_x_72:
[----:B-1----:R1:W2:Y:S02]  /*12180*/  SYNCS.PHASECHK.TRANS64.TRYWAIT P0, [R18+URZ+0x68], R41 ;  /* 0x00006829120075a7 */ /* 0x0022a400080011ff */
[----:B--2---:R-:W-:Y:S05]  /*12190*/  @!P0 NANOSLEEP.SYNCS 0x989680 ;  /* 0x009896800000895d */ /* 0x004fea0003900000 */
[----:B------:R-:W2:Y:S02]  /*121a0*/  @!P0 SYNCS.PHASECHK.TRANS64 P0, [R18+URZ+0x68], R41 ;  /* 0x00006829120085a7 */ /* 0x000ea400080010ff */
[----:B--2---:R-:W-:Y:S05]  /*121b0*/  @!P0 BRA `(.L_x_72) ;  /* 0xfffffffc00f08947 */ /* 0x004fea000383ffff */
[----:B------:R-:W-:Y:S05]  /*121c0*/  BRA `(.L_x_177) ;  /* 0xffffff9400f07947 */ /* 0x000fea000383ffff */
.L_x_74:
[----:B-1----:R1:W2:Y:S02]  /*121d0*/  SYNCS.PHASECHK.TRANS64.TRYWAIT P0, [R18+URZ+0x50], R51 ;  /* 0x00005033120075a7 */ /* 0x0022a400080011ff */
[----:B--2---:R-:W-:Y:S05]  /*121e0*/  @!P0 NANOSLEEP.SYNCS 0x989680 ;  /* 0x009896800000895d */ /* 0x004fea0003900000 */
[----:B------:R-:W2:Y:S02]  /*121f0*/  @!P0 SYNCS.PHASECHK.TRANS64 P0, [R18+URZ+0x50], R51 ;  /* 0x00005033120085a7 */ /* 0x000ea400080010ff */
[----:B--2---:R-:W-:Y:S05]  /*12200*/  @!P0 BRA `(.L_x_74) ;  /* 0xfffffffc00f08947 */ /* 0x004fea000383ffff */
[----:B------:R-:W-:Y:S05]  /*12210*/  BRA `(.L_x_178) ;  /* 0xffffff9800587947 */ /* 0x000fea000383ffff */
.L_x_75:
[----:B--2---:R2:W3:Y:S02]  /*12220*/  SYNCS.PHASECHK.TRANS64.TRYWAIT P0, [R18+URZ+0x58], R51 ;  /* 0x00005833120075a7 */ /* 0x0044e400080011ff */
[----:B---3--:R-:W-:Y:S05]  /*12230*/  @!P0 NANOSLEEP.SYNCS 0x989680 ;  /* 0x009896800000895d */ /* 0x008fea0003900000 */
[----:B------:R-:W3:Y:S02]  /*12240*/  @!P0 SYNCS.PHASECHK.TRANS64 P0, [R18+URZ+0x58], R51 ;  /* 0x00005833120085a7 */ /* 0x000ee400080010ff */
[----:B---3--:R-:W-:Y:S05]  /*12250*/  @!P0 BRA `(.L_x_75) ;  /* 0xfffffffc00f08947 */ /* 0x008fea000383ffff */
[----:B------:R-:W-:Y:S05]  /*12260*/  BRA `(.L_x_179) ;  /* 0xffffff98004c7947 */ /* 0x000fea000383ffff */
.L_x_76:
[----:B---3--:R3:W4:Y:S02]  /*12270*/  SYNCS.PHASECHK.TRANS64.TRYWAIT P0, [R18+URZ+0x60], R51 ;  /* 0x00006033120075a7 */ /* 0x00872400080011ff */
[----:B----4-:R-:W-:Y:S05]  /*12280*/  @!P0 NANOSLEEP.SYNCS 0x989680 ;  /* 0x009896800000895d */ /* 0x010fea0003900000 */
[----:B------:R-:W4:Y:S02]  /*12290*/  @!P0 SYNCS.PHASECHK.TRANS64 P0, [R18+URZ+0x60], R51 ;  /* 0x00006033120085a7 */ /* 0x000f2400080010ff */
[----:B----4-:R-:W-:Y:S05]  /*122a0*/  @!P0 BRA `(.L_x_76) ;  /* 0xfffffffc00f08947 */ /* 0x010fea000383ffff */
[----:B------:R-:W-:Y:S05]  /*122b0*/  BRA `(.L_x_180) ;  /* 0xffffff9800447947 */ /* 0x000fea000383ffff */
.L_x_78:
[----:B-1----:R1:W2:Y:S02]  /*122c0*/  SYNCS.PHASECHK.TRANS64.TRYWAIT P0, [R93+URZ+0x80], R4 ;  /* 0x000080045d0075a7 */ /* 0x0022a400080011ff */
[----:B--2---:R-:W-:Y:S05]  /*122d0*/  @!P0 NANOSLEEP.SYNCS 0x989680 ;  /* 0x009896800000895d */ /* 0x004fea0003900000 */
[----:B------:R-:W2:Y:S02]  /*122e0*/  @!P0 SYNCS.PHASECHK.TRANS64 P0, [R93+URZ+0x80], R4 ;  /* 0x000080045d0085a7 */ /* 0x000ea400080010ff */
[----:B--2---:R-:W-:Y:S05]  /*122f0*/  @!P0 BRA `(.L_x_78) ;  /* 0xfffffffc00f08947 */ /* 0x004fea000383ffff */
[----:B------:R-:W-:Y:S05]  /*12300*/  BRA `(.L_x_181) ;  /* 0xffffff9c00187947 */ /* 0x000fea000383ffff */
.L_x_89:
[----:B-1----:R1:W2:Y:S02]  /*12310*/  SYNCS.PHASECHK.TRANS64.TRYWAIT P1, [R93+URZ+0x30], R2 ;  /* 0x000030025d0075a7 */ /* 0x0022a400080211ff */
[----:B--2---:R-:W-:Y:S05]  /*12320*/  @!P1 NANOSLEEP.SYNCS 0x989680 ;  /* 0x009896800000995d */ /* 0x004fea0003900000 */
[----:B------:R-:W2:Y:S02]  /*12330*/  @!P1 SYNCS.PHASECHK.TRANS64 P1, [R93+URZ+0x30], R2 ;  /* 0x000030025d0095a7 */ /* 0x000ea400080210ff */
[----:B--2---:R-:W-:Y:S05]  /*12340*/  @!P1 BRA `(.L_x_89) ;  /* 0xfffffffc00f09947 */ /* 0x004fea000383ffff */
[----:B------:R-:W-:Y:S05]  /*12350*/  BRA `(.L_x_88) ;  /* 0xffffffa800407947 */ /* 0x000fea000383ffff */
.L_x_91:
[----:B----4-:R4:W1:Y:S02]  /*12360*/  SYNCS.PHASECHK.TRANS64.TRYWAIT P0, [R117+URZ+0x90], R0 ;  /* 0x00009000750075a7 */ /* 0x01086400080011ff */
[----:B-1----:R-:W-:Y:S05]  /*12370*/  @!P0 NANOSLEEP.SYNCS 0x989680 ;  /* 0x009896800000895d */ /* 0x002fea0003900000 */
[----:B------:R-:W1:Y:S02]  /*12380*/  @!P0 SYNCS.PHASECHK.TRANS64 P0, [R117+URZ+0x90], R0 ;  /* 0x00009000750085a7 */ /* 0x000e6400080010ff */
[----:B-1----:R-:W-:Y:S05]  /*12390*/  @!P0 BRA `(.L_x_91) ;  /* 0xfffffffc00f08947 */ /* 0x002fea000383ffff */
[----:B------:R-:W-:Y:S05]  /*123a0*/  BRA `(.L_x_90) ;  /* 0xffffffa800687947 */ /* 0x000fea000383ffff */
.L_x_100:
[----:B-1----:R1:W4:Y:S02]  /*123b0*/  SYNCS.PHASECHK.TRANS64.TRYWAIT P0, [R121+URZ+0x30], R0 ;  /* 0x00003000790075a7 */ /* 0x00232400080011ff */
[----:B----4-:R-:W-:Y:S05]  /*123c0*/  @!P0 NANOSLEEP.SYNCS 0x989680 ;  /* 0x009896800000895d */ /* 0x010fea0003900000 */
[----:B------:R-:W4:Y:S02]  /*123d0*/  @!P0 SYNCS.PHASECHK.TRANS64 P0, [R121+URZ+0x30], R0 ;  /* 0x00003000790085a7 */ /* 0x000f2400080010ff */
[----:B----4-:R-:W-:Y:S05]  /*123e0*/  @!P0 BRA `(.L_x_100) ;  /* 0xfffffffc00f08947 */ /* 0x010fea000383ffff */
[----:B------:R-:W-:Y:S05]  /*123f0*/  BRA `(.L_x_99) ;  /* 0xffffffb000807947 */ /* 0x000fea000383ffff */
.L_x_108:
[----:B-1----:R1:W4:Y:S02]  /*12400*/  SYNCS.PHASECHK.TRANS64.TRYWAIT P0, [R121+URZ+0x30], R6 ;  /* 0x00003006790075a7 */ /* 0x00232400080011ff */
[----:B----4-:R-:W-:Y:S05]  /*12410*/  @!P0 NANOSLEEP.SYNCS 0x989680 ;  /* 0x009896800000895d */ /* 0x010fea0003900000 */
[----:B------:R-:W4:Y:S02]  /*12420*/  @!P0 SYNCS.PHASECHK.TRANS64 P0, [R121+URZ+0x30], R6 ;  /* 0x00003006790085a7 */ /* 0x000f2400080010ff */
[----:B----4-:R-:W-:Y:S05]  /*12430*/  @!P0 BRA `(.L_x_108) ;  /* 0xfffffffc00f08947 */ /* 0x010fea000383ffff */
[----:B------:R-:W-:Y:S05]  /*12440*/  BRA `(.L_x_107) ;  /* 0xffffffb800c47947 */ /* 0x000fea000383ffff */
.L_x_116:
[----:B-1----:R1:W4:Y:S02]  /*12450*/  SYNCS.PHASECHK.TRANS64.TRYWAIT P0, [R123+URZ+0x30], R6 ;  /* 0x000030067b0075a7 */ /* 0x00232400080011ff */
[----:B----4-:R-:W-:Y:S05]  /*12460*/  @!P0 NANOSLEEP.SYNCS 0x989680 ;  /* 0x009896800000895d */ /* 0x010fea0003900000 */
[----:B------:R-:W4:Y:S02]  /*12470*/  @!P0 SYNCS.PHASECHK.TRANS64 P0, [R123+URZ+0x30], R6 ;  /* 0x000030067b0085a7 */ /* 0x000f2400080010ff */
[----:B----4-:R-:W-:Y:S05]  /*12480*/  @!P0 BRA `(.L_x_116) ;  /* 0xfffffffc00f08947 */ /* 0x010fea000383ffff */
[----:B------:R-:W-:Y:S05]  /*12490*/  BRA `(.L_x_115) ;  /* 0xffffffc4000c7947 */ /* 0x000fea000383ffff */
.L_x_124:
[----:B-1----:R1:W4:Y:S02]  /*124a0*/  SYNCS.PHASECHK.TRANS64.TRYWAIT P0, [R123+URZ+0x30], R6 ;  /* 0x000030067b0075a7 */ /* 0x00232400080011ff */
[----:B----4-:R-:W-:Y:S05]  /*124b0*/  @!P0 NANOSLEEP.SYNCS 0x989680 ;  /* 0x009896800000895d */ /* 0x010fea0003900000 */
[----:B------:R-:W4:Y:S02]  /*124c0*/  @!P0 SYNCS.PHASECHK.TRANS64 P0, [R123+URZ+0x30], R6 ;  /* 0x000030067b0085a7 */ /* 0x000f2400080010ff */
[----:B----4-:R-:W-:Y:S05]  /*124d0*/  @!P0 BRA `(.L_x_124) ;  /* 0xfffffffc00f08947 */ /* 0x010fea000383ffff */
[----:B------:R-:W-:Y:S05]  /*124e0*/  BRA `(.L_x_123) ;  /* 0xffffffcc00607947 */ /* 0x000fea000383ffff */
.L_x_132:
[----:B-1----:R1:W3:Y:S02]  /*124f0*/  SYNCS.PHASECHK.TRANS64.TRYWAIT P0, [R123+URZ+0x30], R6 ;  /* 0x000030067b0075a7 */ /* 0x0022e400080011ff */
[----:B---3--:R-:W-:Y:S05]  /*12500*/  @!P0 NANOSLEEP.SYNCS 0x989680 ;  /* 0x009896800000895d */ /* 0x008fea0003900000 */
[----:B------:R-:W3:Y:S02]  /*12510*/  @!P0 SYNCS.PHASECHK.TRANS64 P0, [R123+URZ+0x30], R6 ;  /* 0x000030067b0085a7 */ /* 0x000ee400080010ff */
[----:B---3--:R-:W-:Y:S05]  /*12520*/  @!P0 BRA `(.L_x_132) ;  /* 0xfffffffc00f08947 */ /* 0x008fea000383ffff */
[----:B------:R-:W-:Y:S05]  /*12530*/  BRA `(.L_x_131) ;  /* 0xffffffd400b87947 */ /* 0x000fea000383ffff */
.L_x_140:
[----:B-1----:R1:W3:Y:S02]  /*12540*/  SYNCS.PHASECHK.TRANS64.TRYWAIT P0, [R123+URZ+0x30], R6 ;  /* 0x000030067b0075a7 */ /* 0x0022e400080011ff */
[----:B---3--:R-:W-:Y:S05]  /*12550*/  @!P0 NANOSLEEP.SYNCS 0x989680 ;  /* 0x009896800000895d */ /* 0x008fea0003900000 */
[----:B------:R-:W3:Y:S02]  /*12560*/  @!P0 SYNCS.PHASECHK.TRANS64 P0, [R123+URZ+0x30], R6 ;  /* 0x000030067b0085a7 */ /* 0x000ee400080010ff */
[----:B---3--:R-:W-:Y:S05]  /*12570*/  @!P0 BRA `(.L_x_140) ;  /* 0xfffffffc00f08947 */ /* 0x008fea000383ffff */
[----:B------:R-:W-:Y:S05]  /*12580*/  BRA `(.L_x_139) ;  /* 0xffffffe000107947 */ /* 0x000fea000383ffff */
.L_x_148:
[----:B-1----:R1:W3:Y:S02]  /*12590*/  SYNCS.PHASECHK.TRANS64.TRYWAIT P0, [R123+URZ+0x30], R4 ;  /* 0x000030047b0075a7 */ /* 0x0022e400080011ff */
[----:B---3--:R-:W-:Y:S05]  /*125a0*/  @!P0 NANOSLEEP.SYNCS 0x989680 ;  /* 0x009896800000895d */ /* 0x008fea0003900000 */
[----:B------:R-:W3:Y:S02]  /*125b0*/  @!P0 SYNCS.PHASECHK.TRANS64 P0, [R123+URZ+0x30], R4 ;  /* 0x000030047b0085a7 */ /* 0x000ee400080010ff */
[----:B---3--:R-:W-:Y:S05]  /*125c0*/  @!P0 BRA `(.L_x_148) ;  /* 0xfffffffc00f08947 */ /* 0x008fea000383ffff */
[----:B------:R-:W-:Y:S05]  /*125d0*/  BRA `(.L_x_147) ;  /* 0xffffffe800687947 */ /* 0x000fea000383ffff */
        .weak           $__internal_0_$__cuda_sm10x_tcgen05_guardrail_trap_col_being_dealloced_not_returned_by_alloc
        .type           $__internal_0_$__cuda_sm10x_tcgen05_guardrail_trap_col_being_dealloced_not_returned_by_alloc,@function
        .size           $__internal_0_$__cuda_sm10x_tcgen05_guardrail_trap_col_being_dealloced_not_returned_by_alloc,($__internal_1_$__cuda_sm10x_tcgen05_guardrail_trap_phase_invalid_during_alloc - $__internal_0_$__cuda_sm10x_tcgen05_guardrail_trap_col_being_dealloced_not_returned_by_alloc)
$__internal_0_$__cuda_sm10x_tcgen05_guardrail_trap_col_being_dealloced_not_returned_by_alloc:
[----:B------:R-:W-:Y:S05]  /*125e0*/  BPT.TRAP 0x1 ;  /* 0x000000040000795c */ /* 0x000fea0000300000 */
[----:B------:R-:W-:-:S04]  /*125f0*/  MOV R3, 0x0 ;  /* 0x0000000000037802 */ /* 0x000fc80000000f00 */
[----:B------:R-:W-:Y:S05]  /*12600*/  RET.REL.NODEC R2 `(_ZN7cutlass13device_kernelINS_4conv6kernel13ConvUniversalINS1_16ConvProblemShapeILNS1_8OperatorE1ELi3EEENS1_10collective14CollectiveConvINS1_47MainloopSm100TmaUmmaWarpSpecializedImplicitGemmILS5_1ELi3ELi3ELi1ELi2EN4cute5tupleIJNSA_1CILi1EEESD_SD_EEEEENSB_IJNSC_ILi128EEESG_NSB_IJNSC_ILi64EEEEEEEEENS_10tfloat32_tESK_NSA_8TiledMMAINSA_8MMA_AtomIJNSA_17SM100_MMA_TF32_SSISK_SK_fLi128ELi128ELNSA_4UMMA5MajorE0ELSP_1ELNSO_7ScaleInE0ELSQ_0EEEEEENSA_6LayoutISE_NSB_IJNSC_ILi0EEESU_SU_EEEEENSB_IJNSA_10UnderscoreESX_SX_EEEEENS7_6detail27Sm100ImplicitGemmTileTraitsINSA_20SM90_TMA_LOAD_IM2COLENSA_14ComposedLayoutINSA_7SwizzleILi3ELi4ELi3EEENSA_18smem_ptr_flag_bitsILi32EEENST_INSB_IJNSC_ILi8EEENSC_ILi32EEEEEENSB_IJS19_SD_EEEEEEEvEENS11_INSA_13SM90_TMA_LOADENS13_INS14_ILi2ELi5ELi2EEES17_NST_INSB_IJS19_NSC_ILi4EEEEEENSB_IJSD_S19_EEEEEEEvEEEENS_8epilogue10collective18CollectiveEpilogueINS1O_23Sm100TmaWarpSpecializedILi4ELi2ELi16ELb1ELb0EEEJSJ_NSB_IJNST_ISG_SD_EENST_INSC_ILi16EEESD_EEEEESK_NSB_IJNSB_IJllllEEESD_SU_EEESK_S1Y_NS1O_6fusion15FusionCallbacksIS1S_NS1Z_17LinearCombinationISK_fSK_fLNS_15FloatRoundStyleE2EEESJ_S1W_JEEENSA_5SM1004TMEM4LOAD26SM100_TMEM_LOAD_32dp32b16xES12_NS13_INS14_ILi2ELi4ELi3EEES17_NST_INSB_IJS18_S1U_EEENSB_IJS1U_SD_EEEEEEENSA_39AutoVectorizingCopyWithAssumedAlignmentILi128EEENSA_21SM90_TMA_STORE_IM2COLES2D_S2F_S2F_EEEvvEEEEvNT_6ParamsE) ;  /* 0xfffffed8027c7950 */ /* 0x000fea0003c3ffff */
        .weak           $__internal_1_$__cuda_sm10x_tcgen05_guardrail_trap_phase_invalid_during_alloc
        .type           $__internal_1_$__cuda_sm10x_tcgen05_guardrail_trap_phase_invalid_during_alloc,@function
        .size           $__internal_1_$__cuda_sm10x_tcgen05_guardrail_trap_phase_invalid_during_alloc,($__internal_2_$__cuda_sm10x_tcgen05_guardrail_trap_unallocated_columns_being_dealloced - $__internal_1_$__cuda_sm10x_tcgen05_guardrail_trap_phase_invalid_during_alloc)
$__internal_1_$__cuda_sm10x_tcgen05_guardrail_trap_phase_invalid_during_alloc:
[----:B------:R-:W-:Y:S05]  /*12610*/  BPT.TRAP 0x1 ;  /* 0x000000040000795c */ /* 0x000fea0000300000 */
[----:B------:R-:W-:-:S04]  /*12620*/  HFMA2 R3, -RZ, RZ, 0, 0 ;  /* 0x00000000ff037431 */ /* 0x000fc800000001ff */
[----:B------:R-:W-:Y:S05]  /*12630*/  RET.REL.NODEC R2 `(_ZN7cutlass13device_kernelINS_4conv6kernel13ConvUniversalINS1_16ConvProblemShapeILNS1_8OperatorE1ELi3EEENS1_10collective14CollectiveConvINS1_47MainloopSm100TmaUmmaWarpSpecializedImplicitGemmILS5_1ELi3ELi3ELi1ELi2EN4cute5tupleIJNSA_1CILi1EEESD_SD_EEEEENSB_IJNSC_ILi128EEESG_NSB_IJNSC_ILi64EEEEEEEEENS_10tfloat32_tESK_NSA_8TiledMMAINSA_8MMA_AtomIJNSA_17SM100_MMA_TF32_SSISK_SK_fLi128ELi128ELNSA_4UMMA5MajorE0ELSP_1ELNSO_7ScaleInE0ELSQ_0EEEEEENSA_6LayoutISE_NSB_IJNSC_ILi0EEESU_SU_EEEEENSB_IJNSA_10UnderscoreESX_SX_EEEEENS7_6detail27Sm100ImplicitGemmTileTraitsINSA_20SM90_TMA_LOAD_IM2COLENSA_14ComposedLayoutINSA_7SwizzleILi3ELi4ELi3EEENSA_18smem_ptr_flag_bitsILi32EEENST_INSB_IJNSC_ILi8EEENSC_ILi32EEEEEENSB_IJS19_SD_EEEEEEEvEENS11_INSA_13SM90_TMA_LOADENS13_INS14_ILi2ELi5ELi2EEES17_NST_INSB_IJS19_NSC_ILi4EEEEEENSB_IJSD_S19_EEEEEEEvEEEENS_8epilogue10collective18CollectiveEpilogueINS1O_23Sm100TmaWarpSpecializedILi4ELi2ELi16ELb1ELb0EEEJSJ_NSB_IJNST_ISG_SD_EENST_INSC_ILi16EEESD_EEEEESK_NSB_IJNSB_IJllllEEESD_SU_EEESK_S1Y_NS1O_6fusion15FusionCallbacksIS1S_NS1Z_17LinearCombinationISK_fSK_fLNS_15FloatRoundStyleE2EEESJ_S1W_JEEENSA_5SM1004TMEM4LOAD26SM100_TMEM_LOAD_32dp32b16xES12_NS13_INS14_ILi2ELi4ELi3EEES17_NST_INSB_IJS18_S1U_EEENSB_IJS1U_SD_EEEEEEENSA_39AutoVectorizingCopyWithAssumedAlignmentILi128EEENSA_21SM90_TMA_STORE_IM2COLES2D_S2F_S2F_EEEvvEEEEvNT_6ParamsE) ;  /* 0xfffffed802707950 */ /* 0x000fea0003c3ffff */
        .weak           $__internal_2_$__cuda_sm10x_tcgen05_guardrail_trap_unallocated_columns_being_dealloced
        .type           $__internal_2_$__cuda_sm10x_tcgen05_guardrail_trap_unallocated_columns_being_dealloced,@function
        .size           $__internal_2_$__cuda_sm10x_tcgen05_guardrail_trap_unallocated_columns_being_dealloced,(.L_x_183 - $__internal_2_$__cuda_sm10x_tcgen05_guardrail_trap_unallocated_columns_being_dealloced)
$__internal_2_$__cuda_sm10x_tcgen05_guardrail_trap_unallocated_columns_being_dealloced:
[----:B------:R-:W-:Y:S05]  /*12640*/  BPT.TRAP 0x1 ;  /* 0x000000040000795c */ /* 0x000fea0000300000 */
[----:B------:R-:W-:-:S04]  /*12650*/  MOV R3, 0x0 ;  /* 0x0000000000037802 */ /* 0x000fc80000000f00 */
[----:B------:R-:W-:Y:S05]  /*12660*/  RET.REL.NODEC R2 `(_ZN7cutlass13device_kernelINS_4conv6kernel13ConvUniversalINS1_16ConvProblemShapeILNS1_8OperatorE1ELi3EEENS1_10collective14CollectiveConvINS1_47MainloopSm100TmaUmmaWarpSpecializedImplicitGemmILS5_1ELi3ELi3ELi1ELi2EN4cute5tupleIJNSA_1CILi1EEESD_SD_EEEEENSB_IJNSC_ILi128EEESG_NSB_IJNSC_ILi64EEEEEEEEENS_10tfloat32_tESK_NSA_8TiledMMAINSA_8MMA_AtomIJNSA_17SM100_MMA_TF32_SSISK_SK_fLi128ELi128ELNSA_4UMMA5MajorE0ELSP_1ELNSO_7ScaleInE0ELSQ_0EEEEEENSA_6LayoutISE_NSB_IJNSC_ILi0EEESU_SU_EEEEENSB_IJNSA_10UnderscoreESX_SX_EEEEENS7_6detail27Sm100ImplicitGemmTileTraitsINSA_20SM90_TMA_LOAD_IM2COLENSA_14ComposedLayoutINSA_7SwizzleILi3ELi4ELi3EEENSA_18smem_ptr_flag_bitsILi32EEENST_INSB_IJNSC_ILi8EEENSC_ILi32EEEEEENSB_IJS19_SD_EEEEEEEvEENS11_INSA_13SM90_TMA_LOADENS13_INS14_ILi2ELi5ELi2EEES17_NST_INSB_IJS19_NSC_ILi4EEEEEENSB_IJSD_S19_EEEEEEEvEEEENS_8epilogue10collective18CollectiveEpilogueINS1O_23Sm100TmaWarpSpecializedILi4ELi2ELi16ELb1ELb0EEEJSJ_NSB_IJNST_ISG_SD_EENST_INSC_ILi16EEESD_EEEEESK_NSB_IJNSB_IJllllEEESD_SU_EEESK_S1Y_NS1O_6fusion15FusionCallbacksIS1S_NS1Z_17LinearCombinationISK_fSK_fLNS_15FloatRoundStyleE2EEESJ_S1W_JEEENSA_5SM1004TMEM4LOAD26SM100_TMEM_LOAD_32dp32b16xES12_NS13_INS14_ILi2ELi4ELi3EEES17_NST_INSB_IJS18_S1U_EEENSB_IJS1U_SD_EEEEEEENSA_39AutoVectorizingCopyWithAssumedAlignmentILi128EEENSA_21SM90_TMA_STORE_IM2COLES2D_S2F_S2F_EEEvvEEEEvNT_6ParamsE) ;  /* 0xfffffed802647950 */ /* 0x000fea0003c3ffff */
.L_x_182:
[----:B------:R-:W-:-:S00]  /*12670*/  BRA `(.L_x_182) ;  /* 0xfffffffc00fc7947 */ /* 0x000fc0000383ffff */
[----:B------:R-:W-:-:S00]  /*12680*/  NOP ;  /* 0x0000000000007918 */ /* 0x000fc00000000000 */
[----:B------:R-:W-:-:S00]  /*12690*/  NOP ;  /* 0x0000000000007918 */ /* 0x000fc00000000000 */
[----:B------:R-:W-:-:S00]  /*126a0*/  NOP ;  /* 0x0000000000007918 */ /* 0x000fc00000000000 */
[----:B------:R-:W-:-:S00]  /*126b0*/  NOP ;  /* 0x0000000000007918 */ /* 0x000fc00000000000 */
[----:B------:R-:W-:-:S00]  /*126c0*/  NOP ;  /* 0x0000000000007918 */ /* 0x000fc00000000000 */
[----:B------:R-:W-:-:S00]  /*126d0*/  NOP ;  /* 0x0000000000007918 */ /* 0x000fc00000000000 */
[----:B------:R-:W-:-:S00]  /*126e0*/  NOP ;  /* 0x0000000000007918 */ /* 0x000fc00000000000 */
[----:B------:R-:W-:-:S00]  /*126f0*/  NOP ;  /* 0x0000000000007918 */ /* 0x000fc00000000000 */
.L_x_183:


//--------------------- .nv.global.init           --------------------------
	.section	.nv.global.init,"aw",@progbits
.nv.global.init:
	.type		$str$29,@object
	.size		$str$29,($str$30 - $str$29)
$str$29:
        /*0000*/ 	.byte	0x28, 0x61, 0x64, 0x64, 0x72, 0x65, 0x73, 0x73, 0x20, 0x26, 0x20, 0x6d, 0x61, 0x73, 0x6b, 0x29
        /*0010*/ 	.byte	0x20, 0x3d, 0x3d, 0x20, 0x30, 0x00
	.type		$str$30,@object
	.size		$str$30,($str$28 - $str$30)
$str$30:
        /*0016*/ 	.byte	0x2f, 0x74, 0x6d, 0x70, 0x2f, 0x63, 0x75, 0x74, 0x6c, 0x61, 0x73, 0x73, 0x5f, 0x73, 0x77, 0x65
        /*0026*/ 	.byte	0x65, 0x70, 0x5f, 0x73, 0x72, 0x63, 0x2f, 0x69, 0x6e, 0x63, 0x6c, 0x75, 0x64, 0x65, 0x2f, 0x63
        /*0036*/ 	.byte	0x75, 0x74, 0x65, 0x2f, 0x70, 0x6f, 0x69, 0x6e, 0x74, 0x65, 0x72, 0x5f, 0x66, 0x6c, 0x61, 0x67
        /*0046*/ 	.byte	0x67, 0x65, 0x64, 0x2e, 0x68, 0x70, 0x70, 0x00
	.type		$str$28,@object
	.size		$str$28,($str$27 - $str$28)
$str$28:
        /*004e*/ 	.byte	0x2f, 0x74, 0x6d, 0x70, 0x2f, 0x63, 0x75, 0x74, 0x6c, 0x61, 0x73, 0x73, 0x5f, 0x73, 0x77, 0x65
        /*005e*/ 	.byte	0x65, 0x70, 0x5f, 0x73, 0x72, 0x63, 0x2f, 0x69, 0x6e, 0x63, 0x6c, 0x75, 0x64, 0x65, 0x2f, 0x63
        /*006e*/ 	.byte	0x75, 0x74, 0x65, 0x2f, 0x61, 0x74, 0x6f, 0x6d, 0x2f, 0x63, 0x6f, 0x70, 0x79, 0x5f, 0x74, 0x72
        /*007e*/ 	.byte	0x61, 0x69, 0x74, 0x73, 0x5f, 0x73, 0x6d, 0x31, 0x30, 0x30, 0x2e, 0x68, 0x70, 0x70, 0x00
	.type		$str$27,@object
	.size		$str$27,(__unnamed_1 - $str$27)
$str$27:
        /*008d*/ 	.byte	0x28, 0x28, 0x75, 0x69, 0x6e, 0x74, 0x33, 0x32, 0x5f, 0x74, 0x28, 0x74, 0x68, 0x72, 0x65, 0x61
        /*009d*/ 	.byte	0x64, 0x49, 0x64, 0x78, 0x2e, 0x78, 0x29, 0x20, 0x2f, 0x20, 0x33, 0x32, 0x29, 0x20, 0x25, 0x20
        /*00ad*/ 	.byte	0x34, 0x29, 0x20, 0x3d, 0x3d, 0x20, 0x28, 0x28, 0x28, 0x74, 0x6d, 0x65, 0x6d, 0x5f, 0x61, 0x64
        /*00bd*/ 	.byte	0x64, 0x72, 0x20, 0x3e, 0x3e, 0x20, 0x31, 0x36, 0x29, 0x20, 0x2f, 0x20, 0x33, 0x32, 0x29, 0x20
        /*00cd*/ 	.byte	0x25, 0x20, 0x34, 0x29, 0x00
	.type		__unnamed_1,@object
	.size		__unnamed_1,(__unnamed_2 - __unnamed_1)
__unnamed_1:
        /*00d2*/ 	.byte	0x61, 0x75, 0x74, 0x6f, 0x20, 0x63, 0x75, 0x74, 0x65, 0x3a, 0x3a, 0x61, 0x73, 0x5f, 0x70, 0x6f
        /* <DEDUP_REMOVED lines=24> */
        /*0262*/ 	.byte	0x32, 0x30, 0x34, 0x38, 0x3e, 0x3e, 0x3e, 0x3e, 0x5d, 0x00
	.type		__unnamed_2,@object
	.size		__unnamed_2,(.L_2 - __unnamed_2)
__unnamed_2:
        /* <DEDUP_REMOVED lines=42> */
        /*050c*/ 	.byte	0x3e, 0x5d, 0x00
.L_2:


//--------------------- .nv.shared._ZN7cutlass13device_kernelINS_4conv6kernel13ConvUniversalINS1_16ConvProblemShapeILNS1_8OperatorE1ELi3EEENS1_10collective14CollectiveConvINS1_47MainloopSm100TmaUmmaWarpSpecializedImplicitGemmILS5_1ELi3ELi3ELi1ELi2EN4cute5tupleIJNSA_1CILi1EEESD_SD_EEEEENSB_IJNSC_ILi128EEESG_NSB_IJNSC_ILi64EEEEEEEEENS_10tfloat32_tESK_NSA_8TiledMMAINSA_8MMA_AtomIJNSA_17SM100_MMA_TF32_SSISK_SK_fLi128ELi128ELNSA_4UMMA5MajorE0ELSP_1ELNSO_7ScaleInE0ELSQ_0EEEEEENSA_6LayoutISE_NSB_IJNSC_ILi0EEESU_SU_EEEEENSB_IJNSA_10UnderscoreESX_SX_EEEEENS7_6detail27Sm100ImplicitGemmTileTraitsINSA_20SM90_TMA_LOAD_IM2COLENSA_14ComposedLayoutINSA_7SwizzleILi3ELi4ELi3EEENSA_18smem_ptr_flag_bitsILi32EEENST_INSB_IJNSC_ILi8EEENSC_ILi32EEEEEENSB_IJS19_SD_EEEEEEEvEENS11_INSA_13SM90_TMA_LOADENS13_INS14_ILi2ELi5ELi2EEES17_NST_INSB_IJS19_NSC_ILi4EEEEEENSB_IJSD_S19_EEEEEEEvEEEENS_8epilogue10collective18CollectiveEpilogueINS1O_23Sm100TmaWarpSpecializedILi4ELi2ELi16ELb1ELb0EEEJSJ_NSB_IJNST_ISG_SD_EENST_INSC_ILi16EEESD_EEEEESK_NSB_IJNSB_IJllllEEESD_SU_EEESK_S1Y_NS1O_6fusion15FusionCallbacksIS1S_NS1Z_17LinearCombinationISK_fSK_fLNS_15FloatRoundStyleE2EEESJ_S1W_JEEENSA_5SM1004TMEM4LOAD26SM100_TMEM_LOAD_32dp32b16xES12_NS13_INS14_ILi2ELi4ELi3EEES17_NST_INSB_IJS18_S1U_EEENSB_IJS1U_SD_EEEEEEENSA_39AutoVectorizingCopyWithAssumedAlignmentILi128EEENSA_21SM90_TMA_STORE_IM2COLES2D_S2F_S2F_EEEvvEEEEvNT_6ParamsE --------------------------
	.section	.nv.shared._ZN7cutlass13device_kernelINS_4conv6kernel13ConvUniversalINS1_16ConvProblemShapeILNS1_8OperatorE1ELi3EEENS1_10collective14CollectiveConvINS1_47MainloopSm100TmaUmmaWarpSpecializedImplicitGemmILS5_1ELi3ELi3ELi1ELi2EN4cute5tupleIJNSA_1CILi1EEESD_SD_EEEEENSB_IJNSC_ILi128EEESG_NSB_IJNSC_ILi64EEEEEEEEENS_10tfloat32_tESK_NSA_8TiledMMAINSA_8MMA_AtomIJNSA_17SM100_MMA_TF32_SSISK_SK_fLi128ELi128ELNSA_4UMMA5MajorE0ELSP_1ELNSO_7ScaleInE0ELSQ_0EEEEEENSA_6LayoutISE_NSB_IJNSC_ILi0EEESU_SU_EEEEENSB_IJNSA_10UnderscoreESX_SX_EEEEENS7_6detail27Sm100ImplicitGemmTileTraitsINSA_20SM90_TMA_LOAD_IM2COLENSA_14ComposedLayoutINSA_7SwizzleILi3ELi4ELi3EEENSA_18smem_ptr_flag_bitsILi32EEENST_INSB_IJNSC_ILi8EEENSC_ILi32EEEEEENSB_IJS19_SD_EEEEEEEvEENS11_INSA_13SM90_TMA_LOADENS13_INS14_ILi2ELi5ELi2EEES17_NST_INSB_IJS19_NSC_ILi4EEEEEENSB_IJSD_S19_EEEEEEEvEEEENS_8epilogue10collective18CollectiveEpilogueINS1O_23Sm100TmaWarpSpecializedILi4ELi2ELi16ELb1ELb0EEEJSJ_NSB_IJNST_ISG_SD_EENST_INSC_ILi16EEESD_EEEEESK_NSB_IJNSB_IJllllEEESD_SU_EEESK_S1Y_NS1O_6fusion15FusionCallbacksIS1S_NS1Z_17LinearCombinationISK_fSK_fLNS_15FloatRoundStyleE2EEESJ_S1W_JEEENSA_5SM1004TMEM4LOAD26SM100_TMEM_LOAD_32dp32b16xES12_NS13_INS14_ILi2ELi4ELi3EEES17_NST_INSB_IJS18_S1U_EEENSB_IJS1U_SD_EEEEEEENSA_39AutoVectorizingCopyWithAssumedAlignmentILi128EEENSA_21SM90_TMA_STORE_IM2COLES2D_S2F_S2F_EEEvvEEEEvNT_6ParamsE,"aw",@nobits
	.sectionflags	@""
	.align	16
	.zero		1024


//--------------------- .nv.shared.reserved.0     --------------------------
	.section	.nv.shared.reserved.0,"aw",@nobits
	.weak		__nv_reservedSMEM_offset_0_alias
	.size		__nv_reservedSMEM_offset_0_alias, 0, 64
	.other		__nv_reservedSMEM_offset_0_alias,@"STO_CUDA_RESERVED_SHARED STV_DEFAULT"
__nv_reservedSMEM_offset_0_alias:
	.zero		0
.nv.shared.reserved.0:
	.zero		64
	.weak		__nv_reservedSMEM_tcgen05_partition
	.type		__nv_reservedSMEM_tcgen05_partition,@object
	.size		__nv_reservedSMEM_tcgen05_partition,(.L_0 - __nv_reservedSMEM_tcgen05_partition)
__nv_reservedSMEM_tcgen05_partition:
	.zero		32
.L_0:


//--------------------- .nv.global                --------------------------
	.section	.nv.global,"aw",@nobits
.nv.global:
	.type		_ZN39_INTERNAL_e7591b89_4_k_cu_3da70f27_30574cute1_E,@object
	.size		_ZN39_INTERNAL_e7591b89_4_k_cu_3da70f27_30574cute1_E,(_ZN39_INTERNAL_e7591b89_4_k_cu_3da70f27_30574cuda3std3__45__cpo6cbeginE - _ZN39_INTERNAL_e7591b89_4_k_cu_3da70f27_30574cute1_E)
_ZN39_INTERNAL_e7591b89_4_k_cu_3da70f27_30574cute1_E:
	.zero		1
	.type		_ZN39_INTERNAL_e7591b89_4_k_cu_3da70f27_30574cuda3std3__45__cpo6cbeginE,@object
	.size		_ZN39_INTERNAL_e7591b89_4_k_cu_3da70f27_30574cuda3std3__45__cpo6cbeginE,(_ZN39_INTERNAL_e7591b89_4_k_cu_3da70f27_30574cuda3std3__48in_placeE - _ZN39_INTERNAL_e7591b89_4_k_cu_3da70f27_30574cuda3std3__45__cpo6cbeginE)
_ZN39_INTERNAL_e7591b89_4_k_cu_3da70f27_30574cuda3std3__45__cpo6cbeginE:
	.zero		1
	.type		_ZN39_INTERNAL_e7591b89_4_k_cu_3da70f27_30574cuda3std3__48in_placeE,@object
	.size		_ZN39_INTERNAL_e7591b89_4_k_cu_3da70f27_30574cuda3std3__48in_placeE,(_ZN39_INTERNAL_e7591b89_4_k_cu_3da70f27_30574cuda3std6ranges3__45__cpo9iter_moveE - _ZN39_INTERNAL_e7591b89_4_k_cu_3da70f27_30574cuda3std3__48in_placeE)
_ZN39_INTERNAL_e7591b89_4_k_cu_3da70f27_30574cuda3std3__48in_placeE:
	.zero		1
	.type		_ZN39_INTERNAL_e7591b89_4_k_cu_3da70f27_30574cuda3std6ranges3__45__cpo9iter_moveE,@object
	.size		_ZN39_INTERNAL_e7591b89_4_k_cu_3da70f27_30574cuda3std6ranges3__45__cpo9iter_moveE,(_ZN39_INTERNAL_e7591b89_4_k_cu_3da70f27_30574cuda3std3__45__cpo5beginE - _ZN39_INTERNAL_e7591b89_4_k_cu_3da70f27_30574cuda3std6ranges3__45__cpo9iter_moveE)
_ZN39_INTERNAL_e7591b89_4_k_cu_3da70f27_30574cuda3std6ranges3__45__cpo9iter_moveE:
	.zero		1
	.type		_ZN39_INTERNAL_e7591b89_4_k_cu_3da70f27_30574cuda3std3__45__cpo5beginE,@object
	.size		_ZN39_INTERNAL_e7591b89_4_k_cu_3da70f27_30574cuda3std3__45__cpo5beginE,(_ZN39_INTERNAL_e7591b89_4_k_cu_3da70f27_30574cuda3std3__441_GLOBAL__N__e7591b89_4_k_cu_3da70f27_30576ignoreE - _ZN39_INTERNAL_e7591b89_4_k_cu_3da70f27_30574cuda3std3__45__cpo5beginE)
_ZN39_INTERNAL_e7591b89_4_k_cu_3da70f27_30574cuda3std3__45__cpo5beginE:
	.zero		1
	.type		_ZN39_INTERNAL_e7591b89_4_k_cu_3da70f27_30574cuda3std3__441_GLOBAL__N__e7591b89_4_k_cu_3da70f27_30576ignoreE,@object
	.size		_ZN39_INTERNAL_e7591b89_4_k_cu_3da70f27_30574cuda3std3__441_GLOBAL__N__e7591b89_4_k_cu_3da70f27_30576ignoreE,(_ZN39_INTERNAL_e7591b89_4_k_cu_3da70f27_30574cute7productE - _ZN39_INTERNAL_e7591b89_4_k_cu_3da70f27_30574cuda3std3__441_GLOBAL__N__e7591b89_4_k_cu_3da70f27_30576ignoreE)
_ZN39_INTERNAL_e7591b89_4_k_cu_3da70f27_30574cuda3std3__441_GLOBAL__N__e7591b89_4_k_cu_3da70f27_30576ignoreE:
	.zero		1
	.type		_ZN39_INTERNAL_e7591b89_4_k_cu_3da70f27_30574cute7productE,@object
	.size		_ZN39_INTERNAL_e7591b89_4_k_cu_3da70f27_30574cute7productE,(_ZN39_INTERNAL_e7591b89_4_k_cu_3da70f27_30574cuda3std3__45__cpo3endE - _ZN39_INTERNAL_e7591b89_4_k_cu_3da70f27_30574cute7productE)
_ZN39_INTERNAL_e7591b89_4_k_cu_3da70f27_30574cute7productE:
	.zero		1
	.type		_ZN39_INTERNAL_e7591b89_4_k_cu_3da70f27_30574cuda3std3__45__cpo3endE,@object
	.size		_ZN39_INTERNAL_e7591b89_4_k_cu_3da70f27_30574cuda3std3__45__cpo3endE,(_ZN39_INTERNAL_e7591b89_4_k_cu_3da70f27_30574cuda3std3__419piecewise_constructE - _ZN39_INTERNAL_e7591b89_4_k_cu_3da70f27_30574cuda3std3__45__cpo3endE)
_ZN39_INTERNAL_e7591b89_4_k_cu_3da70f27_30574cuda3std3__45__cpo3endE:
	.zero		1
	.type		_ZN39_INTERNAL_e7591b89_4_k_cu_3da70f27_30574cuda3std3__419piecewise_constructE,@object
	.size		_ZN39_INTERNAL_e7591b89_4_k_cu_3da70f27_30574cuda3std3__419piecewise_constructE,(_ZN39_INTERNAL_e7591b89_4_k_cu_3da70f27_30574cuda3std3__45__cpo4cendE - _ZN39_INTERNAL_e7591b89_4_k_cu_3da70f27_30574cuda3std3__419piecewise_constructE)
_ZN39_INTERNAL_e7591b89_4_k_cu_3da70f27_30574cuda3std3__419piecewise_constructE:
	.zero		1
	.type		_ZN39_INTERNAL_e7591b89_4_k_cu_3da70f27_30574cuda3std3__45__cpo4cendE,@object
	.size		_ZN39_INTERNAL_e7591b89_4_k_cu_3da70f27_30574cuda3std3__45__cpo4cendE,(_ZN39_INTERNAL_e7591b89_4_k_cu_3da70f27_30574cuda3std6ranges3__45__cpo4swapE - _ZN39_INTERNAL_e7591b89_4_k_cu_3da70f27_30574cuda3std3__45__cpo4cendE)
_ZN39_INTERNAL_e7591b89_4_k_cu_3da70f27_30574cuda3std3__45__cpo4cendE:
	.zero		1
	.type		_ZN39_INTERNAL_e7591b89_4_k_cu_3da70f27_30574cuda3std6ranges3__45__cpo4swapE,@object
	.size		_ZN39_INTERNAL_e7591b89_4_k_cu_3da70f27_30574cuda3std6ranges3__45__cpo4swapE,(.L_10 - _ZN39_INTERNAL_e7591b89_4_k_cu_3da70f27_30574cuda3std6ranges3__45__cpo4swapE)
_ZN39_INTERNAL_e7591b89_4_k_cu_3da70f27_30574cuda3std6ranges3__45__cpo4swapE:
	.zero		1
.L_10:


//--------------------- .nv.constant0._ZN7cutlass13device_kernelINS_4conv6kernel13ConvUniversalINS1_16ConvProblemShapeILNS1_8OperatorE1ELi3EEENS1_10collective14CollectiveConvINS1_47MainloopSm100TmaUmmaWarpSpecializedImplicitGemmILS5_1ELi3ELi3ELi1ELi2EN4cute5tupleIJNSA_1CILi1EEESD_SD_EEEEENSB_IJNSC_ILi128EEESG_NSB_IJNSC_ILi64EEEEEEEEENS_10tfloat32_tESK_NSA_8TiledMMAINSA_8MMA_AtomIJNSA_17SM100_MMA_TF32_SSISK_SK_fLi128ELi128ELNSA_4UMMA5MajorE0ELSP_1ELNSO_7ScaleInE0ELSQ_0EEEEEENSA_6LayoutISE_NSB_IJNSC_ILi0EEESU_SU_EEEEENSB_IJNSA_10UnderscoreESX_SX_EEEEENS7_6detail27Sm100ImplicitGemmTileTraitsINSA_20SM90_TMA_LOAD_IM2COLENSA_14ComposedLayoutINSA_7SwizzleILi3ELi4ELi3EEENSA_18smem_ptr_flag_bitsILi32EEENST_INSB_IJNSC_ILi8EEENSC_ILi32EEEEEENSB_IJS19_SD_EEEEEEEvEENS11_INSA_13SM90_TMA_LOADENS13_INS14_ILi2ELi5ELi2EEES17_NST_INSB_IJS19_NSC_ILi4EEEEEENSB_IJSD_S19_EEEEEEEvEEEENS_8epilogue10collective18CollectiveEpilogueINS1O_23Sm100TmaWarpSpecializedILi4ELi2ELi16ELb1ELb0EEEJSJ_NSB_IJNST_ISG_SD_EENST_INSC_ILi16EEESD_EEEEESK_NSB_IJNSB_IJllllEEESD_SU_EEESK_S1Y_NS1O_6fusion15FusionCallbacksIS1S_NS1Z_17LinearCombinationISK_fSK_fLNS_15FloatRoundStyleE2EEESJ_S1W_JEEENSA_5SM1004TMEM4LOAD26SM100_TMEM_LOAD_32dp32b16xES12_NS13_INS14_ILi2ELi4ELi3EEES17_NST_INSB_IJS18_S1U_EEENSB_IJS1U_SD_EEEEEEENSA_39AutoVectorizingCopyWithAssumedAlignmentILi128EEENSA_21SM90_TMA_STORE_IM2COLES2D_S2F_S2F_EEEvvEEEEvNT_6ParamsE --------------------------
	.section	.nv.constant0._ZN7cutlass13device_kernelINS_4conv6kernel13ConvUniversalINS1_16ConvProblemShapeILNS1_8OperatorE1ELi3EEENS1_10collective14CollectiveConvINS1_47MainloopSm100TmaUmmaWarpSpecializedImplicitGemmILS5_1ELi3ELi3ELi1ELi2EN4cute5tupleIJNSA_1CILi1EEESD_SD_EEEEENSB_IJNSC_ILi128EEESG_NSB_IJNSC_ILi64EEEEEEEEENS_10tfloat32_tESK_NSA_8TiledMMAINSA_8MMA_AtomIJNSA_17SM100_MMA_TF32_SSISK_SK_fLi128ELi128ELNSA_4UMMA5MajorE0ELSP_1ELNSO_7ScaleInE0ELSQ_0EEEEEENSA_6LayoutISE_NSB_IJNSC_ILi0EEESU_SU_EEEEENSB_IJNSA_10UnderscoreESX_SX_EEEEENS7_6detail27Sm100ImplicitGemmTileTraitsINSA_20SM90_TMA_LOAD_IM2COLENSA_14ComposedLayoutINSA_7SwizzleILi3ELi4ELi3EEENSA_18smem_ptr_flag_bitsILi32EEENST_INSB_IJNSC_ILi8EEENSC_ILi32EEEEEENSB_IJS19_SD_EEEEEEEvEENS11_INSA_13SM90_TMA_LOADENS13_INS14_ILi2ELi5ELi2EEES17_NST_INSB_IJS19_NSC_ILi4EEEEEENSB_IJSD_S19_EEEEEEEvEEEENS_8epilogue10collective18CollectiveEpilogueINS1O_23Sm100TmaWarpSpecializedILi4ELi2ELi16ELb1ELb0EEEJSJ_NSB_IJNST_ISG_SD_EENST_INSC_ILi16EEESD_EEEEESK_NSB_IJNSB_IJllllEEESD_SU_EEESK_S1Y_NS1O_6fusion15FusionCallbacksIS1S_NS1Z_17LinearCombinationISK_fSK_fLNS_15FloatRoundStyleE2EEESJ_S1W_JEEENSA_5SM1004TMEM4LOAD26SM100_TMEM_LOAD_32dp32b16xES12_NS13_INS14_ILi2ELi4ELi3EEES17_NST_INSB_IJS18_S1U_EEENSB_IJS1U_SD_EEEEEEENSA_39AutoVectorizingCopyWithAssumedAlignmentILi128EEENSA_21SM90_TMA_STORE_IM2COLES2D_S2F_S2F_EEEvvEEEEvNT_6ParamsE,"a",@progbits
	.sectionflags	@""
	.align	4
.nv.constant0._ZN7cutlass13device_kernelINS_4conv6kernel13ConvUniversalINS1_16ConvProblemShapeILNS1_8OperatorE1ELi3EEENS1_10collective14CollectiveConvINS1_47MainloopSm100TmaUmmaWarpSpecializedImplicitGemmILS5_1ELi3ELi3ELi1ELi2EN4cute5tupleIJNSA_1CILi1EEESD_SD_EEEEENSB_IJNSC_ILi128EEESG_NSB_IJNSC_ILi64EEEEEEEEENS_10tfloat32_tESK_NSA_8TiledMMAINSA_8MMA_AtomIJNSA_17SM100_MMA_TF32_SSISK_SK_fLi128ELi128ELNSA_4UMMA5MajorE0ELSP_1ELNSO_7ScaleInE0ELSQ_0EEEEEENSA_6LayoutISE_NSB_IJNSC_ILi0EEESU_SU_EEEEENSB_IJNSA_10UnderscoreESX_SX_EEEEENS7_6detail27Sm100ImplicitGemmTileTraitsINSA_20SM90_TMA_LOAD_IM2COLENSA_14ComposedLayoutINSA_7SwizzleILi3ELi4ELi3EEENSA_18smem_ptr_flag_bitsILi32EEENST_INSB_IJNSC_ILi8EEENSC_ILi32EEEEEENSB_IJS19_SD_EEEEEEEvEENS11_INSA_13SM90_TMA_LOADENS13_INS14_ILi2ELi5ELi2EEES17_NST_INSB_IJS19_NSC_ILi4EEEEEENSB_IJSD_S19_EEEEEEEvEEEENS_8epilogue10collective18CollectiveEpilogueINS1O_23Sm100TmaWarpSpecializedILi4ELi2ELi16ELb1ELb0EEEJSJ_NSB_IJNST_ISG_SD_EENST_INSC_ILi16EEESD_EEEEESK_NSB_IJNSB_IJllllEEESD_SU_EEESK_S1Y_NS1O_6fusion15FusionCallbacksIS1S_NS1Z_17LinearCombinationISK_fSK_fLNS_15FloatRoundStyleE2EEESJ_S1W_JEEENSA_5SM1004TMEM4LOAD26SM100_TMEM_LOAD_32dp32b16xES12_NS13_INS14_ILi2ELi4ELi3EEES17_NST_INSB_IJS18_S1U_EEENSB_IJS1U_SD_EEEEEEENSA_39AutoVectorizingCopyWithAssumedAlignmentILi128EEENSA_21SM90_TMA_STORE_IM2COLES2D_S2F_S2F_EEEvvEEEEvNT_6ParamsE:
	.zero		3200


//--------------------- SYMBOLS --------------------------

	.type		.nv.reservedSmem.offset0,@object
	.size		.nv.reservedSmem.offset0,0x4
	.type		.nv.reservedSmem.cap,@object
	.size		.nv.reservedSmem.cap,0x4
	.type		__assertfail,@function
